def attn_fwd(
    Q,
    K,
    V,
    Out,
    Lse,
    sm_scale,
    stride_qz,
    stride_qh,
    stride_qm,
    stride_qk,
    stride_kz,
    stride_kh,
    stride_kn,
    stride_kk,
    stride_vz,
    stride_vh,
    stride_vn,
    stride_vk,
    stride_oz,
    stride_oh,
    stride_om,
    stride_ok,
    seqlen_q,
    seqlen_k,
    BLOCK_M: tl.constexpr,
    BLOCK_N: tl.constexpr,
    HEAD_DIM: tl.constexpr,
    CAUSAL: tl.constexpr,
):
    start_m = tl.program_id(0)
    off_hz = tl.program_id(1)
    q_off = off_hz * stride_qh
    k_off = off_hz * stride_kh
    v_off = off_hz * stride_vh
    offs_m = start_m * BLOCK_M + tl.arange(0, BLOCK_M)
    offs_d = tl.arange(0, HEAD_DIM)
    offs_n = tl.arange(0, BLOCK_N)
    q_ptrs = Q + q_off + offs_m[:, None] * stride_qm + offs_d[None, :] * stride_qk
    k_ptrs = K + k_off + offs_d[:, None] * stride_kk + offs_n[None, :] * stride_kn
    v_ptrs = V + v_off + offs_n[:, None] * stride_vn + offs_d[None, :] * stride_vk
    m_i = tl.full([BLOCK_M], float("-inf"), dtype=tl.float32)
    l_i = tl.zeros([BLOCK_M], dtype=tl.float32) + 1.0
    acc = tl.zeros([BLOCK_M, HEAD_DIM], dtype=tl.float32)
    q = tl.load(q_ptrs)
    acc, l_i, m_i = _attn_fwd_inner(
        acc,
        l_i,
        m_i,
        q,
        k_ptrs,
        v_ptrs,
        sm_scale,
        stride_kn,
        stride_vn,
        start_m,
        seqlen_k,
        BLOCK_M,
        BLOCK_N,
        HEAD_DIM,
        CAUSAL,
    )
    acc = acc / l_i[:, None]
    lse = m_i + tl.math.log2(l_i) / 1.4426950408889634
    o_ptrs = (
        Out
        + off_hz * stride_oh
        + offs_m[:, None] * stride_om
        + offs_d[None, :] * stride_ok
    )
    tl.store(o_ptrs, acc.to(Out.dtype.element_ty))
    tl.store(Lse + off_hz * seqlen_q + offs_m, lse)

# config = {"BLOCK_M": 128, "BLOCK_N": 64, "HEAD_DIM": 512, "arch": "sm_90", "causal": false, "dtype": "fp16", "num_stages": 3, "num_warps": 8}
# arch = sm_90


// ===== COMPILED SASS (sm_90a) =====

	.target	sm_90a

	.elftype	@"ET_EXEC"


//--------------------- .note.nv.tkinfo           --------------------------
	.section	.note.nv.tkinfo,"",@"SHT_NOTE"
	.sectionflags	@"SHF_NOTE_NV_TKINFO"
	.tkinfo
        /*0018*/ 	.word	0x00000002
        /*0030*/ 	.string	""
        /*0030*/ 	.string	"ptxas"
        /*0030*/ 	.string	"Cuda compilation tools, release 13.0, V13.0.88"
        /*0030*/ 	.string	"Build cuda_13.0.r13.0/compiler.36424714_0"
        /*0030*/ 	.string	"-v  -suppress-debug-info  -lineinfo  -arch sm_90a "



//--------------------- .note.nv.cuinfo           --------------------------
	.section	.note.nv.cuinfo,"",@"SHT_NOTE"
	.sectionflags	@"SHF_NOTE_NV_CUINFO"
        /*0018*/ 	.short	0x0002
        /*001a*/ 	.short	0x005a
        /*001c*/ 	.short	0x0082
	.zero		2


//--------------------- .nv.info                  --------------------------
	.section	.nv.info,"",@"SHT_CUDA_INFO"
	.align	4


	//----- nvinfo : EIATTR_REGCOUNT
	.align		4
        /*0000*/ 	.byte	0x04, 0x2f
        /*0002*/ 	.short	(.L_2 - .L_1)
	.align		4
.L_1:
        /*0004*/ 	.word	index@(attn_fwd)
        /*0008*/ 	.word	0x000000ff


	//----- nvinfo : EIATTR_FRAME_SIZE
	.align		4
.L_2:
        /*000c*/ 	.byte	0x04, 0x11
        /*000e*/ 	.short	(.L_4 - .L_3)
	.align		4
.L_3:
        /*0010*/ 	.word	index@(attn_fwd)
        /*0014*/ 	.word	0x00000c20


	//----- nvinfo : EIATTR_MIN_STACK_SIZE
	.align		4
.L_4:
        /*0018*/ 	.byte	0x04, 0x12
        /*001a*/ 	.short	(.L_6 - .L_5)
	.align		4
.L_5:
        /*001c*/ 	.word	index@(attn_fwd)
        /*0020*/ 	.word	0x00000c20
.L_6:


//--------------------- .nv.compat                --------------------------
	.section	.nv.compat,"",@"SHT_CUDA_COMPAT_INFO"
	.align	4
        /*0000*/ 	.byte	0x02, 0x09, 0x01, 0x00, 0x02, 0x02, 0x04, 0x00, 0x02, 0x05, 0x05, 0x00, 0x03, 0x07, 0x01, 0x01
        /*0010*/ 	.byte	0x02, 0x03, 0x00, 0x00, 0x02, 0x06, 0x01, 0x00, 0x04, 0x0b, 0x08, 0x00, 0x00, 0x00, 0x00, 0x00
        /*0020*/ 	.byte	0x00, 0x00, 0x00, 0x00


//--------------------- .nv.info.attn_fwd         --------------------------
	.section	.nv.info.attn_fwd,"",@"SHT_CUDA_INFO"
	.sectionflags	@""
	.align	4


	//----- nvinfo : EIATTR_CUDA_API_VERSION
	.align		4
        /*0000*/ 	.byte	0x04, 0x37
        /*0002*/ 	.short	(.L_8 - .L_7)
.L_7:
        /*0004*/ 	.word	0x00000082


	//----- nvinfo : EIATTR_KPARAM_INFO
	.align		4
.L_8:
        /*0008*/ 	.byte	0x04, 0x17
        /*000a*/ 	.short	(.L_10 - .L_9)
.L_9:
        /*000c*/ 	.word	0x00000000
        /*0010*/ 	.short	0x0019
        /*0012*/ 	.short	0x0080
        /*0014*/ 	.byte	0x00, 0xf4, 0x21, 0x00


	//----- nvinfo : EIATTR_KPARAM_INFO
	.align		4
.L_10:
        /*0018*/ 	.byte	0x04, 0x17
        /*001a*/ 	.short	(.L_12 - .L_11)
.L_11:
        /*001c*/ 	.word	0x00000000
        /*0020*/ 	.short	0x0018
        /*0022*/ 	.short	0x0078
        /*0024*/ 	.byte	0x00, 0xf4, 0x21, 0x00


	//----- nvinfo : EIATTR_KPARAM_INFO
	.align		4
.L_12:
        /*0028*/ 	.byte	0x04, 0x17
        /*002a*/ 	.short	(.L_14 - .L_13)
.L_13:
        /*002c*/ 	.word	0x00000000
        /*0030*/ 	.short	0x0017
        /*0032*/ 	.short	0x0070
        /*0034*/ 	.byte	0x00, 0xf0, 0x11, 0x00


	//----- nvinfo : EIATTR_KPARAM_INFO
	.align		4
.L_14:
        /*0038*/ 	.byte	0x04, 0x17
        /*003a*/ 	.short	(.L_16 - .L_15)
.L_15:
        /*003c*/ 	.word	0x00000000
        /*0040*/ 	.short	0x0016
        /*0042*/ 	.short	0x006c
        /*0044*/ 	.byte	0x00, 0xf0, 0x11, 0x00


	//----- nvinfo : EIATTR_KPARAM_INFO
	.align		4
.L_16:
        /*0048*/ 	.byte	0x04, 0x17
        /*004a*/ 	.short	(.L_18 - .L_17)
.L_17:
        /*004c*/ 	.word	0x00000000
        /*0050*/ 	.short	0x0015
        /*0052*/ 	.short	0x0068
        /*0054*/ 	.byte	0x00, 0xf0, 0x11, 0x00


	//----- nvinfo : EIATTR_KPARAM_INFO
	.align		4
.L_18:
        /*0058*/ 	.byte	0x04, 0x17
        /*005a*/ 	.short	(.L_20 - .L_19)
.L_19:
        /*005c*/ 	.word	0x00000000
        /*0060*/ 	.short	0x0014
        /*0062*/ 	.short	0x0064
        /*0064*/ 	.byte	0x00, 0xf0, 0x11, 0x00


	//----- nvinfo : EIATTR_KPARAM_INFO
	.align		4
.L_20:
        /*0068*/ 	.byte	0x04, 0x17
        /*006a*/ 	.short	(.L_22 - .L_21)
.L_21:
        /*006c*/ 	.word	0x00000000
        /*0070*/ 	.short	0x0013
        /*0072*/ 	.short	0x0060
        /*0074*/ 	.byte	0x00, 0xf0, 0x11, 0x00


	//----- nvinfo : EIATTR_KPARAM_INFO
	.align		4
.L_22:
        /*0078*/ 	.byte	0x04, 0x17
        /*007a*/ 	.short	(.L_24 - .L_23)
.L_23:
        /*007c*/ 	.word	0x00000000
        /*0080*/ 	.short	0x0012
        /*0082*/ 	.short	0x005c
        /*0084*/ 	.byte	0x00, 0xf0, 0x11, 0x00


	//----- nvinfo : EIATTR_KPARAM_INFO
	.align		4
.L_24:
        /*0088*/ 	.byte	0x04, 0x17
        /*008a*/ 	.short	(.L_26 - .L_25)
.L_25:
        /*008c*/ 	.word	0x00000000
        /*0090*/ 	.short	0x0011
        /*0092*/ 	.short	0x0058
        /*0094*/ 	.byte	0x00, 0xf0, 0x11, 0x00


	//----- nvinfo : EIATTR_KPARAM_INFO
	.align		4
.L_26:
        /*0098*/ 	.byte	0x04, 0x17
        /*009a*/ 	.short	(.L_28 - .L_27)
.L_27:
        /*009c*/ 	.word	0x00000000
        /*00a0*/ 	.short	0x0010
        /*00a2*/ 	.short	0x0054
        /*00a4*/ 	.byte	0x00, 0xf0, 0x11, 0x00


	//----- nvinfo : EIATTR_KPARAM_INFO
	.align		4
.L_28:
        /*00a8*/ 	.byte	0x04, 0x17
        /*00aa*/ 	.short	(.L_30 - .L_29)
.L_29:
        /*00ac*/ 	.word	0x00000000
        /*00b0*/ 	.short	0x000f
        /*00b2*/ 	.short	0x0050
        /*00b4*/ 	.byte	0x00, 0xf0, 0x11, 0x00


	//----- nvinfo : EIATTR_KPARAM_INFO
	.align		4
.L_30:
        /*00b8*/ 	.byte	0x04, 0x17
        /*00ba*/ 	.short	(.L_32 - .L_31)
.L_31:
        /*00bc*/ 	.word	0x00000000
        /*00c0*/ 	.short	0x000e
        /*00c2*/ 	.short	0x004c
        /*00c4*/ 	.byte	0x00, 0xf0, 0x11, 0x00


	//----- nvinfo : EIATTR_KPARAM_INFO
	.align		4
.L_32:
        /*00c8*/ 	.byte	0x04, 0x17
        /*00ca*/ 	.short	(.L_34 - .L_33)
.L_33:
        /*00cc*/ 	.word	0x00000000
        /*00d0*/ 	.short	0x000d
        /*00d2*/ 	.short	0x0048
        /*00d4*/ 	.byte	0x00, 0xf0, 0x11, 0x00


	//----- nvinfo : EIATTR_KPARAM_INFO
	.align		4
.L_34:
        /*00d8*/ 	.byte	0x04, 0x17
        /*00da*/ 	.short	(.L_36 - .L_35)
.L_35:
        /*00dc*/ 	.word	0x00000000
        /*00e0*/ 	.short	0x000c
        /*00e2*/ 	.short	0x0044
        /*00e4*/ 	.byte	0x00, 0xf0, 0x11, 0x00


	//----- nvinfo : EIATTR_KPARAM_INFO
	.align		4
.L_36:
        /*00e8*/ 	.byte	0x04, 0x17
        /*00ea*/ 	.short	(.L_38 - .L_37)
.L_37:
        /*00ec*/ 	.word	0x00000000
        /*00f0*/ 	.short	0x000b
        /*00f2*/ 	.short	0x0040
        /*00f4*/ 	.byte	0x00, 0xf0, 0x11, 0x00


	//----- nvinfo : EIATTR_KPARAM_INFO
	.align		4
.L_38:
        /*00f8*/ 	.byte	0x04, 0x17
        /*00fa*/ 	.short	(.L_40 - .L_39)
.L_39:
        /*00fc*/ 	.word	0x00000000
        /*0100*/ 	.short	0x000a
        /*0102*/ 	.short	0x003c
        /*0104*/ 	.byte	0x00, 0xf0, 0x11, 0x00


	//----- nvinfo : EIATTR_KPARAM_INFO
	.align		4
.L_40:
        /*0108*/ 	.byte	0x04, 0x17
        /*010a*/ 	.short	(.L_42 - .L_41)
.L_41:
        /*010c*/ 	.word	0x00000000
        /*0110*/ 	.short	0x0009
        /*0112*/ 	.short	0x0038
        /*0114*/ 	.byte	0x00, 0xf0, 0x11, 0x00


	//----- nvinfo : EIATTR_KPARAM_INFO
	.align		4
.L_42:
        /*0118*/ 	.byte	0x04, 0x17
        /*011a*/ 	.short	(.L_44 - .L_43)
.L_43:
        /*011c*/ 	.word	0x00000000
        /*0120*/ 	.short	0x0008
        /*0122*/ 	.short	0x0034
        /*0124*/ 	.byte	0x00, 0xf0, 0x11, 0x00


	//----- nvinfo : EIATTR_KPARAM_INFO
	.align		4
.L_44:
        /*0128*/ 	.byte	0x04, 0x17
        /*012a*/ 	.short	(.L_46 - .L_45)
.L_45:
        /*012c*/ 	.word	0x00000000
        /*0130*/ 	.short	0x0007
        /*0132*/ 	.short	0x0030
        /*0134*/ 	.byte	0x00, 0xf0, 0x11, 0x00


	//----- nvinfo : EIATTR_KPARAM_INFO
	.align		4
.L_46:
        /*0138*/ 	.byte	0x04, 0x17
        /*013a*/ 	.short	(.L_48 - .L_47)
.L_47:
        /*013c*/ 	.word	0x00000000
        /*0140*/ 	.short	0x0006
        /*0142*/ 	.short	0x002c
        /*0144*/ 	.byte	0x00, 0xf0, 0x11, 0x00


	//----- nvinfo : EIATTR_KPARAM_INFO
	.align		4
.L_48:
        /*0148*/ 	.byte	0x04, 0x17
        /*014a*/ 	.short	(.L_50 - .L_49)
.L_49:
        /*014c*/ 	.word	0x00000000
        /*0150*/ 	.short	0x0005
        /*0152*/ 	.short	0x0028
        /*0154*/ 	.byte	0x00, 0xf0, 0x11, 0x00


	//----- nvinfo : EIATTR_KPARAM_INFO
	.align		4
.L_50:
        /*0158*/ 	.byte	0x04, 0x17
        /*015a*/ 	.short	(.L_52 - .L_51)
.L_51:
        /*015c*/ 	.word	0x00000000
        /*0160*/ 	.short	0x0004
        /*0162*/ 	.short	0x0020
        /*0164*/ 	.byte	0x00, 0xf4, 0x21, 0x00


	//----- nvinfo : EIATTR_KPARAM_INFO
	.align		4
.L_52:
        /*0168*/ 	.byte	0x04, 0x17
        /*016a*/ 	.short	(.L_54 - .L_53)
.L_53:
        /*016c*/ 	.word	0x00000000
        /*0170*/ 	.short	0x0003
        /*0172*/ 	.short	0x0018
        /*0174*/ 	.byte	0x00, 0xf4, 0x21, 0x00


	//----- nvinfo : EIATTR_KPARAM_INFO
	.align		4
.L_54:
        /*0178*/ 	.byte	0x04, 0x17
        /*017a*/ 	.short	(.L_56 - .L_55)
.L_55:
        /*017c*/ 	.word	0x00000000
        /*0180*/ 	.short	0x0002
        /*0182*/ 	.short	0x0010
        /*0184*/ 	.byte	0x00, 0xf4, 0x21, 0x00


	//----- nvinfo : EIATTR_KPARAM_INFO
	.align		4
.L_56:
        /*0188*/ 	.byte	0x04, 0x17
        /*018a*/ 	.short	(.L_58 - .L_57)
.L_57:
        /*018c*/ 	.word	0x00000000
        /*0190*/ 	.short	0x0001
        /*0192*/ 	.short	0x0008
        /*0194*/ 	.byte	0x00, 0xf4, 0x21, 0x00


	//----- nvinfo : EIATTR_KPARAM_INFO
	.align		4
.L_58:
        /*0198*/ 	.byte	0x04, 0x17
        /*019a*/ 	.short	(.L_60 - .L_59)
.L_59:
        /*019c*/ 	.word	0x00000000
        /*01a0*/ 	.short	0x0000
        /*01a2*/ 	.short	0x0000
        /*01a4*/ 	.byte	0x00, 0xf4, 0x21, 0x00


	//----- nvinfo : EIATTR_SPARSE_MMA_MASK
	.align		4
.L_60:
        /*01a8*/ 	.byte	0x03, 0x50
        /*01aa*/ 	.short	0x0000


	//----- nvinfo : EIATTR_MAXREG_COUNT
	.align		4
        /*01ac*/ 	.byte	0x03, 0x1b
        /*01ae*/ 	.short	0x00ff


	//----- nvinfo : EIATTR_NUM_BARRIERS
	.align		4
        /*01b0*/ 	.byte	0x02, 0x4c
        /*01b2*/ 	.byte	0x01
	.zero		1


	//----- nvinfo : EIATTR_ANNOTATIONS
	.align		4
        /*01b4*/ 	.byte	0x04, 0x55
        /*01b6*/ 	.short	(.L_62 - .L_61)


	//   ....[0]....
.L_61:
        /*01b8*/ 	.word	0x00000001
        /*01bc*/ 	.byte	0x70, 0x05, 0x00, 0x00, 0x01, 0x00, 0x00, 0x00, 0x90, 0x05, 0x00, 0x00, 0x01, 0x00, 0x00, 0x00
        /* <DEDUP_REMOVED lines=608> */
        /*27cc*/ 	.byte	0x00, 0xe8, 0x01, 0x00


	//----- nvinfo : EIATTR_MERCURY_ISA_VERSION
	.align		4
.L_62:
        /*27d0*/ 	.byte	0x03, 0x5f
        /*27d2*/ 	.short	0x0101


	//----- nvinfo : EIATTR_COOP_GROUP_MASK_REGIDS
	.align		4
        /*27d4*/ 	.byte	0x04, 0x29
        /*27d6*/ 	.short	(.L_64 - .L_63)


	//   ....[0]....
.L_63:
        /*27d8*/ 	.word	0xffffffff


	//   ....[1]....
        /*27dc*/ 	.word	0xffffffff


	//   ....[2]....
        /*27e0*/ 	.word	0xffffffff


	//   ....[3]....
        /*27e4*/ 	.word	0xffffffff


	//   ....[4]....
        /*27e8*/ 	.word	0xffffffff


	//   ....[5]....
        /*27ec*/ 	.word	0xffffffff


	//   ....[6]....
        /*27f0*/ 	.word	0xffffffff


	//   ....[7]....
        /*27f4*/ 	.word	0xffffffff


	//----- nvinfo : EIATTR_COOP_GROUP_INSTR_OFFSETS
	.align		4
.L_64:
        /*27f8*/ 	.byte	0x04, 0x28
        /*27fa*/ 	.short	(.L_66 - .L_65)


	//   ....[0]....
.L_65:
        /*27fc*/ 	.word	0x0000f240


	//   ....[1]....
        /*2800*/ 	.word	0x0000f2f0


	//   ....[2]....
        /*2804*/ 	.word	0x0000f300


	//   ....[3]....
        /*2808*/ 	.word	0x0000f330


	//   ....[4]....
        /*280c*/ 	.word	0x00012280


	//   ....[5]....
        /*2810*/ 	.word	0x00012290


	//   ....[6]....
        /*2814*/ 	.word	0x000122c0


	//   ....[7]....
        /*2818*/ 	.word	0x000122d0


	//----- nvinfo : EIATTR_EXIT_INSTR_OFFSETS
	.align		4
.L_66:
        /*281c*/ 	.byte	0x04, 0x1c
        /*281e*/ 	.short	(.L_68 - .L_67)


	//   ....[0]....
.L_67:
        /*2820*/ 	.word	0x0001e7f0


	//   ....[1]....
        /*2824*/ 	.word	0x0001e8b0


	//----- nvinfo : EIATTR_REQNTID
	.align		4
.L_68:
        /*2828*/ 	.byte	0x04, 0x10
        /*282a*/ 	.short	(.L_70 - .L_69)
.L_69:
        /*282c*/ 	.word	0x00000100
        /*2830*/ 	.word	0x00000001
        /*2834*/ 	.word	0x00000001


	//----- nvinfo : EIATTR_CBANK_PARAM_SIZE
	.align		4
.L_70:
        /*2838*/ 	.byte	0x03, 0x19
        /*283a*/ 	.short	0x0088


	//----- nvinfo : EIATTR_PARAM_CBANK
	.align		4
        /*283c*/ 	.byte	0x04, 0x0a
        /*283e*/ 	.short	(.L_72 - .L_71)
	.align		4
.L_71:
        /*2840*/ 	.word	index@(.nv.constant0.attn_fwd)
        /*2844*/ 	.short	0x0210
        /*2846*/ 	.short	0x0088


	//----- nvinfo : EIATTR_SW_WAR
	.align		4
.L_72:
        /*2848*/ 	.byte	0x04, 0x36
        /*284a*/ 	.short	(.L_74 - .L_73)
.L_73:
        /*284c*/ 	.word	0x00000008
.L_74:


//--------------------- .nv.callgraph             --------------------------
	.section	.nv.callgraph,"",@"SHT_CUDA_CALLGRAPH"
	.align	4
	.sectionentsize	8
	.align		4
        /*0000*/ 	.word	0x00000000
	.align		4
        /*0004*/ 	.word	0xffffffff
	.align		4
        /*0008*/ 	.word	0x00000000
	.align		4
        /*000c*/ 	.word	0xfffffffe
	.align		4
        /*0010*/ 	.word	0x00000000
	.align		4
        /*0014*/ 	.word	0xfffffffd
	.align		4
        /*0018*/ 	.word	0x00000000
	.align		4
        /*001c*/ 	.word	0xfffffffc


//--------------------- .nv.constant4             --------------------------
	.section	.nv.constant4,"a",@progbits
	.align	8
	.align		8
.nv.constant4:
        /*0000*/ 	.dword	_$_str


//--------------------- .text.attn_fwd            --------------------------
	.section	.text.attn_fwd,"ax",@progbits
	.align	128
        .global         attn_fwd
        .type           attn_fwd,@function
        .size           attn_fwd,(.L_x_3 - attn_fwd)
        .other          attn_fwd,@"STO_CUDA_ENTRY STV_DEFAULT"
attn_fwd:
.text.attn_fwd:
[----:B------:R-:W0:Y:S01]  /*0000*/  LDC R1, c[0x0][0x28] ;  /* 0x00000a00ff017b82 */ /* 0x000e220000000800 */
[----:B------:R-:W1:Y:S07]  /*0010*/  S2R R190, SR_TID.X ;  /* 0x0000000000be7919 */ /* 0x000e6e0000002100 */
[----:B------:R-:W2:Y:S01]  /*0020*/  LDC R89, c[0x0][0x248] ;  /* 0x00009200ff597b82 */ /* 0x000ea20000000800 */
[----:B------:R-:W-:Y:S01]  /*0030*/  ULDC.64 UR60, c[0x0][0x208] ;  /* 0x00008200003c7ab9 */ /* 0x000fe20000000a00 */
[----:B0-----:R-:W-:Y:S01]  /*0040*/  VIADD R1, R1, 0xfffff3e0 ;  /* 0xfffff3e001017836 */ /* 0x001fe20000000000 */
[----:B------:R-:W0:Y:S01]  /*0050*/  S2R R3, SR_CTAID.X ;  /* 0x0000000000037919 */ /* 0x000e220000002500 */
[----:B------:R-:W3:Y:S04]  /*0060*/  S2R R4, SR_CTAID.Y ;  /* 0x0000000000047919 */ /* 0x000ee80000002600 */
[----:B------:R-:W3:Y:S08]  /*0070*/  LDC.64 R44, c[0x0][0x240] ;  /* 0x00009000ff2c7b82 */ /* 0x000ef00000000a00 */
[----:B------:R-:W4:Y:S01]  /*0080*/  LDC.64 R50, c[0x0][0x210] ;  /* 0x00008400ff327b82 */ /* 0x000f220000000a00 */
[----:B-1----:R-:W-:-:S04]  /*0090*/  SHF.R.U32.HI R0, RZ, 0x7, R190 ;  /* 0x00000007ff007819 */ /* 0x002fc800000116be */
[----:B------:R-:W-:-:S05]  /*00a0*/  SGXT.U32 R0, R0, 0x1 ;  /* 0x000000010000781a */ /* 0x000fca0000000000 */
[----:B--2---:R-:W-:Y:S01]  /*00b0*/  IMAD R5, R0, R89, RZ ;  /* 0x0000005900057224 */ /* 0x004fe200078e02ff */
[----:B------:R-:W-:-:S03]  /*00c0*/  LOP3.LUT R0, R190, 0x7f, RZ, 0xc0, !PT ;  /* 0x0000007fbe007812 */ /* 0x000fc600078ec0ff */
[----:B------:R-:W-:Y:S01]  /*00d0*/  IMAD R7, R89, 0x2, R5 ;  /* 0x0000000259077824 */ /* 0x000fe200078e0205 */
[----:B0-----:R-:W-:Y:S01]  /*00e0*/  LEA R2, R3, R0, 0x7 ;  /* 0x0000000003027211 */ /* 0x001fe200078e38ff */
[----:B---3--:R-:W-:Y:S02]  /*00f0*/  IMAD R0, R4, R44, RZ ;  /* 0x0000002c04007224 */ /* 0x008fe400078e02ff */
[C---:B------:R-:W-:Y:S02]  /*0100*/  IMAD R9, R89.reuse, 0x2, R7 ;  /* 0x0000000259097824 */ /* 0x040fe400078e0207 */
[----:B------:R-:W-:Y:S02]  /*0110*/  IMAD R2, R2, R45, RZ ;  /* 0x0000002d02027224 */ /* 0x000fe400078e02ff */
[C---:B------:R-:W-:Y:S01]  /*0120*/  IMAD.SHL.U32 R3, R0.reuse, 0x2, RZ ;  /* 0x0000000200037824 */ /* 0x040fe200078e00ff */
[----:B------:R-:W-:Y:S01]  /*0130*/  LEA R11, R89, R9, 0x1 ;  /* 0x00000009590b7211 */ /* 0x000fe200078e08ff */
[----:B------:R-:W-:Y:S01]  /*0140*/  IMAD.HI R90, R0, 0x2, RZ ;  /* 0x00000002005a7827 */ /* 0x000fe200078e02ff */
[----:B------:R-:W-:-:S03]  /*0150*/  SHF.L.U32 R6, R2, 0x1, RZ ;  /* 0x0000000102067819 */ /* 0x000fc600000006ff */
[----:B------:R-:W-:Y:S01]  /*0160*/  IMAD.HI R2, R2, 0x2, RZ ;  /* 0x0000000202027827 */ /* 0x000fe200078e02ff */
[----:B----4-:R-:W-:-:S03]  /*0170*/  IADD3 R6, P0, P1, R6, R50, R3 ;  /* 0x0000003206067210 */ /* 0x010fc6000791e003 */
[----:B------:R-:W-:Y:S01]  /*0180*/  IMAD R13, R89, 0x2, R11 ;  /* 0x00000002590d7824 */ /* 0x000fe200078e020b */
[----:B------:R-:W-:Y:S02]  /*0190*/  IADD3.X R90, R2, R51, R90, P0, P1 ;  /* 0x00000033025a7210 */ /* 0x000fe400007e245a */
[-C--:B------:R-:W-:Y:S01]  /*01a0*/  LEA R2, P0, R5, R6.reuse, 0x1 ;  /* 0x0000000605027211 */ /* 0x080fe200078008ff */
[----:B------:R-:W-:Y:S01]  /*01b0*/  IMAD R15, R89, 0x2, R13 ;  /* 0x00000002590f7824 */ /* 0x000fe200078e020d */
[----:B------:R-:W-:Y:S02]  /*01c0*/  LEA R4, P1, R7, R6, 0x1 ;  /* 0x0000000607047211 */ /* 0x000fe400078208ff */
[-C--:B------:R-:W-:Y:S01]  /*01d0*/  LEA.HI.X.SX32 R3, R5, R90.reuse, 0x1, P0 ;  /* 0x0000005a05037211 */ /* 0x080fe200000f0eff */
[----:B------:R-:W-:Y:S01]  /*01e0*/  IMAD R17, R89, 0x2, R15 ;  /* 0x0000000259117824 */ /* 0x000fe200078e020f */
[----:B------:R-:W-:Y:S02]  /*01f0*/  LEA.HI.X.SX32 R5, R7, R90, 0x1, P1 ;  /* 0x0000005a07057211 */ /* 0x000fe400008f0eff */
[----:B------:R-:W-:Y:S01]  /*0200*/  LEA R8, P0, R9, R6, 0x1 ;  /* 0x0000000609087211 */ /* 0x000fe200078008ff */
[----:B------:R0:W2:Y:S01]  /*0210*/  LDG.E.U16 R91, desc[UR60][R2.64] ;  /* 0x0000003c025b7981 */ /* 0x0000a2000c1e1500 */
[----:B------:R-:W-:-:S03]  /*0220*/  LEA R19, R89, R17, 0x1 ;  /* 0x0000001159137211 */ /* 0x000fc600078e08ff */
[----:B------:R1:W3:Y:S01]  /*0230*/  LDG.E.U16 R0, desc[UR60][R4.64] ;  /* 0x0000003c04007981 */ /* 0x0002e2000c1e1500 */
[----:B------:R-:W-:Y:S01]  /*0240*/  LEA.HI.X.SX32 R9, R9, R90, 0x1, P0 ;  /* 0x0000005a09097211 */ /* 0x000fe200000f0eff */
[----:B------:R-:W-:Y:S01]  /*0250*/  IMAD R21, R89, 0x2, R19 ;  /* 0x0000000259157824 */ /* 0x000fe200078e0213 */
[----:B------:R-:W-:-:S03]  /*0260*/  LEA R10, P0, R11, R6, 0x1 ;  /* 0x000000060b0a7211 */ /* 0x000fc600078008ff */
[----:B------:R4:W5:Y:S01]  /*0270*/  LDG.E.U16 R16, desc[UR60][R8.64] ;  /* 0x0000003c08107981 */ /* 0x000962000c1e1500 */
[----:B------:R-:W-:Y:S01]  /*0280*/  LEA.HI.X.SX32 R11, R11, R90, 0x1, P0 ;  /* 0x0000005a0b0b7211 */ /* 0x000fe200000f0eff */
[----:B------:R-:W-:Y:S01]  /*0290*/  IMAD R23, R89, 0x2, R21 ;  /* 0x0000000259177824 */ /* 0x000fe200078e0215 */
[----:B0-----:R-:W-:-:S03]  /*02a0*/  LEA R2, P0, R15, R6, 0x1 ;  /* 0x000000060f027211 */ /* 0x001fc600078008ff */
[----:B------:R0:W2:Y:S01]  /*02b0*/  LDG.E.U16 R22, desc[UR60][R10.64] ;  /* 0x0000003c0a167981 */ /* 0x0000a2000c1e1500 */
[----:B------:R-:W-:Y:S01]  /*02c0*/  LEA.HI.X.SX32 R3, R15, R90, 0x1, P0 ;  /* 0x0000005a0f037211 */ /* 0x000fe200000f0eff */
[----:B------:R-:W-:-:S04]  /*02d0*/  IMAD R25, R89, 0x2, R23 ;  /* 0x0000000259197824 */ /* 0x000fc800078e0217 */
[----:B------:R-:W2:Y:S01]  /*02e0*/  LDG.E.U16 R2, desc[UR60][R2.64] ;  /* 0x0000003c02027981 */ /* 0x000ea2000c1e1500 */
[-C--:B-1----:R-:W-:Y:S02]  /*02f0*/  LEA R4, P0, R17, R6.reuse, 0x1 ;  /* 0x0000000611047211 */ /* 0x082fe400078008ff */
[----:B------:R-:W-:Y:S02]  /*0300*/  LEA R56, P1, R13, R6, 0x1 ;  /* 0x000000060d387211 */ /* 0x000fe400078208ff */
[----:B------:R-:W-:Y:S02]  /*0310*/  LEA.HI.X.SX32 R5, R17, R90, 0x1, P0 ;  /* 0x0000005a11057211 */ /* 0x000fe400000f0eff */
[----:B----4-:R-:W-:Y:S02]  /*0320*/  LEA R8, P0, R19, R6, 0x1 ;  /* 0x0000000613087211 */ /* 0x010fe400078008ff */
[----:B------:R-:W-:Y:S01]  /*0330*/  LEA R27, R89, R25, 0x1 ;  /* 0x00000019591b7211 */ /* 0x000fe200078e08ff */
[----:B------:R1:W4:Y:S01]  /*0340*/  LDG.E.U16 R20, desc[UR60][R4.64] ;  /* 0x0000003c04147981 */ /* 0x000322000c1e1500 */
[----:B------:R-:W-:-:S02]  /*0350*/  LEA.HI.X.SX32 R9, R19, R90, 0x1, P0 ;  /* 0x0000005a13097211 */ /* 0x000fc400000f0eff */
[----:B------:R-:W-:Y:S01]  /*0360*/  LEA.HI.X.SX32 R57, R13, R90, 0x1, P1 ;  /* 0x0000005a0d397211 */ /* 0x000fe200008f0eff */
[----:B------:R-:W-:Y:S02]  /*0370*/  IMAD R29, R89, 0x2, R27 ;  /* 0x00000002591d7824 */ /* 0x000fe400078e021b */
[----:B------:R1:W4:Y:S01]  /*0380*/  LDG.E.U16 R18, desc[UR60][R8.64] ;  /* 0x0000003c08127981 */ /* 0x000322000c1e1500 */
[-C--:B------:R-:W-:Y:S01]  /*0390*/  LEA R12, P0, R23, R6.reuse, 0x1 ;  /* 0x00000006170c7211 */ /* 0x080fe200078008ff */
[----:B------:R-:W-:Y:S01]  /*03a0*/  IMAD R31, R89, 0x2, R29 ;  /* 0x00000002591f7824 */ /* 0x000fe200078e021d */
[----:B0-----:R-:W-:Y:S01]  /*03b0*/  LEA R10, P1, R21, R6, 0x1 ;  /* 0x00000006150a7211 */ /* 0x001fe200078208ff */
[----:B------:R-:W4:Y:S01]  /*03c0*/  LDG.E.U16 R56, desc[UR60][R56.64] ;  /* 0x0000003c38387981 */ /* 0x000f22000c1e1500 */
[----:B------:R-:W-:Y:S01]  /*03d0*/  LEA.HI.X.SX32 R13, R23, R90, 0x1, P0 ;  /* 0x0000005a170d7211 */ /* 0x000fe200000f0eff */
[----:B------:R-:W-:Y:S01]  /*03e0*/  IMAD R33, R89, 0x2, R31 ;  /* 0x0000000259217824 */ /* 0x000fe200078e021f */
[----:B------:R-:W-:-:S04]  /*03f0*/  LEA R14, P0, R25, R6, 0x1 ;  /* 0x00000006190e7211 */ /* 0x000fc800078008ff */
[----:B------:R-:W-:Y:S02]  /*0400*/  LEA.HI.X.SX32 R15, R25, R90, 0x1, P0 ;  /* 0x0000005a190f7211 */ /* 0x000fe400000f0eff */
[----:B-1----:R-:W-:Y:S02]  /*0410*/  LEA R4, P0, R27, R6, 0x1 ;  /* 0x000000061b047211 */ /* 0x002fe400078008ff */
[-C--:B------:R-:W-:Y:S01]  /*0420*/  LEA.HI.X.SX32 R11, R21, R90.reuse, 0x1, P1 ;  /* 0x0000005a150b7211 */ /* 0x080fe200008f0eff */
[----:B------:R-:W4:Y:S01]  /*0430*/  LDG.E.U16 R24, desc[UR60][R14.64] ;  /* 0x0000003c0e187981 */ /* 0x000f22000c1e1500 */
[----:B------:R-:W-:Y:S02]  /*0440*/  LEA.HI.X.SX32 R5, R27, R90, 0x1, P0 ;  /* 0x0000005a1b057211 */ /* 0x000fe400000f0eff */
[----:B------:R-:W-:Y:S01]  /*0450*/  LEA R8, P0, R31, R6, 0x1 ;  /* 0x000000061f087211 */ /* 0x000fe200078008ff */
[----:B------:R0:W4:Y:S01]  /*0460*/  LDG.E.U16 R3, desc[UR60][R10.64] ;  /* 0x0000003c0a037981 */ /* 0x000122000c1e1500 */
[----:B------:R-:W-:-:S02]  /*0470*/  LEA R35, R89, R33, 0x1 ;  /* 0x0000002159237211 */ /* 0x000fc400078e08ff */
[----:B------:R-:W-:Y:S01]  /*0480*/  LEA.HI.X.SX32 R9, R31, R90, 0x1, P0 ;  /* 0x0000005a1f097211 */ /* 0x000fe200000f0eff */
[----:B------:R-:W4:Y:S02]  /*0490*/  LDG.E.U16 R4, desc[UR60][R4.64] ;  /* 0x0000003c04047981 */ /* 0x000f24000c1e1500 */
[----:B------:R-:W-:Y:S01]  /*04a0*/  IMAD R37, R89, 0x2, R35 ;  /* 0x0000000259257824 */ /* 0x000fe200078e0223 */
[----:B0-----:R-:W-:-:S03]  /*04b0*/  LEA R10, P0, R33, R6, 0x1 ;  /* 0x00000006210a7211 */ /* 0x001fc600078008ff */
[----:B------:R-:W-:Y:S01]  /*04c0*/  IMAD R39, R89, 0x2, R37 ;  /* 0x0000000259277824 */ /* 0x000fe200078e0225 */
[----:B------:R-:W4:Y:S01]  /*04d0*/  LDG.E.U16 R5, desc[UR60][R8.64] ;  /* 0x0000003c08057981 */ /* 0x000f22000c1e1500 */
[----:B------:R-:W-:Y:S02]  /*04e0*/  LEA.HI.X.SX32 R11, R33, R90, 0x1, P0 ;  /* 0x0000005a210b7211 */ /* 0x000fe400000f0eff */
[----:B------:R-:W-:-:S04]  /*04f0*/  IMAD R41, R89, 0x2, R39 ;  /* 0x0000000259297824 */ /* 0x000fc800078e0227 */
[----:B------:R-:W-:-:S04]  /*0500*/  IMAD R43, R89, 0x2, R41 ;  /* 0x00000002592b7824 */ /* 0x000fc800078e0229 */
[----:B------:R-:W-:-:S04]  /*0510*/  IMAD R45, R89, 0x2, R43 ;  /* 0x00000002592d7824 */ /* 0x000fc800078e022b */
[----:B------:R-:W-:-:S04]  /*0520*/  IMAD R47, R89, 0x2, R45 ;  /* 0x00000002592f7824 */ /* 0x000fc800078e022d */
[----:B------:R-:W-:-:S04]  /*0530*/  IMAD R49, R89, 0x2, R47 ;  /* 0x0000000259317824 */ /* 0x000fc800078e022f */
[----:B------:R-:W-:-:S05]  /*0540*/  IMAD R61, R89, 0x2, R49 ;  /* 0x00000002593d7824 */ /* 0x000fca00078e0231 */
[----:B------:R-:W-:-:S05]  /*0550*/  LEA R63, R89, R61, 0x1 ;  /* 0x0000003d593f7211 */ /* 0x000fca00078e08ff */
[----:B------:R-:W-:Y:S01]  /*0560*/  IMAD R65, R89, 0x2, R63 ;  /* 0x0000000259417824 */ /* 0x000fe200078e023f */
[----:B---3--:R0:W-:Y:S04]  /*0570*/  STL [R1+0x3c], R0 ;  /* 0x00003c0001007387 */ /* 0x0081e80000100800 */
[----:B0-----:R0:W3:Y:S04]  /*0580*/  LDG.E.U16 R0, desc[UR60][R12.64] ;  /* 0x0000003c0c007981 */ /* 0x0010e8000c1e1500 */
[----:B-----5:R1:W-:Y:S02]  /*0590*/  STL [R1+0x38], R16 ;  /* 0x0000381001007387 */ /* 0x0203e40000100800 */
[----:B-1----:R-:W-:-:S02]  /*05a0*/  LEA R16, P1, R29, R6, 0x1 ;  /* 0x000000061d107211 */ /* 0x002fc400078208ff */
[----:B0-----:R-:W-:Y:S02]  /*05b0*/  LEA R12, P0, R35, R6, 0x1 ;  /* 0x00000006230c7211 */ /* 0x001fe400078008ff */
[-C--:B------:R-:W-:Y:S01]  /*05c0*/  LEA.HI.X.SX32 R17, R29, R90.reuse, 0x1, P1 ;  /* 0x0000005a1d117211 */ /* 0x080fe200008f0eff */
[----:B--2---:R0:W-:Y:S01]  /*05d0*/  STL [R1+0x34], R22 ;  /* 0x0000341601007387 */ /* 0x0041e20000100800 */
[----:B------:R-:W-:-:S03]  /*05e0*/  LEA.HI.X.SX32 R13, R35, R90, 0x1, P0 ;  /* 0x0000005a230d7211 */ /* 0x000fc600000f0eff */
[----:B------:R1:W-:Y:S04]  /*05f0*/  STL [R1+0x30], R2 ;  /* 0x0000300201007387 */ /* 0x0003e80000100800 */
[----:B0-----:R-:W2:Y:S04]  /*0600*/  LDG.E.U16 R22, desc[UR60][R10.64] ;  /* 0x0000003c0a167981 */ /* 0x001ea8000c1e1500 */
[----:B-1----:R0:W5:Y:S02]  /*0610*/  LDG.E.U16 R2, desc[UR60][R16.64] ;  /* 0x0000003c10027981 */ /* 0x002164000c1e1500 */
[----:B0-----:R-:W-:-:S04]  /*0620*/  LEA R16, P0, R39, R6, 0x1 ;  /* 0x0000000627107211 */ /* 0x001fc800078008ff */
[----:B------:R-:W-:Y:S02]  /*0630*/  LEA.HI.X.SX32 R17, R39, R90, 0x1, P0 ;  /* 0x0000005a27117211 */ /* 0x000fe400000f0eff */
[----:B------:R-:W-:-:S04]  /*0640*/  LEA R8, P0, R41, R6, 0x1 ;  /* 0x0000000629087211 */ /* 0x000fc800078008ff */
[----:B------:R-:W-:Y:S02]  /*0650*/  LEA.HI.X.SX32 R9, R41, R90, 0x1, P0 ;  /* 0x0000005a29097211 */ /* 0x000fe400000f0eff */
[C---:B------:R-:W-:Y:S01]  /*0660*/  LEA R10, P0, R43.reuse, R6, 0x1 ;  /* 0x000000062b0a7211 */ /* 0x040fe200078008ff */
[----:B----4-:R0:W-:Y:S03]  /*0670*/  STL [R1+0x2c], R20 ;  /* 0x00002c1401007387 */ /* 0x0101e60000100800 */
[----:B------:R-:W-:Y:S01]  /*0680*/  LEA.HI.X.SX32 R11, R43, R90, 0x1, P0 ;  /* 0x0000005a2b0b7211 */ /* 0x000fe200000f0eff */
[----:B------:R1:W-:Y:S04]  /*0690*/  STL [R1+0x28], R18 ;  /* 0x0000281201007387 */ /* 0x0003e80000100800 */
[----:B0-----:R0:W4:Y:S04]  /*06a0*/  LDG.E.U16 R20, desc[UR60][R12.64] ;  /* 0x0000003c0c147981 */ /* 0x001128000c1e1500 */
[----:B-1----:R-:W5:Y:S04]  /*06b0*/  LDG.E.U16 R18, desc[UR60][R16.64] ;  /* 0x0000003c10127981 */ /* 0x002f68000c1e1500 */
[----:B------:R-:W5:Y:S04]  /*06c0*/  LDG.E.U16 R17, desc[UR60][R8.64] ;  /* 0x0000003c08117981 */ /* 0x000f68000c1e1500 */
[----:B------:R-:W5:Y:S01]  /*06d0*/  LDG.E.U16 R16, desc[UR60][R10.64] ;  /* 0x0000003c0a107981 */ /* 0x000f62000c1e1500 */
[----:B0-----:R-:W-:-:S04]  /*06e0*/  LEA R12, P0, R47, R6, 0x1 ;  /* 0x000000062f0c7211 */ /* 0x001fc800078008ff */
[----:B------:R-:W-:Y:S01]  /*06f0*/  LEA.HI.X.SX32 R13, R47, R90, 0x1, P0 ;  /* 0x0000005a2f0d7211 */ /* 0x000fe200000f0eff */
[----:B------:R-:W-:-:S04]  /*0700*/  IMAD R7, R89, 0x2, R65 ;  /* 0x0000000259077824 */ /* 0x000fc800078e0241 */
[----:B------:R-:W-:-:S05]  /*0710*/  IMAD R67, R89, 0x2, R7 ;  /* 0x0000000259437824 */ /* 0x000fca00078e0207 */
[----:B------:R-:W-:-:S05]  /*0720*/  LEA R69, R89, R67, 0x1 ;  /* 0x0000004359457211 */ /* 0x000fca00078e08ff */
[----:B------:R-:W-:-:S04]  /*0730*/  IMAD R71, R89, 0x2, R69 ;  /* 0x0000000259477824 */ /* 0x000fc800078e0245 */
        /* <DEDUP_REMOVED lines=10> */
[C---:B------:R-:W-:Y:S01]  /*07e0*/  LEA R27, R89.reuse, R51, 0x1 ;  /* 0x00000033591b7211 */ /* 0x040fe200078e08ff */
[----:B---3--:R-:W-:Y:S04]  /*07f0*/  STL [R1+0x24], R0 ;  /* 0x0000240001007387 */ /* 0x008fe80000100800 */
[----:B------:R-:W-:Y:S04]  /*0800*/  STL [R1+0x20], R24 ;  /* 0x0000201801007387 */ /* 0x000fe80000100800 */
[----:B------:R-:W-:Y:S04]  /*0810*/  STL [R1+0x1c], R4 ;  /* 0x00001c0401007387 */ /* 0x000fe80000100800 */
[----:B------:R0:W-:Y:S04]  /*0820*/  STL [R1+0x18], R5 ;  /* 0x0000180501007387 */ /* 0x0001e80000100800 */
[----:B0-----:R-:W3:Y:S01]  /*0830*/  LDG.E.U16 R5, desc[UR60][R12.64] ;  /* 0x0000003c0c057981 */ /* 0x001ee2000c1e1500 */
[----:B------:R-:W-:-:S04]  /*0840*/  IMAD R29, R89, 0x2, R27 ;  /* 0x00000002591d7824 */ /* 0x000fc800078e021b */
[----:B------:R-:W-:-:S04]  /*0850*/  IMAD R31, R89, 0x2, R29 ;  /* 0x00000002591f7824 */ /* 0x000fc800078e021d */
[----:B------:R-:W-:Y:S01]  /*0860*/  IMAD R52, R89, 0x2, R31 ;  /* 0x0000000259347824 */ /* 0x000fe200078e021f */
[----:B------:R-:W-:-:S04]  /*0870*/  LEA R14, P1, R37, R6, 0x1 ;  /* 0x00000006250e7211 */ /* 0x000fc800078208ff */
[----:B------:R-:W-:Y:S02]  /*0880*/  LEA R33, R89, R52, 0x1 ;  /* 0x0000003459217211 */ /* 0x000fe400078e08ff */
[----:B------:R-:W-:-:S03]  /*0890*/  LEA.HI.X.SX32 R15, R37, R90, 0x1, P1 ;  /* 0x0000005a250f7211 */ /* 0x000fc600008f0eff */
[C---:B------:R-:W-:Y:S02]  /*08a0*/  IMAD R35, R89.reuse, 0x2, R33 ;  /* 0x0000000259237824 */ /* 0x040fe400078e0221 */
[----:B------:R0:W3:Y:S02]  /*08b0*/  LDG.E.U16 R0, desc[UR60][R14.64] ;  /* 0x0000003c0e007981 */ /* 0x0000e4000c1e1500 */
[----:B------:R-:W-:-:S04]  /*08c0*/  IMAD R37, R89, 0x2, R35 ;  /* 0x0000000259257824 */ /* 0x000fc800078e0223 */
[----:B------:R-:W-:-:S05]  /*08d0*/  IMAD R53, R89, 0x2, R37 ;  /* 0x0000000259357824 */ /* 0x000fca00078e0225 */
[----:B------:R-:W-:-:S05]  /*08e0*/  LEA R39, R89, R53, 0x1 ;  /* 0x0000003559277211 */ /* 0x000fca00078e08ff */
[----:B------:R-:W-:-:S04]  /*08f0*/  IMAD R41, R89, 0x2, R39 ;  /* 0x0000000259297824 */ /* 0x000fc800078e0227 */
[----:B------:R-:W-:-:S04]  /*0900*/  IMAD R83, R89, 0x2, R41 ;  /* 0x0000000259537824 */ /* 0x000fc800078e0229 */
[----:B------:R-:W-:-:S05]  /*0910*/  IMAD R4, R89, 0x2, R83 ;  /* 0x0000000259047824 */ /* 0x000fca00078e0253 */
[----:B------:R-:W-:Y:S02]  /*0920*/  LEA R85, R89, R4, 0x1 ;  /* 0x0000000459557211 */ /* 0x000fe400078e08ff */
[----:B0-----:R-:W-:-:S03]  /*0930*/  LEA R14, P0, R49, R6, 0x1 ;  /* 0x00000006310e7211 */ /* 0x001fc600078008ff */
[----:B------:R-:W-:Y:S01]  /*0940*/  IMAD R87, R89, 0x2, R85 ;  /* 0x0000000259577824 */ /* 0x000fe200078e0255 */
[----:B------:R-:W-:-:S03]  /*0950*/  LEA R58, P1, R45, R6, 0x1 ;  /* 0x000000062d3a7211 */ /* 0x000fc600078208ff */
[----:B------:R-:W-:Y:S01]  /*0960*/  IMAD R93, R89, 0x2, R87 ;  /* 0x00000002595d7824 */ /* 0x000fe200078e0257 */
[-C--:B------:R-:W-:Y:S02]  /*0970*/  LEA.HI.X.SX32 R15, R49, R90.reuse, 0x1, P0 ;  /* 0x0000005a310f7211 */ /* 0x080fe400000f0eff */
[----:B------:R-:W-:Y:S01]  /*0980*/  LEA.HI.X.SX32 R59, R45, R90, 0x1, P1 ;  /* 0x0000005a2d3b7211 */ /* 0x000fe200008f0eff */
[----:B------:R-:W-:Y:S01]  /*0990*/  IMAD R47, R89, 0x2, R93 ;  /* 0x00000002592f7824 */ /* 0x000fe200078e025d */
[-C--:B------:R-:W-:Y:S01]  /*09a0*/  LEA R8, P0, R61, R6.reuse, 0x1 ;  /* 0x000000063d087211 */ /* 0x080fe200078008ff */
[----:B------:R0:W3:Y:S01]  /*09b0*/  LDG.E.U16 R252, desc[UR60][R14.64] ;  /* 0x0000003c0efc7981 */ /* 0x0000e2000c1e1500 */
[----:B------:R-:W-:Y:S02]  /*09c0*/  LEA R60, P1, R63, R6, 0x1 ;  /* 0x000000063f3c7211 */ /* 0x000fe400078208ff */
[-C--:B------:R-:W-:Y:S01]  /*09d0*/  LEA.HI.X.SX32 R9, R61, R90.reuse, 0x1, P0 ;  /* 0x0000005a3d097211 */ /* 0x080fe200000f0eff */
[----:B--2---:R-:W-:Y:S01]  /*09e0*/  STL [R1+0x14], R22 ;  /* 0x0000141601007387 */ /* 0x004fe20000100800 */
[----:B------:R-:W-:-:S02]  /*09f0*/  LEA.HI.X.SX32 R61, R63, R90, 0x1, P1 ;  /* 0x0000005a3f3d7211 */ /* 0x000fc400008f0eff */
[----:B------:R-:W-:Y:S01]  /*0a00*/  LEA R10, P0, R65, R6, 0x1 ;  /* 0x00000006410a7211 */ /* 0x000fe200078008ff */
[----:B------:R-:W2:Y:S01]  /*0a10*/  LDG.E.U16 R251, desc[UR60][R8.64] ;  /* 0x0000003c08fb7981 */ /* 0x000ea2000c1e1500 */
[----:B------:R-:W-:Y:S02]  /*0a20*/  LEA R63, R89, R47, 0x1 ;  /* 0x0000002f593f7211 */ /* 0x000fe400078e08ff */
[----:B------:R-:W-:Y:S01]  /*0a30*/  LEA.HI.X.SX32 R11, R65, R90, 0x1, P0 ;  /* 0x0000005a410b7211 */ /* 0x000fe200000f0eff */
[----:B------:R1:W2:Y:S02]  /*0a40*/  LDG.E.U16 R60, desc[UR60][R60.64] ;  /* 0x0000003c3c3c7981 */ /* 0x0002a4000c1e1500 */
[----:B------:R-:W-:Y:S01]  /*0a50*/  IMAD R65, R89, 0x2, R63 ;  /* 0x0000000259417824 */ /* 0x000fe200078e023f */
[-C--:B------:R-:W-:Y:S01]  /*0a60*/  LEA R12, P0, R7, R6.reuse, 0x1 ;  /* 0x00000006070c7211 */ /* 0x080fe200078008ff */
[----:B----4-:R-:W-:Y:S02]  /*0a70*/  STL [R1+0x10], R20 ;  /* 0x0000101401007387 */ /* 0x010fe40000100800 */
[----:B------:R-:W-:Y:S01]  /*0a80*/  IMAD R95, R89, 0x2, R65 ;  /* 0x00000002595f7824 */ /* 0x000fe200078e0241 */
[----:B------:R-:W-:Y:S01]  /*0a90*/  LEA R74, P1, R69, R6, 0x1 ;  /* 0x00000006454a7211 */ /* 0x000fe200078208ff */
[----:B------:R4:W2:Y:S02]  /*0aa0*/  LDG.E.U16 R250, desc[UR60][R10.64] ;  /* 0x0000003c0afa7981 */ /* 0x0008a4000c1e1500 */
[----:B------:R-:W-:Y:S01]  /*0ab0*/  IMAD R48, R89, 0x2, R95 ;  /* 0x0000000259307824 */ /* 0x000fe200078e025f */
[----:B------:R-:W-:Y:S01]  /*0ac0*/  LEA.HI.X.SX32 R13, R7, R90, 0x1, P0 ;  /* 0x0000005a070d7211 */ /* 0x000fe200000f0eff */
[----:B------:R-:W2:Y:S03]  /*0ad0*/  LDG.E.U16 R58, desc[UR60][R58.64] ;  /* 0x0000003c3a3a7981 */ /* 0x000ea6000c1e1500 */
[----:B------:R-:W-:Y:S01]  /*0ae0*/  LEA R97, R89, R48, 0x1 ;  /* 0x0000003059617211 */ /* 0x000fe200078e08ff */
[----:B-----5:R-:W-:Y:S01]  /*0af0*/  STL [R1+0xc], R18 ;  /* 0x00000c1201007387 */ /* 0x020fe20000100800 */
[----:B0-----:R-:W-:-:S03]  /*0b00*/  LEA R14, P0, R67, R6, 0x1 ;  /* 0x00000006430e7211 */ /* 0x001fc600078008ff */
[----:B-1----:R-:W-:Y:S01]  /*0b10*/  IMAD R61, R89, 0x2, R97 ;  /* 0x00000002593d7824 */ /* 0x002fe200078e0261 */
[-C--:B------:R-:W-:Y:S01]  /*0b20*/  LEA.HI.X.SX32 R15, R67, R90.reuse, 0x1, P0 ;  /* 0x0000005a430f7211 */ /* 0x080fe200000f0eff */
[----:B------:R0:W5:Y:S02]  /*0b30*/  LDG.E.U16 R249, desc[UR60][R12.64] ;  /* 0x0000003c0cf97981 */ /* 0x000164000c1e1500 */
[C---:B------:R-:W-:Y:S02]  /*0b40*/  IMAD R67, R89.reuse, 0x2, R61 ;  /* 0x0000000259437824 */ /* 0x040fe400078e023d */
[----:B------:R-:W-:Y:S02]  /*0b50*/  STL [R1+0x8], R17 ;  /* 0x0000081101007387 */ /* 0x000fe40000100800 */
[----:B------:R-:W-:Y:S01]  /*0b60*/  IMAD R49, R89, 0x2, R67 ;  /* 0x0000000259317824 */ /* 0x000fe200078e0243 */
[----:B------:R-:W-:Y:S01]  /*0b70*/  LEA.HI.X.SX32 R75, R69, R90, 0x1, P1 ;  /* 0x0000005a454b7211 */ /* 0x000fe200008f0eff */
[----:B------:R1:W-:Y:S03]  /*0b80*/  STL [R1+0x4], R16 ;  /* 0x0000041001007387 */ /* 0x0003e60000100800 */
[----:B------:R-:W-:Y:S01]  /*0b90*/  LEA R69, R89, R49, 0x1 ;  /* 0x0000003159457211 */ /* 0x000fe200078e08ff */
[----:B------:R0:W5:Y:S01]  /*0ba0*/  LDG.E.U16 R248, desc[UR60][R14.64] ;  /* 0x0000003c0ef87981 */ /* 0x000162000c1e1500 */
[----:B------:R-:W-:-:S03]  /*0bb0*/  LEA R8, P1, R79, R6, 0x1 ;  /* 0x000000064f087211 */ /* 0x000fc600078208ff */
[----:B------:R-:W5:Y:S01]  /*0bc0*/  LDG.E.U16 R74, desc[UR60][R74.64] ;  /* 0x0000003c4a4a7981 */ /* 0x000f62000c1e1500 */
[----:B-1----:R-:W-:-:S04]  /*0bd0*/  LEA R16, P0, R71, R6, 0x1 ;  /* 0x0000000647107211 */ /* 0x002fc800078008ff */
[----:B------:R-:W-:Y:S01]  /*0be0*/  LEA.HI.X.SX32 R17, R71, R90, 0x1, P0 ;  /* 0x0000005a47117211 */ /* 0x000fe200000f0eff */
[----:B------:R-:W-:Y:S01]  /*0bf0*/  IMAD R71, R89, 0x2, R69 ;  /* 0x0000000259477824 */ /* 0x000fe200078e0245 */
[----:B----4-:R-:W-:Y:S02]  /*0c00*/  LEA R10, P0, R77, R6, 0x1 ;  /* 0x000000064d0a7211 */ /* 0x010fe400078008ff */
[-C--:B------:R-:W-:Y:S01]  /*0c10*/  LEA.HI.X.SX32 R9, R79, R90.reuse, 0x1, P1 ;  /* 0x0000005a4f097211 */ /* 0x080fe200008f0eff */
[----:B------:R-:W4:Y:S01]  /*0c20*/  LDG.E.U16 R247, desc[UR60][R16.64] ;  /* 0x0000003c10f77981 */ /* 0x000f22000c1e1500 */
[----:B------:R-:W-:Y:S01]  /*0c30*/  LEA.HI.X.SX32 R11, R77, R90, 0x1, P0 ;  /* 0x0000005a4d0b7211 */ /* 0x000fe200000f0eff */
[C---:B------:R-:W-:Y:S02]  /*0c40*/  IMAD R77, R89.reuse, 0x2, R71 ;  /* 0x00000002594d7824 */ /* 0x040fe400078e0247 */
[----:B------:R1:W4:Y:S02]  /*0c50*/  LDG.E.U16 R8, desc[UR60][R8.64] ;  /* 0x0000003c08087981 */ /* 0x000324000c1e1500 */
[----:B------:R-:W-:Y:S01]  /*0c60*/  IMAD R50, R89, 0x2, R77 ;  /* 0x0000000259327824 */ /* 0x000fe200078e024d */
[----:B0-----:R-:W-:Y:S01]  /*0c70*/  LEA R12, P0, R81, R6, 0x1 ;  /* 0x00000006510c7211 */ /* 0x001fe200078008ff */
[----:B------:R0:W4:Y:S03]  /*0c80*/  LDG.E.U16 R246, desc[UR60][R10.64] ;  /* 0x0000003c0af67981 */ /* 0x000126000c1e1500 */
[----:B------:R-:W-:-:S02]  /*0c90*/  LEA R79, R89, R50, 0x1 ;  /* 0x00000032594f7211 */ /* 0x000fc400078e08ff */
[----:B------:R-:W-:-:S03]  /*0ca0*/  LEA.HI.X.SX32 R13, R81, R90, 0x1, P0 ;  /* 0x0000005a510d7211 */ /* 0x000fc600000f0eff */
[----:B------:R-:W-:Y:S01]  /*0cb0*/  IMAD R81, R89, 0x2, R79 ;  /* 0x0000000259517824 */ /* 0x000fe200078e024f */
[----:B------:R-:W-:Y:S01]  /*0cc0*/  LEA R14, P0, R19, R6, 0x1 ;  /* 0x00000006130e7211 */ /* 0x000fe200078008ff */
[----:B------:R0:W4:Y:S02]  /*0cd0*/  LDG.E.U16 R245, desc[UR60][R12.64] ;  /* 0x0000003c0cf57981 */ /* 0x000124000c1e1500 */
[----:B-1----:R-:W-:Y:S01]  /*0ce0*/  IMAD R9, R89, 0x2, R81 ;  /* 0x0000000259097824 */ /* 0x002fe200078e0251 */
[----:B------:R-:W-:Y:S02]  /*0cf0*/  LEA.HI.X.SX32 R15, R19, R90, 0x1, P0 ;  /* 0x0000005a130f7211 */ /* 0x000fe400000f0eff */
[-C--:B0-----:R-:W-:Y:S01]  /*0d00*/  LEA R10, P0, R23, R6.reuse, 0x1 ;  /* 0x00000006170a7211 */ /* 0x081fe200078008ff */
[----:B------:R-:W-:Y:S01]  /*0d10*/  IMAD R43, R89, 0x2, R9 ;  /* 0x00000002592b7824 */ /* 0x000fe200078e0209 */
[----:B------:R-:W-:Y:S01]  /*0d20*/  LEA R18, P1, R21, R6, 0x1 ;  /* 0x0000000615127211 */ /* 0x000fe200078208ff */
[----:B------:R0:W4:Y:S01]  /*0d30*/  LDG.E.U16 R244, desc[UR60][R14.64] ;  /* 0x0000003c0ef47981 */ /* 0x000122000c1e1500 */
[----:B------:R-:W-:-:S02]  /*0d40*/  LEA.HI.X.SX32 R11, R23, R90, 0x1, P0 ;  /* 0x0000005a170b7211 */ /* 0x000fc400000f0eff */
[----:B------:R-:W-:Y:S02]  /*0d50*/  LEA R16, P0, R25, R6, 0x1 ;  /* 0x0000000619107211 */ /* 0x000fe400078008ff */
[----:B------:R-:W-:Y:S01]  /*0d60*/  LEA R23, R89, R43, 0x1 ;  /* 0x0000002b59177211 */ /* 0x000fe200078e08ff */
[----:B------:R1:W4:Y:S01]  /*0d70*/  LDG.E.U16 R243, desc[UR60][R10.64] ;  /* 0x0000003c0af37981 */ /* 0x000322000c1e1500 */
[----:B------:R-:W-:Y:S02]  /*0d80*/  LEA.HI.X.SX32 R19, R21, R90, 0x1, P1 ;  /* 0x0000005a15137211 */ /* 0x000fe400008f0eff */
[----:B------:R-:W-:Y:S02]  /*0d90*/  LEA R20, P1, R27, R6, 0x1 ;  /* 0x000000061b147211 */ /* 0x000fe400078208ff */
[-C--:B------:R-:W-:Y:S01]  /*0da0*/  LEA.HI.X.SX32 R17, R25, R90.reuse, 0x1, P0 ;  /* 0x0000005a19117211 */ /* 0x080fe200000f0eff */
[----:B------:R-:W-:Y:S01]  /*0db0*/  IMAD R25, R89, 0x2, R23 ;  /* 0x0000000259197824 */ /* 0x000fe200078e0217 */
[----:B------:R-:W-:-:S03]  /*0dc0*/  LEA.HI.X.SX32 R21, R27, R90, 0x1, P1 ;  /* 0x0000005a1b157211 */ /* 0x000fc600008f0eff */
[----:B------:R-:W-:Y:S01]  /*0dd0*/  IMAD R27, R89, 0x2, R25 ;  /* 0x00000002591b7824 */ /* 0x000fe200078e0219 */
[----:B------:R-:W-:Y:S01]  /*0de0*/  LEA R12, P0, R29, R6, 0x1 ;  /* 0x000000061d0c7211 */ /* 0x000fe200078008ff */
[----:B------:R1:W4:Y:S02]  /*0df0*/  LDG.E.U16 R242, desc[UR60][R16.64] ;  /* 0x0000003c10f27981 */ /* 0x000324000c1e1500 */
[----:B------:R-:W-:Y:S01]  /*0e00*/  IMAD R44, R89, 0x2, R27 ;  /* 0x00000002592c7824 */ /* 0x000fe200078e021b */
[----:B------:R-:W-:Y:S01]  /*0e10*/  LEA.HI.X.SX32 R13, R29, R90, 0x1, P0 ;  /* 0x0000005a1d0d7211 */ /* 0x000fe200000f0eff */
[----:B------:R-:W4:Y:S01]  /*0e20*/  LDG.E.U16 R54, desc[UR60][R20.64] ;  /* 0x0000003c14367981 */ /* 0x000f22000c1e1500 */
[----:B0-----:R-:W-:Y:S02]  /*0e30*/  LEA R14, P0, R31, R6, 0x1 ;  /* 0x000000061f0e7211 */ /* 0x001fe400078008ff */
[----:B------:R-:W-:Y:S01]  /*0e40*/  LEA R29, R89, R44, 0x1 ;  /* 0x0000002c591d7211 */ /* 0x000fe200078e08ff */
[----:B------:R0:W4:Y:S01]  /*0e50*/  LDG.E.U16 R241, desc[UR60][R12.64] ;  /* 0x0000003c0cf17981 */ /* 0x000122000c1e1500 */
[----:B------:R-:W-:-:S03]  /*0e60*/  LEA.HI.X.SX32 R15, R31, R90, 0x1, P0 ;  /* 0x0000005a1f0f7211 */ /* 0x000fc600000f0eff */
[----:B------:R-:W-:Y:S01]  /*0e70*/  IMAD R31, R89, 0x2, R29 ;  /* 0x00000002591f7824 */ /* 0x000fe200078e021d */
[C---:B-1----:R-:W-:Y:S01]  /*0e80*/  LEA R10, P0, R35.reuse, R6, 0x1 ;  /* 0x00000006230a7211 */ /* 0x042fe200078008ff */
[----:B------:R1:W4:Y:S03]  /*0e90*/  LDG.E.U16 R240, desc[UR60][R14.64] ;  /* 0x0000003c0ef07981 */ /* 0x000326000c1e1500 */
[----:B------:R-:W-:Y:S02]  /*0ea0*/  LEA.HI.X.SX32 R11, R35, R90, 0x1, P0 ;  /* 0x0000005a230b7211 */ /* 0x000fe400000f0eff */
[----:B------:R-:W-:-:S03]  /*0eb0*/  LEA R16, P0, R37, R6, 0x1 ;  /* 0x0000000625107211 */ /* 0x000fc600078008ff */
[----:B------:R1:W4:Y:S01]  /*0ec0*/  LDG.E.U16 R239, desc[UR60][R10.64] ;  /* 0x0000003c0aef7981 */ /* 0x000322000c1e1500 */
[----:B------:R-:W-:Y:S02]  /*0ed0*/  LEA.HI.X.SX32 R17, R37, R90, 0x1, P0 ;  /* 0x0000005a25117211 */ /* 0x000fe400000f0eff */
[----:B0-----:R-:W-:-:S03]  /*0ee0*/  LEA R12, P0, R41, R6, 0x1 ;  /* 0x00000006290c7211 */ /* 0x001fc600078008ff */
[----:B------:R0:W4:Y:S01]  /*0ef0*/  LDG.E.U16 R238, desc[UR60][R16.64] ;  /* 0x0000003c10ee7981 */ /* 0x000122000c1e1500 */
[----:B------:R-:W-:Y:S02]  /*0f00*/  LEA.HI.X.SX32 R13, R41, R90, 0x1, P0 ;  /* 0x0000005a290d7211 */ /* 0x000fe400000f0eff */
[----:B-1----:R-:W-:-:S03]  /*0f10*/  LEA R14, P0, R83, R6, 0x1 ;  /* 0x00000006530e7211 */ /* 0x002fc600078008ff */
[----:B------:R1:W4:Y:S01]  /*0f20*/  LDG.E.U16 R237, desc[UR60][R12.64] ;  /* 0x0000003c0ced7981 */ /* 0x000322000c1e1500 */
[----:B------:R-:W-:Y:S02]  /*0f30*/  LEA.HI.X.SX32 R15, R83, R90, 0x1, P0 ;  /* 0x0000005a530f7211 */ /* 0x000fe400000f0eff */
[----:B------:R-:W-:-:S03]  /*0f40*/  LEA R10, P0, R87, R6, 0x1 ;  /* 0x00000006570a7211 */ /* 0x000fc600078008ff */
[----:B------:R1:W4:Y:S01]  /*0f50*/  LDG.E.U16 R236, desc[UR60][R14.64] ;  /* 0x0000003c0eec7981 */ /* 0x000322000c1e1500 */
[----:B------:R-:W-:Y:S02]  /*0f60*/  LEA.HI.X.SX32 R11, R87, R90, 0x1, P0 ;  /* 0x0000005a570b7211 */ /* 0x000fe400000f0eff */
[----:B0-----:R-:W-:-:S03]  /*0f70*/  LEA R16, P0, R93, R6, 0x1 ;  /* 0x000000065d107211 */ /* 0x001fc600078008ff */
[----:B------:R-:W4:Y:S01]  /*0f80*/  LDG.E.U16 R235, desc[UR60][R10.64] ;  /* 0x0000003c0aeb7981 */ /* 0x000f22000c1e1500 */
[----:B------:R-:W-:Y:S02]  /*0f90*/  LEA.HI.X.SX32 R17, R93, R90, 0x1, P0 ;  /* 0x0000005a5d117211 */ /* 0x000fe400000f0eff */
[----:B-1----:R-:W-:-:S03]  /*0fa0*/  LEA R12, P0, R65, R6, 0x1 ;  /* 0x00000006410c7211 */ /* 0x002fc600078008ff */
[----:B------:R-:W4:Y:S01]  /*0fb0*/  LDG.E.U16 R234, desc[UR60][R16.64] ;  /* 0x0000003c10ea7981 */ /* 0x000f22000c1e1500 */
[----:B------:R-:W-:Y:S02]  /*0fc0*/  LEA.HI.X.SX32 R13, R65, R90, 0x1, P0 ;  /* 0x0000005a410d7211 */ /* 0x000fe400000f0eff */
[----:B------:R-:W-:-:S03]  /*0fd0*/  LEA R14, P0, R95, R6, 0x1 ;  /* 0x000000065f0e7211 */ /* 0x000fc600078008ff */
[----:B------:R-:W4:Y:S04]  /*0fe0*/  LDG.E.U16 R233, desc[UR60][R12.64] ;  /* 0x0000003c0ce97981 */ /* 0x000f28000c1e1500 */
[----:B---3--:R0:W-:Y:S04]  /*0ff0*/  STL [R1], R5 ;  /* 0x0000000501007387 */ /* 0x0081e80000100800 */
[----:B0-----:R0:W3:Y:S02]  /*1000*/  LDG.E.U16 R5, desc[UR60][R18.64] ;  /* 0x0000003c12057981 */ /* 0x0010e4000c1e1500 */
[----:B0-----:R-:W-:-:S04]  /*1010*/  LEA R18, P1, R33, R6, 0x1 ;  /* 0x0000000621127211 */ /* 0x001fc800078208ff */
[----:B------:R-:W-:Y:S01]  /*1020*/  LEA.HI.X.SX32 R19, R33, R90, 0x1, P1 ;  /* 0x0000005a21137211 */ /* 0x000fe200008f0eff */
[----:B------:R-:W-:-:S04]  /*1030*/  IMAD R33, R89, 0x2, R31 ;  /* 0x0000000259217824 */ /* 0x000fc800078e021f */
[----:B------:R-:W-:Y:S01]  /*1040*/  IMAD R45, R89, 0x2, R33 ;  /* 0x00000002592d7824 */ /* 0x000fe200078e0221 */
[----:B------:R-:W-:Y:S01]  /*1050*/  LEA R20, P1, R39, R6, 0x1 ;  /* 0x0000000627147211 */ /* 0x000fe200078208ff */
[----:B------:R0:W3:Y:S03]  /*1060*/  LDG.E.U16 R57, desc[UR60][R18.64] ;  /* 0x0000003c12397981 */ /* 0x0000e6000c1e1500 */
[----:B------:R-:W-:-:S05]  /*1070*/  LEA R99, R89, R45, 0x1 ;  /* 0x0000002d59637211 */ /* 0x000fca00078e08ff */
[----:B------:R-:W-:-:S04]  /*1080*/  IMAD R101, R89, 0x2, R99 ;  /* 0x0000000259657824 */ /* 0x000fc800078e0263 */
[----:B------:R-:W-:-:S04]  /*1090*/  IMAD R103, R89, 0x2, R101 ;  /* 0x0000000259677824 */ /* 0x000fc800078e0265 */
[----:B------:R-:W-:Y:S01]  /*10a0*/  IMAD R46, R89, 0x2, R103 ;  /* 0x00000002592e7824 */ /* 0x000fe200078e0267 */
[----:B------:R-:W-:-:S04]  /*10b0*/  LEA.HI.X.SX32 R21, R39, R90, 0x1, P1 ;  /* 0x0000005a27157211 */ /* 0x000fc800008f0eff */
[----:B------:R-:W-:Y:S01]  /*10c0*/  LEA R105, R89, R46, 0x1 ;  /* 0x0000002e59697211 */ /* 0x000fe200078e08ff */
[----:B------:R-:W3:Y:S01]  /*10d0*/  LDG.E.U16 R7, desc[UR60][R20.64] ;  /* 0x0000003c14077981 */ /* 0x000ee2000c1e1500 */
[----:B0-----:R-:W-:-:S03]  /*10e0*/  LEA R18, P1, R85, R6, 0x1 ;  /* 0x0000000655127211 */ /* 0x001fc600078208ff */
[----:B------:R-:W-:Y:S01]  /*10f0*/  IMAD R83, R89, 0x2, R105 ;  /* 0x0000000259537824 */ /* 0x000fe200078e0269 */
[----:B------:R-:W-:-:S03]  /*1100*/  LEA.HI.X.SX32 R19, R85, R90, 0x1, P1 ;  /* 0x0000005a55137211 */ /* 0x000fc600008f0eff */
[----:B------:R-:W-:Y:S01]  /*1110*/  IMAD R85, R89, 0x2, R83 ;  /* 0x0000000259557824 */ /* 0x000fe200078e0253 */
[----:B------:R-:W-:Y:S01]  /*1120*/  LEA R92, P1, R63, R6, 0x1 ;  /* 0x000000063f5c7211 */ /* 0x000fe200078208ff */
[----:B------:R0:W3:Y:S02]  /*1130*/  LDG.E.U16 R59, desc[UR60][R18.64] ;  /* 0x0000003c123b7981 */ /* 0x0000e4000c1e1500 */
[----:B------:R-:W-:Y:S01]  /*1140*/  IMAD R39, R89, 0x2, R85 ;  /* 0x0000000259277824 */ /* 0x000fe200078e0255 */
[----:B------:R-:W-:-:S04]  /*1150*/  LEA.HI.X.SX32 R93, R63, R90, 0x1, P1 ;  /* 0x0000005a3f5d7211 */ /* 0x000fc800008f0eff */
[C---:B------:R-:W-:Y:S01]  /*1160*/  LEA R87, R89.reuse, R39, 0x1 ;  /* 0x0000002759577211 */ /* 0x040fe200078e08ff */
[----:B------:R-:W3:Y:S04]  /*1170*/  LDG.E.U16 R92, desc[UR60][R92.64] ;  /* 0x0000003c5c5c7981 */ /* 0x000ee8000c1e1500 */
[----:B------:R-:W-:-:S04]  /*1180*/  IMAD R63, R89, 0x2, R87 ;  /* 0x00000002593f7824 */ /* 0x000fc800078e0257 */
[----:B------:R-:W-:-:S04]  /*1190*/  IMAD R107, R89, 0x2, R63 ;  /* 0x00000002596b7824 */ /* 0x000fc800078e023f */
[----:B------:R-:W-:Y:S01]  /*11a0*/  IMAD R40, R89, 0x2, R107 ;  /* 0x0000000259287824 */ /* 0x000fe200078e026b */
[----:B0-----:R-:W-:-:S04]  /*11b0*/  LEA R18, P1, R97, R6, 0x1 ;  /* 0x0000000661127211 */ /* 0x001fc800078208ff */
[----:B------:R-:W-:Y:S02]  /*11c0*/  LEA R65, R89, R40, 0x1 ;  /* 0x0000002859417211 */ /* 0x000fe400078e08ff */
[----:B------:R-:W-:-:S03]  /*11d0*/  LEA.HI.X.SX32 R15, R95, R90, 0x1, P0 ;  /* 0x0000005a5f0f7211 */ /* 0x000fc600000f0eff */
[----:B------:R-:W-:Y:S01]  /*11e0*/  IMAD R95, R89, 0x2, R65 ;  /* 0x00000002595f7824 */ /* 0x000fe200078e0241 */
[----:B------:R-:W-:Y:S01]  /*11f0*/  LEA.HI.X.SX32 R19, R97, R90, 0x1, P1 ;  /* 0x0000005a61137211 */ /* 0x000fe200008f0eff */
[----:B------:R-:W3:Y:S02]  /*1200*/  LDG.E.U16 R232, desc[UR60][R14.64] ;  /* 0x0000003c0ee87981 */ /* 0x000ee4000c1e1500 */
[----:B------:R-:W-:Y:S01]  /*1210*/  IMAD R97, R89, 0x2, R95 ;  /* 0x0000000259617824 */ /* 0x000fe200078e025f */
[----:B------:R-:W-:Y:S01]  /*1220*/  LEA R10, P0, R61, R6, 0x1 ;  /* 0x000000063d0a7211 */ /* 0x000fe200078008ff */
[----:B------:R0:W3:Y:S02]  /*1230*/  LDG.E.U16 R75, desc[UR60][R18.64] ;  /* 0x0000003c124b7981 */ /* 0x0000e4000c1e1500 */
[----:B------:R-:W-:Y:S01]  /*1240*/  IMAD R41, R89, 0x2, R97 ;  /* 0x0000000259297824 */ /* 0x000fe200078e0261 */
[----:B------:R-:W-:Y:S02]  /*1250*/  LEA.HI.X.SX32 R11, R61, R90, 0x1, P0 ;  /* 0x0000005a3d0b7211 */ /* 0x000fe400000f0eff */
[----:B------:R-:W-:-:S02]  /*1260*/  LEA R16, P0, R67, R6, 0x1 ;  /* 0x0000000643107211 */ /* 0x000fc400078008ff */
[----:B------:R-:W-:Y:S01]  /*1270*/  LEA R61, R89, R41, 0x1 ;  /* 0x00000029593d7211 */ /* 0x000fe200078e08ff */
[----:B------:R1:W3:Y:S01]  /*1280*/  LDG.E.U16 R231, desc[UR60][R10.64] ;  /* 0x0000003c0ae77981 */ /* 0x0002e2000c1e1500 */
[----:B------:R-:W-:Y:S02]  /*1290*/  LEA R20, P1, R69, R6, 0x1 ;  /* 0x0000000645147211 */ /* 0x000fe400078208ff */
[-C--:B------:R-:W-:Y:S01]  /*12a0*/  LEA.HI.X.SX32 R17, R67, R90.reuse, 0x1, P0 ;  /* 0x0000005a43117211 */ /* 0x080fe200000f0eff */
[----:B------:R-:W-:Y:S01]  /*12b0*/  IMAD R67, R89, 0x2, R61 ;  /* 0x0000000259437824 */ /* 0x000fe200078e023d */
[----:B------:R-:W-:-:S03]  /*12c0*/  LEA.HI.X.SX32 R21, R69, R90, 0x1, P1 ;  /* 0x0000005a45157211 */ /* 0x000fc600008f0eff */
[----:B------:R-:W-:Y:S01]  /*12d0*/  IMAD R69, R89, 0x2, R67 ;  /* 0x0000000259457824 */ /* 0x000fe200078e0243 */
[----:B------:R-:W-:Y:S01]  /*12e0*/  LEA R12, P0, R71, R6, 0x1 ;  /* 0x00000006470c7211 */ /* 0x000fe200078008ff */
[----:B------:R-:W3:Y:S02]  /*12f0*/  LDG.E.U16 R230, desc[UR60][R16.64] ;  /* 0x0000003c10e67981 */ /* 0x000ee4000c1e1500 */
[----:B------:R-:W-:Y:S01]  /*1300*/  IMAD R42, R89, 0x2, R69 ;  /* 0x00000002592a7824 */ /* 0x000fe200078e0245 */
[----:B------:R-:W-:Y:S01]  /*1310*/  LEA.HI.X.SX32 R13, R71, R90, 0x1, P0 ;  /* 0x0000005a470d7211 */ /* 0x000fe200000f0eff */
[----:B------:R2:W3:Y:S01]  /*1320*/  LDG.E.U16 R93, desc[UR60][R20.64] ;  /* 0x0000003c145d7981 */ /* 0x0004e2000c1e1500 */
[----:B0-----:R-:W-:Y:S02]  /*1330*/  LEA R18, P1, R79, R6, 0x1 ;  /* 0x000000064f127211 */ /* 0x001fe400078208ff */
[----:B------:R-:W-:Y:S01]  /*1340*/  LEA R71, R89, R42, 0x1 ;  /* 0x0000002a59477211 */ /* 0x000fe200078e08ff */
[----:B------:R0:W3:Y:S01]  /*1350*/  LDG.E.U16 R229, desc[UR60][R12.64] ;  /* 0x0000003c0ce57981 */ /* 0x0000e2000c1e1500 */
[----:B------:R-:W-:-:S03]  /*1360*/  LEA.HI.X.SX32 R19, R79, R90, 0x1, P1 ;  /* 0x0000005a4f137211 */ /* 0x000fc600008f0eff */
[----:B------:R-:W-:Y:S01]  /*1370*/  IMAD R79, R89, 0x2, R71 ;  /* 0x00000002594f7824 */ /* 0x000fe200078e0247 */
[----:B------:R-:W-:Y:S01]  /*1380*/  LEA R14, P0, R77, R6, 0x1 ;  /* 0x000000064d0e7211 */ /* 0x000fe200078008ff */
[----:B------:R5:W3:Y:S02]  /*1390*/  LDG.E.U16 R123, desc[UR60][R18.64] ;  /* 0x0000003c127b7981 */ /* 0x000ae4000c1e1500 */
[----:B------:R-:W-:Y:S01]  /*13a0*/  IMAD R109, R89, 0x2, R79 ;  /* 0x00000002596d7824 */ /* 0x000fe200078e024f */
[----:B------:R-:W-:Y:S02]  /*13b0*/  LEA.HI.X.SX32 R15, R77, R90, 0x1, P0 ;  /* 0x0000005a4d0f7211 */ /* 0x000fe400000f0eff */
[-C--:B-1----:R-:W-:Y:S01]  /*13c0*/  LEA R10, P0, R81, R6.reuse, 0x1 ;  /* 0x00000006510a7211 */ /* 0x082fe200078008ff */
[----:B------:R-:W-:Y:S01]  /*13d0*/  IMAD R35, R89, 0x2, R109 ;  /* 0x0000000259237824 */ /* 0x000fe200078e026d */
[----:B--2---:R-:W-:Y:S01]  /*13e0*/  LEA R20, P1, R23, R6, 0x1 ;  /* 0x0000000617147211 */ /* 0x004fe200078208ff */
[----:B------:R1:W2:Y:S01]  /*13f0*/  LDG.E.U16 R228, desc[UR60][R14.64] ;  /* 0x0000003c0ee47981 */ /* 0x0002a2000c1e1500 */
[----:B------:R-:W-:-:S02]  /*1400*/  LEA.HI.X.SX32 R11, R81, R90, 0x1, P0 ;  /* 0x0000005a510b7211 */ /* 0x000fc400000f0eff */
[----:B------:R-:W-:Y:S02]  /*1410*/  LEA R16, P0, R9, R6, 0x1 ;  /* 0x0000000609107211 */ /* 0x000fe400078008ff */
[----:B------:R-:W-:Y:S01]  /*1420*/  LEA R81, R89, R35, 0x1 ;  /* 0x0000002359517211 */ /* 0x000fe200078e08ff */
[----:B------:R1:W2:Y:S01]  /*1430*/  LDG.E.U16 R227, desc[UR60][R10.64] ;  /* 0x0000003c0ae37981 */ /* 0x0002a2000c1e1500 */
[----:B------:R-:W-:-:S03]  /*1440*/  LEA.HI.X.SX32 R17, R9, R90, 0x1, P0 ;  /* 0x0000005a09117211 */ /* 0x000fc600000f0eff */
[----:B------:R-:W-:Y:S01]  /*1450*/  IMAD R9, R89, 0x2, R81 ;  /* 0x0000000259097824 */ /* 0x000fe200078e0251 */
[----:B0-----:R-:W-:Y:S01]  /*1460*/  LEA R12, P0, R25, R6, 0x1 ;  /* 0x00000006190c7211 */ /* 0x001fe200078008ff */
[----:B------:R-:W2:Y:S02]  /*1470*/  LDG.E.U16 R226, desc[UR60][R16.64] ;  /* 0x0000003c10e27981 */ /* 0x000ea4000c1e1500 */
[----:B------:R-:W-:-:S04]  /*1480*/  IMAD R111, R89, 0x2, R9 ;  /* 0x00000002596f7824 */ /* 0x000fc800078e0209 */
[----:B------:R-:W-:Y:S01]  /*1490*/  IMAD R36, R89, 0x2, R111 ;  /* 0x0000000259247824 */ /* 0x000fe200078e026f */
[-C--:B------:R-:W-:Y:S02]  /*14a0*/  LEA.HI.X.SX32 R21, R23, R90.reuse, 0x1, P1 ;  /* 0x0000005a17157211 */ /* 0x080fe400008f0eff */
[----:B------:R-:W-:Y:S02]  /*14b0*/  LEA.HI.X.SX32 R13, R25, R90, 0x1, P0 ;  /* 0x0000005a190d7211 */ /* 0x000fe400000f0eff */
[----:B------:R-:W-:Y:S01]  /*14c0*/  LEA R22, P1, R29, R6, 0x1 ;  /* 0x000000061d167211 */ /* 0x000fe200078208ff */
[----:B------:R0:W2:Y:S01]  /*14d0*/  LDG.E.U16 R122, desc[UR60][R20.64] ;  /* 0x0000003c147a7981 */ /* 0x0000a2000c1e1500 */
[----:B------:R-:W-:Y:S02]  /*14e0*/  LEA R25, R89, R36, 0x1 ;  /* 0x0000002459197211 */ /* 0x000fe400078e08ff */
[----:B------:R-:W-:Y:S01]  /*14f0*/  LEA.HI.X.SX32 R23, R29, R90, 0x1, P1 ;  /* 0x0000005a1d177211 */ /* 0x000fe200008f0eff */
[----:B------:R0:W2:Y:S02]  /*1500*/  LDG.E.U16 R225, desc[UR60][R12.64] ;  /* 0x0000003c0ce17981 */ /* 0x0000a4000c1e1500 */
[----:B------:R-:W-:Y:S01]  /*1510*/  IMAD R29, R89, 0x2, R25 ;  /* 0x00000002591d7824 */ /* 0x000fe200078e0219 */
[----:B-----5:R-:W-:Y:S01]  /*1520*/  LEA R18, P0, R27, R6, 0x1 ;  /* 0x000000061b127211 */ /* 0x020fe200078008ff */
[----:B------:R-:W5:Y:S02]  /*1530*/  LDG.E.U16 R121, desc[UR60][R22.64] ;  /* 0x0000003c16797981 */ /* 0x000f64000c1e1500 */
[----:B------:R-:W-:-:S04]  /*1540*/  IMAD R125, R89, 0x2, R29 ;  /* 0x00000002597d7824 */ /* 0x000fc800078e021d */
[----:B------:R-:W-:Y:S01]  /*1550*/  IMAD R37, R89, 0x2, R125 ;  /* 0x0000000259257824 */ /* 0x000fe200078e027d */
[----:B-1----:R-:W-:Y:S02]  /*1560*/  LEA R14, P1, R99, R6, 0x1 ;  /* 0x00000006630e7211 */ /* 0x002fe400078208ff */
[----:B------:R-:W-:Y:S02]  /*1570*/  LEA.HI.X.SX32 R19, R27, R90, 0x1, P0 ;  /* 0x0000005a1b137211 */ /* 0x000fe400000f0eff */
[----:B------:R-:W-:Y:S02]  /*1580*/  LEA R127, R89, R37, 0x1 ;  /* 0x00000025597f7211 */ /* 0x000fe400078e08ff */
[----:B------:R-:W-:Y:S01]  /*1590*/  LEA R10, P0, R31, R6, 0x1 ;  /* 0x000000061f0a7211 */ /* 0x000fe200078008ff */
[----:B------:R1:W5:Y:S01]  /*15a0*/  LDG.E.U16 R224, desc[UR60][R18.64] ;  /* 0x0000003c12e07981 */ /* 0x000362000c1e1500 */
[-C--:B------:R-:W-:Y:S01]  /*15b0*/  LEA.HI.X.SX32 R15, R99, R90.reuse, 0x1, P1 ;  /* 0x0000005a630f7211 */ /* 0x080fe200008f0eff */
[----:B------:R-:W-:Y:S01]  /*15c0*/  IMAD R99, R89, 0x2, R127 ;  /* 0x0000000259637824 */ /* 0x000fe200078e027f */
[----:B------:R-:W-:-:S02]  /*15d0*/  LEA.HI.X.SX32 R11, R31, R90, 0x1, P0 ;  /* 0x0000005a1f0b7211 */ /* 0x000fc400000f0eff */
[-C--:B0-----:R-:W-:Y:S01]  /*15e0*/  LEA R20, P0, R33, R6.reuse, 0x1 ;  /* 0x0000000621147211 */ /* 0x081fe200078008ff */
[----:B------:R-:W-:Y:S01]  /*15f0*/  IMAD R129, R89, 0x2, R99 ;  /* 0x0000000259817824 */ /* 0x000fe200078e0263 */
[----:B------:R-:W-:Y:S01]  /*1600*/  LEA R16, P1, R105, R6, 0x1 ;  /* 0x0000000669107211 */ /* 0x000fe200078208ff */
[----:B------:R0:W5:Y:S01]  /*1610*/  LDG.E.U16 R223, desc[UR60][R10.64] ;  /* 0x0000003c0adf7981 */ /* 0x000162000c1e1500 */
[----:B------:R-:W-:Y:S01]  /*1620*/  LEA.HI.X.SX32 R21, R33, R90, 0x1, P0 ;  /* 0x0000005a21157211 */ /* 0x000fe200000f0eff */
[----:B------:R-:W-:Y:S01]  /*1630*/  IMAD R38, R89, 0x2, R129 ;  /* 0x0000000259267824 */ /* 0x000fe200078e0281 */
[C---:B------:R-:W-:Y:S01]  /*1640*/  LEA R12, P0, R101.reuse, R6, 0x1 ;  /* 0x00000006650c7211 */ /* 0x040fe200078008ff */
[----:B------:R-:W5:Y:S03]  /*1650*/  LDG.E.U16 R120, desc[UR60][R14.64] ;  /* 0x0000003c0e787981 */ /* 0x000f66000c1e1500 */
[----:B------:R-:W-:Y:S01]  /*1660*/  LEA.HI.X.SX32 R13, R101, R90, 0x1, P0 ;  /* 0x0000005a650d7211 */ /* 0x000fe200000f0eff */
[----:B------:R4:W5:Y:S01]  /*1670*/  LDG.E.U16 R222, desc[UR60][R20.64] ;  /* 0x0000003c14de7981 */ /* 0x000962000c1e1500 */
[----:B------:R-:W-:-:S02]  /*1680*/  LEA R101, R89, R38, 0x1 ;  /* 0x0000002659657211 */ /* 0x000fc400078e08ff */
[----:B-1----:R-:W-:Y:S01]  /*1690*/  LEA R18, P0, R103, R6, 0x1 ;  /* 0x0000000667127211 */ /* 0x002fe200078008ff */
[----:B------:R1:W5:Y:S02]  /*16a0*/  LDG.E.U16 R221, desc[UR60][R12.64] ;  /* 0x0000003c0cdd7981 */ /* 0x000364000c1e1500 */
[----:B------:R-:W-:Y:S01]  /*16b0*/  IMAD R131, R89, 0x2, R101 ;  /* 0x0000000259837824 */ /* 0x000fe200078e0265 */
[----:B------:R-:W-:-:S03]  /*16c0*/  LEA.HI.X.SX32 R19, R103, R90, 0x1, P0 ;  /* 0x0000005a67137211 */ /* 0x000fc600000f0eff */
[----:B------:R-:W-:Y:S01]  /*16d0*/  IMAD R133, R89, 0x2, R131 ;  /* 0x0000000259857824 */ /* 0x000fe200078e0283 */
[----:B0-----:R-:W-:Y:S01]  /*16e0*/  LEA R10, P0, R83, R6, 0x1 ;  /* 0x00000006530a7211 */ /* 0x001fe200078008ff */
[----:B------:R-:W5:Y:S02]  /*16f0*/  LDG.E.U16 R220, desc[UR60][R18.64] ;  /* 0x0000003c12dc7981 */ /* 0x000f64000c1e1500 */
[----:B------:R-:W-:Y:S01]  /*1700*/  IMAD R31, R89, 0x2, R133 ;  /* 0x00000002591f7824 */ /* 0x000fe200078e0285 */
[----:B------:R-:W-:-:S04]  /*1710*/  LEA.HI.X.SX32 R11, R83, R90, 0x1, P0 ;  /* 0x0000005a530b7211 */ /* 0x000fc800000f0eff */
[C---:B------:R-:W-:Y:S01]  /*1720*/  LEA R83, R89.reuse, R31, 0x1 ;  /* 0x0000001f59537211 */ /* 0x040fe200078e08ff */
[----:B------:R-:W5:Y:S04]  /*1730*/  LDG.E.U16 R219, desc[UR60][R10.64] ;  /* 0x0000003c0adb7981 */ /* 0x000f68000c1e1500 */
[----:B------:R-:W-:Y:S01]  /*1740*/  IMAD R135, R89, 0x2, R83 ;  /* 0x0000000259877824 */ /* 0x000fe200078e0253 */
[----:B------:R-:W-:-:S03]  /*1750*/  LEA.HI.X.SX32 R17, R105, R90, 0x1, P1 ;  /* 0x0000005a69117211 */ /* 0x000fc600008f0eff */
[----:B------:R-:W-:Y:S01]  /*1760*/  IMAD R137, R89, 0x2, R135 ;  /* 0x0000000259897824 */ /* 0x000fe200078e0287 */
[-C--:B----4-:R-:W-:Y:S01]  /*1770*/  LEA R20, P0, R85, R6.reuse, 0x1 ;  /* 0x0000000655147211 */ /* 0x090fe200078008ff */
[----:B------:R0:W4:Y:S01]  /*1780*/  LDG.E.U16 R119, desc[UR60][R16.64] ;  /* 0x0000003c10777981 */ /* 0x000122000c1e1500 */
[----:B------:R-:W-:Y:S01]  /*1790*/  LEA R14, P1, R87, R6, 0x1 ;  /* 0x00000006570e7211 */ /* 0x000fe200078208ff */
[----:B------:R-:W-:Y:S01]  /*17a0*/  IMAD R32, R89, 0x2, R137 ;  /* 0x0000000259207824 */ /* 0x000fe200078e0289 */
[-C--:B------:R-:W-:Y:S02]  /*17b0*/  LEA.HI.X.SX32 R21, R85, R90.reuse, 0x1, P0 ;  /* 0x0000005a55157211 */ /* 0x080fe400000f0eff */
[----:B------:R-:W-:Y:S02]  /*17c0*/  LEA.HI.X.SX32 R15, R87, R90, 0x1, P1 ;  /* 0x0000005a570f7211 */ /* 0x000fe400008f0eff */
[----:B-1----:R-:W-:Y:S01]  /*17d0*/  LEA R12, P0, R63, R6, 0x1 ;  /* 0x000000063f0c7211 */ /* 0x002fe200078008ff */
[----:B------:R-:W4:Y:S01]  /*17e0*/  LDG.E.U16 R218, desc[UR60][R20.64] ;  /* 0x0000003c14da7981 */ /* 0x000f22000c1e1500 */
[----:B------:R-:W-:-:S02]  /*17f0*/  LEA R139, R89, R32, 0x1 ;  /* 0x00000020598b7211 */ /* 0x000fc400078e08ff */
[----:B0-----:R-:W-:Y:S01]  /*1800*/  LEA R16, P1, R65, R6, 0x1 ;  /* 0x0000000641107211 */ /* 0x001fe200078208ff */
[----:B------:R0:W4:Y:S01]  /*1810*/  LDG.E.U16 R118, desc[UR60][R14.64] ;  /* 0x0000003c0e767981 */ /* 0x000122000c1e1500 */
[----:B------:R-:W-:Y:S02]  /*1820*/  LEA.HI.X.SX32 R13, R63, R90, 0x1, P0 ;  /* 0x0000005a3f0d7211 */ /* 0x000fe400000f0eff */
[----:B------:R-:W-:Y:S02]  /*1830*/  LEA R18, P0, R107, R6, 0x1 ;  /* 0x000000066b127211 */ /* 0x000fe400078008ff */
[-C--:B------:R-:W-:Y:S01]  /*1840*/  LEA.HI.X.SX32 R17, R65, R90.reuse, 0x1, P1 ;  /* 0x0000005a41117211 */ /* 0x080fe200008f0eff */
[----:B------:R-:W-:Y:S01]  /*1850*/  IMAD R65, R89, 0x2, R139 ;  /* 0x0000000259417824 */ /* 0x000fe200078e028b */
[----:B------:R-:W-:Y:S01]  /*1860*/  LEA.HI.X.SX32 R19, R107, R90, 0x1, P0 ;  /* 0x0000005a6b137211 */ /* 0x000fe200000f0eff */
[----:B------:R-:W4:Y:S02]  /*1870*/  LDG.E.U16 R217, desc[UR60][R12.64] ;  /* 0x0000003c0cd97981 */ /* 0x000f24000c1e1500 */
[----:B------:R-:W-:Y:S01]  /*1880*/  IMAD R107, R89, 0x2, R65 ;  /* 0x00000002596b7824 */ /* 0x000fe200078e0241 */
[-C--:B------:R-:W-:Y:S01]  /*1890*/  LEA R10, P0, R95, R6.reuse, 0x1 ;  /* 0x000000065f0a7211 */ /* 0x080fe200078008ff */
[----:B------:R1:W4:Y:S02]  /*18a0*/  LDG.E.U16 R216, desc[UR60][R18.64] ;  /* 0x0000003c12d87981 */ /* 0x000324000c1e1500 */
[----:B------:R-:W-:Y:S01]  /*18b0*/  IMAD R33, R89, 0x2, R107 ;  /* 0x0000000259217824 */ /* 0x000fe200078e026b */
[----:B0-----:R-:W-:Y:S01]  /*18c0*/  LEA R14, P1, R61, R6, 0x1 ;  /* 0x000000063d0e7211 */ /* 0x001fe200078208ff */
[----:B------:R-:W4:Y:S03]  /*18d0*/  LDG.E.U16 R117, desc[UR60][R16.64] ;  /* 0x0000003c10757981 */ /* 0x000f26000c1e1500 */
[----:B------:R-:W-:-:S05]  /*18e0*/  LEA R141, R89, R33, 0x1 ;  /* 0x00000021598d7211 */ /* 0x000fca00078e08ff */
[----:B------:R-:W-:-:S04]  /*18f0*/  IMAD R143, R89, 0x2, R141 ;  /* 0x00000002598f7824 */ /* 0x000fc800078e028d */
[----:B------:R-:W-:Y:S01]  /*1900*/  IMAD R145, R89, 0x2, R143 ;  /* 0x0000000259917824 */ /* 0x000fe200078e028f */
[----:B------:R-:W-:-:S03]  /*1910*/  LEA.HI.X.SX32 R11, R95, R90, 0x1, P0 ;  /* 0x0000005a5f0b7211 */ /* 0x000fc600000f0eff */
[----:B------:R-:W-:Y:S01]  /*1920*/  IMAD R34, R89, 0x2, R145 ;  /* 0x0000000259227824 */ /* 0x000fe200078e0291 */
[----:B------:R-:W-:Y:S01]  /*1930*/  LEA R22, P0, R97, R6, 0x1 ;  /* 0x0000000661167211 */ /* 0x000fe200078008ff */
[----:B------:R-:W4:Y:S03]  /*1940*/  LDG.E.U16 R215, desc[UR60][R10.64] ;  /* 0x0000003c0ad77981 */ /* 0x000f26000c1e1500 */
[----:B------:R-:W-:Y:S02]  /*1950*/  LEA R147, R89, R34, 0x1 ;  /* 0x0000002259937211 */ /* 0x000fe400078e08ff */
[----:B------:R-:W-:Y:S02]  /*1960*/  LEA.HI.X.SX32 R23, R97, R90, 0x1, P0 ;  /* 0x0000005a61177211 */ /* 0x000fe400000f0eff */
[----:B-1----:R-:W-:Y:S01]  /*1970*/  LEA R18, P0, R67, R6, 0x1 ;  /* 0x0000000643127211 */ /* 0x002fe200078008ff */
[----:B------:R-:W-:Y:S01]  /*1980*/  IMAD R149, R89, 0x2, R147 ;  /* 0x0000000259957824 */ /* 0x000fe200078e0293 */
[-C--:B------:R-:W-:Y:S01]  /*1990*/  LEA.HI.X.SX32 R15, R61, R90.reuse, 0x1, P1 ;  /* 0x0000005a3d0f7211 */ /* 0x080fe200008f0eff */
[----:B------:R-:W4:Y:S01]  /*19a0*/  LDG.E.U16 R214, desc[UR60][R22.64] ;  /* 0x0000003c16d67981 */ /* 0x000f22000c1e1500 */
[----:B------:R-:W-:Y:S01]  /*19b0*/  LEA.HI.X.SX32 R19, R67, R90, 0x1, P0 ;  /* 0x0000005a43137211 */ /* 0x000fe200000f0eff */
[----:B------:R-:W-:Y:S01]  /*19c0*/  IMAD R77, R89, 0x2, R149 ;  /* 0x00000002594d7824 */ /* 0x000fe200078e0295 */
[----:B------:R-:W-:Y:S01]  /*19d0*/  LEA R20, P0, R69, R6, 0x1 ;  /* 0x0000000645147211 */ /* 0x000fe200078008ff */
[----:B------:R0:W4:Y:S02]  /*19e0*/  LDG.E.U16 R116, desc[UR60][R14.64] ;  /* 0x0000003c0e747981 */ /* 0x000124000c1e1500 */
[----:B------:R-:W-:Y:S01]  /*19f0*/  IMAD R27, R89, 0x2, R77 ;  /* 0x00000002591b7824 */ /* 0x000fe200078e024d */
[----:B------:R-:W-:Y:S01]  /*1a00*/  LEA.HI.X.SX32 R21, R69, R90, 0x1, P0 ;  /* 0x0000005a45157211 */ /* 0x000fe200000f0eff */
[----:B------:R1:W4:Y:S01]  /*1a10*/  LDG.E.U16 R213, desc[UR60][R18.64] ;  /* 0x0000003c12d57981 */ /* 0x000322000c1e1500 */
[----:B------:R-:W-:-:S03]  /*1a20*/  LEA R12, P0, R79, R6, 0x1 ;  /* 0x000000064f0c7211 */ /* 0x000fc600078008ff */
[----:B------:R1:W4:Y:S01]  /*1a30*/  LDG.E.U16 R212, desc[UR60][R20.64] ;  /* 0x0000003c14d47981 */ /* 0x000322000c1e1500 */
[----:B------:R-:W-:Y:S02]  /*1a40*/  LEA.HI.X.SX32 R13, R79, R90, 0x1, P0 ;  /* 0x0000005a4f0d7211 */ /* 0x000fe400000f0eff */
[----:B------:R-:W-:Y:S02]  /*1a50*/  LEA R79, R89, R27, 0x1 ;  /* 0x0000001b594f7211 */ /* 0x000fe400078e08ff */
[----:B0-----:R-:W-:Y:S01]  /*1a60*/  LEA R14, P0, R109, R6, 0x1 ;  /* 0x000000066d0e7211 */ /* 0x001fe200078008ff */
[----:B------:R-:W4:Y:S02]  /*1a70*/  LDG.E.U16 R211, desc[UR60][R12.64] ;  /* 0x0000003c0cd37981 */ /* 0x000f24000c1e1500 */
[----:B------:R-:W-:-:S04]  /*1a80*/  IMAD R97, R89, 0x2, R79 ;  /* 0x0000000259617824 */ /* 0x000fc800078e024f */
[----:B------:R-:W-:Y:S01]  /*1a90*/  IMAD R87, R89, 0x2, R97 ;  /* 0x0000000259577824 */ /* 0x000fe200078e0261 */
[----:B------:R-:W-:-:S03]  /*1aa0*/  LEA.HI.X.SX32 R15, R109, R90, 0x1, P0 ;  /* 0x0000005a6d0f7211 */ /* 0x000fc600000f0eff */
[----:B------:R-:W-:Y:S01]  /*1ab0*/  IMAD R28, R89, 0x2, R87 ;  /* 0x00000002591c7824 */ /* 0x000fe200078e0257 */
[----:B-1----:R-:W-:Y:S01]  /*1ac0*/  LEA R18, P0, R9, R6, 0x1 ;  /* 0x0000000609127211 */ /* 0x002fe200078008ff */
[----:B------:R0:W4:Y:S03]  /*1ad0*/  LDG.E.U16 R210, desc[UR60][R14.64] ;  /* 0x0000003c0ed27981 */ /* 0x000126000c1e1500 */
[----:B------:R-:W-:Y:S02]  /*1ae0*/  LEA R95, R89, R28, 0x1 ;  /* 0x0000001c595f7211 */ /* 0x000fe400078e08ff */
[----:B------:R-:W-:Y:S02]  /*1af0*/  LEA.HI.X.SX32 R19, R9, R90, 0x1, P0 ;  /* 0x0000005a09137211 */ /* 0x000fe400000f0eff */
[-C--:B------:R-:W-:Y:S01]  /*1b00*/  LEA R20, P0, R111, R6.reuse, 0x1 ;  /* 0x000000066f147211 */ /* 0x080fe200078008ff */
[----:B------:R-:W-:Y:S01]  /*1b10*/  IMAD R105, R89, 0x2, R95 ;  /* 0x0000000259697824 */ /* 0x000fe200078e025f */
[----:B------:R-:W-:Y:S01]  /*1b20*/  LEA R16, P1, R71, R6, 0x1 ;  /* 0x0000000647107211 */ /* 0x000fe200078208ff */
[----:B------:R-:W4:Y:S01]  /*1b30*/  LDG.E.U16 R209, desc[UR60][R18.64] ;  /* 0x0000003c12d17981 */ /* 0x000f22000c1e1500 */
[----:B------:R-:W-:-:S02]  /*1b40*/  LEA.HI.X.SX32 R21, R111, R90, 0x1, P0 ;  /* 0x0000005a6f157211 */ /* 0x000fc400000f0eff */
[----:B------:R-:W-:Y:S01]  /*1b50*/  LEA.HI.X.SX32 R17, R71, R90, 0x1, P1 ;  /* 0x0000005a47117211 */ /* 0x000fe200008f0eff */
[----:B------:R-:W-:Y:S01]  /*1b60*/  IMAD R71, R89, 0x2, R105 ;  /* 0x0000000259477824 */ /* 0x000fe200078e0269 */
[C---:B0-----:R-:W-:Y:S01]  /*1b70*/  LEA R14, P0, R29.reuse, R6, 0x1 ;  /* 0x000000061d0e7211 */ /* 0x041fe200078008ff */
[----:B------:R-:W4:Y:S03]  /*1b80*/  LDG.E.U16 R208, desc[UR60][R20.64] ;  /* 0x0000003c14d07981 */ /* 0x000f26000c1e1500 */
[----:B------:R-:W-:Y:S01]  /*1b90*/  LEA.HI.X.SX32 R15, R29, R90, 0x1, P0 ;  /* 0x0000005a1d0f7211 */ /* 0x000fe200000f0eff */
[----:B------:R-:W-:Y:S01]  /*1ba0*/  IMAD R29, R89, 0x2, R71 ;  /* 0x00000002591d7824 */ /* 0x000fe200078e0247 */
[----:B------:R-:W-:Y:S01]  /*1bb0*/  LEA R10, P1, R81, R6, 0x1 ;  /* 0x00000006510a7211 */ /* 0x000fe200078208ff */
[----:B------:R0:W4:Y:S03]  /*1bc0*/  LDG.E.U16 R115, desc[UR60][R16.64] ;  /* 0x0000003c10737981 */ /* 0x000126000c1e1500 */
[C---:B------:R-:W-:Y:S01]  /*1bd0*/  LEA R103, R89.reuse, R29, 0x1 ;  /* 0x0000001d59677211 */ /* 0x040fe200078e08ff */
[----:B------:R-:W4:Y:S04]  /*1be0*/  LDG.E.U16 R207, desc[UR60][R14.64] ;  /* 0x0000003c0ecf7981 */ /* 0x000f28000c1e1500 */
[----:B------:R-:W-:Y:S01]  /*1bf0*/  IMAD R85, R89, 0x2, R103 ;  /* 0x0000000259557824 */ /* 0x000fe200078e0267 */
[----:B------:R-:W-:-:S03]  /*1c00*/  LEA.HI.X.SX32 R11, R81, R90, 0x1, P1 ;  /* 0x0000005a510b7211 */ /* 0x000fc600008f0eff */
[----:B------:R-:W-:Y:S01]  /*1c10*/  IMAD R9, R89, 0x2, R85 ;  /* 0x0000000259097824 */ /* 0x000fe200078e0255 */
[----:B0-----:R-:W-:Y:S01]  /*1c20*/  LEA R16, P1, R25, R6, 0x1 ;  /* 0x0000000619107211 */ /* 0x001fe200078208ff */
[----:B------:R0:W4:Y:S02]  /*1c30*/  LDG.E.U16 R114, desc[UR60][R10.64] ;  /* 0x0000003c0a727981 */ /* 0x000124000c1e1500 */
[----:B------:R-:W-:Y:S01]  /*1c40*/  IMAD R30, R89, 0x2, R9 ;  /* 0x00000002591e7824 */ /* 0x000fe200078e0209 */
[----:B------:R-:W-:-:S04]  /*1c50*/  LEA.HI.X.SX32 R17, R25, R90, 0x1, P1 ;  /* 0x0000005a19117211 */ /* 0x000fc800008f0eff */
[----:B------:R-:W-:Y:S01]  /*1c60*/  LEA R61, R89, R30, 0x1 ;  /* 0x0000001e593d7211 */ /* 0x000fe200078e08ff */
[----:B------:R1:W4:Y:S01]  /*1c70*/  LDG.E.U16 R113, desc[UR60][R16.64] ;  /* 0x0000003c10717981 */ /* 0x000322000c1e1500 */
[----:B0-----:R-:W-:-:S04]  /*1c80*/  LEA R10, P1, R127, R6, 0x1 ;  /* 0x000000067f0a7211 */ /* 0x001fc800078208ff */
[----:B------:R-:W-:Y:S01]  /*1c90*/  LEA.HI.X.SX32 R11, R127, R90, 0x1, P1 ;  /* 0x0000005a7f0b7211 */ /* 0x000fe200008f0eff */
[----:B-1----:R-:W-:-:S04]  /*1ca0*/  IMAD R17, R89, 0x2, R61 ;  /* 0x0000000259117824 */ /* 0x002fc800078e023d */
[----:B------:R0:W4:Y:S01]  /*1cb0*/  LDG.E.U16 R112, desc[UR60][R10.64] ;  /* 0x0000003c0a707981 */ /* 0x000122000c1e1500 */
[----:B------:R-:W-:-:S04]  /*1cc0*/  IMAD R69, R89, 0x2, R17 ;  /* 0x0000000259457824 */ /* 0x000fc800078e0211 */
[----:B------:R-:W-:Y:S01]  /*1cd0*/  IMAD R23, R89, 0x2, R69 ;  /* 0x0000000259177824 */ /* 0x000fe200078e0245 */
[----:B0-----:R-:W-:-:S04]  /*1ce0*/  LEA R10, P1, R101, R6, 0x1 ;  /* 0x00000006650a7211 */ /* 0x001fc800078208ff */
[----:B------:R-:W-:Y:S02]  /*1cf0*/  LEA.HI.X.SX32 R11, R101, R90, 0x1, P1 ;  /* 0x0000005a650b7211 */ /* 0x000fe400008f0eff */
[----:B------:R-:W-:-:S03]  /*1d00*/  LEA R101, R89, R23, 0x1 ;  /* 0x0000001759657211 */ /* 0x000fc600078e08ff */
[----:B------:R0:W4:Y:S02]  /*1d10*/  LDG.E.U16 R111, desc[UR60][R10.64] ;  /* 0x0000003c0a6f7981 */ /* 0x000124000c1e1500 */
[----:B------:R-:W-:Y:S01]  /*1d20*/  IMAD R63, R89, 0x2, R101 ;  /* 0x00000002593f7824 */ /* 0x000fe200078e0265 */
[-C--:B------:R-:W-:Y:S02]  /*1d30*/  LEA R12, P0, R125, R6.reuse, 0x1 ;  /* 0x000000067d0c7211 */ /* 0x080fe400078008ff */
[----:B0-----:R-:W-:-:S04]  /*1d40*/  LEA R10, P1, R83, R6, 0x1 ;  /* 0x00000006530a7211 */ /* 0x001fc800078208ff */
[-C--:B------:R-:W-:Y:S01]  /*1d50*/  LEA.HI.X.SX32 R11, R83, R90.reuse, 0x1, P1 ;  /* 0x0000005a530b7211 */ /* 0x080fe200008f0eff */
[----:B------:R-:W-:Y:S01]  /*1d60*/  IMAD R83, R89, 0x2, R63 ;  /* 0x0000000259537824 */ /* 0x000fe200078e023f */
[----:B------:R-:W-:Y:S02]  /*1d70*/  LEA.HI.X.SX32 R13, R125, R90, 0x1, P0 ;  /* 0x0000005a7d0d7211 */ /* 0x000fe400000f0eff */
[----:B------:R-:W-:Y:S01]  /*1d80*/  LEA R14, P0, R99, R6, 0x1 ;  /* 0x00000006630e7211 */ /* 0x000fe200078008ff */
[----:B------:R-:W-:Y:S01]  /*1d90*/  IMAD R24, R89, 0x2, R83 ;  /* 0x0000000259187824 */ /* 0x000fe200078e0253 */
[----:B------:R-:W4:Y:S02]  /*1da0*/  LDG.E.U16 R110, desc[UR60][R10.64] ;  /* 0x0000003c0a6e7981 */ /* 0x000f24000c1e1500 */
[----:B------:R-:W-:Y:S02]  /*1db0*/  LEA.HI.X.SX32 R15, R99, R90, 0x1, P0 ;  /* 0x0000005a630f7211 */ /* 0x000fe400000f0eff */
[C---:B------:R-:W-:Y:S01]  /*1dc0*/  LEA R99, R89.reuse, R24, 0x1 ;  /* 0x0000001859637211 */ /* 0x040fe200078e08ff */
[----:B------:R0:W4:Y:S04]  /*1dd0*/  LDG.E.U16 R206, desc[UR60][R12.64] ;  /* 0x0000003c0cce7981 */ /* 0x000128000c1e1500 */
[----:B------:R-:W-:Y:S01]  /*1de0*/  IMAD R81, R89, 0x2, R99 ;  /* 0x0000000259517824 */ /* 0x000fe200078e0263 */
[----:B------:R1:W4:Y:S01]  /*1df0*/  LDG.E.U16 R205, desc[UR60][R14.64] ;  /* 0x0000003c0ecd7981 */ /* 0x000322000c1e1500 */
[----:B0-----:R-:W-:-:S02]  /*1e00*/  LEA R12, P0, R129, R6, 0x1 ;  /* 0x00000006810c7211 */ /* 0x001fc400078008ff */
[----:B------:R-:W-:Y:S02]  /*1e10*/  IMAD R67, R89, 0x2, R81 ;  /* 0x0000000259437824 */ /* 0x000fe400078e0251 */
[----:B------:R-:W-:Y:S02]  /*1e20*/  LEA.HI.X.SX32 R13, R129, R90, 0x1, P0 ;  /* 0x0000005a810d7211 */ /* 0x000fe400000f0eff */
[----:B-1----:R-:W-:Y:S01]  /*1e30*/  LEA R14, P0, R131, R6, 0x1 ;  /* 0x00000006830e7211 */ /* 0x002fe200078008ff */
[----:B------:R-:W-:Y:S02]  /*1e40*/  IMAD R25, R89, 0x2, R67 ;  /* 0x0000000259197824 */ /* 0x000fe400078e0243 */
[----:B------:R0:W4:Y:S01]  /*1e50*/  LDG.E.U16 R204, desc[UR60][R12.64] ;  /* 0x0000003c0ccc7981 */ /* 0x000122000c1e1500 */
[----:B------:R-:W-:Y:S02]  /*1e60*/  LEA.HI.X.SX32 R15, R131, R90, 0x1, P0 ;  /* 0x0000005a830f7211 */ /* 0x000fe400000f0eff */
[----:B------:R-:W-:-:S03]  /*1e70*/  LEA R80, R89, R25, 0x1 ;  /* 0x0000001959507211 */ /* 0x000fc600078e08ff */
[----:B------:R1:W4:Y:S01]  /*1e80*/  LDG.E.U16 R203, desc[UR60][R14.64] ;  /* 0x0000003c0ecb7981 */ /* 0x000322000c1e1500 */
[----:B0-----:R-:W-:-:S04]  /*1e90*/  LEA R12, P0, R133, R6, 0x1 ;  /* 0x00000006850c7211 */ /* 0x001fc800078008ff */
[----:B------:R-:W-:Y:S02]  /*1ea0*/  LEA.HI.X.SX32 R13, R133, R90, 0x1, P0 ;  /* 0x0000005a850d7211 */ /* 0x000fe400000f0eff */
[----:B-1----:R-:W-:Y:S01]  /*1eb0*/  LEA R14, P0, R135, R6, 0x1 ;  /* 0x00000006870e7211 */ /* 0x002fe200078008ff */
[----:B------:R-:W-:Y:S02]  /*1ec0*/  IMAD R18, R89, 0x2, R80 ;  /* 0x0000000259127824 */ /* 0x000fe400078e0250 */
[----:B------:R0:W4:Y:S01]  /*1ed0*/  LDG.E.U16 R202, desc[UR60][R12.64] ;  /* 0x0000003c0cca7981 */ /* 0x000122000c1e1500 */
[----:B------:R-:W-:Y:S01]  /*1ee0*/  LEA.HI.X.SX32 R15, R135, R90, 0x1, P0 ;  /* 0x0000005a870f7211 */ /* 0x000fe200000f0eff */
[----:B------:R-:W-:Y:S01]  /*1ef0*/  IMAD R64, R89, 0x2, R18 ;  /* 0x0000000259407824 */ /* 0x000fe200078e0212 */
[----:B------:R-:W-:-:S03]  /*1f00*/  LEA R10, P1, R139, R6, 0x1 ;  /* 0x000000068b0a7211 */ /* 0x000fc600078208ff */
[----:B------:R1:W4:Y:S01]  /*1f10*/  LDG.E.U16 R201, desc[UR60][R14.64] ;  /* 0x0000003c0ec97981 */ /* 0x000322000c1e1500 */
[----:B0-----:R-:W-:Y:S01]  /*1f20*/  LEA R12, P0, R137, R6, 0x1 ;  /* 0x00000006890c7211 */ /* 0x001fe200078008ff */
[----:B------:R-:W-:-:S03]  /*1f30*/  IMAD R26, R89, 0x2, R64 ;  /* 0x00000002591a7824 */ /* 0x000fc600078e0240 */
[----:B------:R-:W-:Y:S02]  /*1f40*/  LEA.HI.X.SX32 R13, R137, R90, 0x1, P0 ;  /* 0x0000005a890d7211 */ /* 0x000fe400000f0eff */
[----:B-1----:R-:W-:Y:S02]  /*1f50*/  LEA R14, P0, R65, R6, 0x1 ;  /* 0x00000006410e7211 */ /* 0x002fe400078008ff */
[-C--:B------:R-:W-:Y:S01]  /*1f60*/  LEA.HI.X.SX32 R11, R139, R90.reuse, 0x1, P1 ;  /* 0x0000005a8b0b7211 */ /* 0x080fe200008f0eff */
[----:B------:R0:W4:Y:S01]  /*1f70*/  LDG.E.U16 R200, desc[UR60][R12.64] ;  /* 0x0000003c0cc87981 */ /* 0x000122000c1e1500 */
[----:B------:R-:W-:Y:S02]  /*1f80*/  LEA.HI.X.SX32 R15, R65, R90, 0x1, P0 ;  /* 0x0000005a410f7211 */ /* 0x000fe400000f0eff */
[----:B------:R-:W-:Y:S01]  /*1f90*/  LEA R66, R89, R26, 0x1 ;  /* 0x0000001a59427211 */ /* 0x000fe200078e08ff */
[----:B------:R1:W4:Y:S04]  /*1fa0*/  LDG.E.U16 R109, desc[UR60][R10.64] ;  /* 0x0000003c0a6d7981 */ /* 0x000328000c1e1500 */
[----:B------:R3:W4:Y:S01]  /*1fb0*/  LDG.E.U16 R199, desc[UR60][R14.64] ;  /* 0x0000003c0ec77981 */ /* 0x000722000c1e1500 */
[-C--:B0-----:R-:W-:Y:S01]  /*1fc0*/  LEA R12, P0, R107, R6.reuse, 0x1 ;  /* 0x000000066b0c7211 */ /* 0x081fe200078008ff */
[----:B------:R-:W-:Y:S01]  /*1fd0*/  IMAD R65, R89, 0x2, R66 ;  /* 0x0000000259417824 */ /* 0x000fe200078e0242 */
[----:B-1----:R-:W-:-:S02]  /*1fe0*/  LEA R10, P1, R141, R6, 0x1 ;  /* 0x000000068d0a7211 */ /* 0x002fc400078208ff */
[----:B------:R-:W-:Y:S02]  /*1ff0*/  LEA.HI.X.SX32 R13, R107, R90, 0x1, P0 ;  /* 0x0000005a6b0d7211 */ /* 0x000fe400000f0eff */
[----:B---3--:R-:W-:Y:S02]  /*2000*/  LEA R14, P0, R143, R6, 0x1 ;  /* 0x000000068f0e7211 */ /* 0x008fe400078008ff */
[-C--:B------:R-:W-:Y:S01]  /*2010*/  LEA.HI.X.SX32 R11, R141, R90.reuse, 0x1, P1 ;  /* 0x0000005a8d0b7211 */ /* 0x080fe200008f0eff */
[----:B------:R0:W3:Y:S01]  /*2020*/  LDG.E.U16 R198, desc[UR60][R12.64] ;  /* 0x0000003c0cc67981 */ /* 0x0000e2000c1e1500 */
[----:B------:R-:W-:Y:S01]  /*2030*/  LEA.HI.X.SX32 R15, R143, R90, 0x1, P0 ;  /* 0x0000005a8f0f7211 */ /* 0x000fe200000f0eff */
[----:B------:R-:W-:Y:S02]  /*2040*/  IMAD R76, R89, 0x2, R65 ;  /* 0x00000002594c7824 */ /* 0x000fe400078e0241 */
[----:B------:R1:W3:Y:S01]  /*2050*/  LDG.E.U16 R108, desc[UR60][R10.64] ;  /* 0x0000003c0a6c7981 */ /* 0x0002e2000c1e1500 */
[----:B0-----:R-:W-:-:S03]  /*2060*/  LEA R12, P0, R145, R6, 0x1 ;  /* 0x00000006910c7211 */ /* 0x001fc600078008ff */
[----:B------:R0:W3:Y:S01]  /*2070*/  LDG.E.U16 R197, desc[UR60][R14.64] ;  /* 0x0000003c0ec57981 */ /* 0x0000e2000c1e1500 */
[----:B------:R-:W-:Y:S01]  /*2080*/  IMAD R19, R89, 0x2, R76 ;  /* 0x0000000259137824 */ /* 0x000fe200078e024c */
[----:B-1----:R-:W-:Y:S02]  /*2090*/  LEA R10, P1, R147, R6, 0x1 ;  /* 0x00000006930a7211 */ /* 0x002fe400078208ff */
[-C--:B------:R-:W-:Y:S02]  /*20a0*/  LEA.HI.X.SX32 R13, R145, R90.reuse, 0x1, P0 ;  /* 0x0000005a910d7211 */ /* 0x080fe400000f0eff */
[----:B------:R-:W-:Y:S02]  /*20b0*/  LEA.HI.X.SX32 R11, R147, R90, 0x1, P1 ;  /* 0x0000005a930b7211 */ /* 0x000fe400008f0eff */
[----:B0-----:R-:W-:Y:S01]  /*20c0*/  LEA R14, P0, R149, R6, 0x1 ;  /* 0x00000006950e7211 */ /* 0x001fe200078008ff */
[----:B------:R0:W3:Y:S01]  /*20d0*/  LDG.E.U16 R196, desc[UR60][R12.64] ;  /* 0x0000003c0cc47981 */ /* 0x0000e2000c1e1500 */
[----:B------:R-:W-:-:S02]  /*20e0*/  LEA R78, R89, R19, 0x1 ;  /* 0x00000013594e7211 */ /* 0x000fc400078e08ff */
[----:B------:R-:W-:Y:S01]  /*20f0*/  LEA.HI.X.SX32 R15, R149, R90, 0x1, P0 ;  /* 0x0000005a950f7211 */ /* 0x000fe200000f0eff */
[----:B------:R1:W3:Y:S04]  /*2100*/  LDG.E.U16 R107, desc[UR60][R10.64] ;  /* 0x0000003c0a6b7981 */ /* 0x0002e8000c1e1500 */
[----:B------:R2:W3:Y:S01]  /*2110*/  LDG.E.U16 R193, desc[UR60][R14.64] ;  /* 0x0000003c0ec17981 */ /* 0x0004e2000c1e1500 */
[-C--:B0-----:R-:W-:Y:S02]  /*2120*/  LEA R12, P0, R77, R6.reuse, 0x1 ;  /* 0x000000064d0c7211 */ /* 0x081fe400078008ff */
[----:B-1----:R-:W-:Y:S02]  /*2130*/  LEA R10, P1, R79, R6, 0x1 ;  /* 0x000000064f0a7211 */ /* 0x002fe400078208ff */
[-C--:B------:R-:W-:Y:S01]  /*2140*/  LEA.HI.X.SX32 R13, R77, R90.reuse, 0x1, P0 ;  /* 0x0000005a4d0d7211 */ /* 0x080fe200000f0eff */
[----:B------:R-:W-:Y:S01]  /*2150*/  IMAD R77, R89, 0x2, R78 ;  /* 0x00000002594d7824 */ /* 0x000fe200078e024e */
[----:B------:R-:W-:-:S03]  /*2160*/  LEA.HI.X.SX32 R11, R79, R90, 0x1, P1 ;  /* 0x0000005a4f0b7211 */ /* 0x000fc600008f0eff */
[----:B------:R-:W-:Y:S01]  /*2170*/  IMAD R79, R89, 0x2, R77 ;  /* 0x00000002594f7824 */ /* 0x000fe200078e024d */
[----:B--2---:R-:W-:Y:S01]  /*2180*/  LEA R14, P0, R97, R6, 0x1 ;  /* 0x00000006610e7211 */ /* 0x004fe200078008ff */
[----:B------:R0:W2:Y:S02]  /*2190*/  LDG.E.U16 R106, desc[UR60][R10.64] ;  /* 0x0000003c0a6a7981 */ /* 0x0000a4000c1e1500 */
[----:B------:R-:W-:Y:S01]  /*21a0*/  IMAD R20, R89, 0x2, R79 ;  /* 0x0000000259147824 */ /* 0x000fe200078e024f */
[----:B------:R-:W-:Y:S01]  /*21b0*/  LEA.HI.X.SX32 R15, R97, R90, 0x1, P0 ;  /* 0x0000005a610f7211 */ /* 0x000fe200000f0eff */
[----:B------:R1:W2:Y:S03]  /*21c0*/  LDG.E.U16 R192, desc[UR60][R12.64] ;  /* 0x0000003c0cc07981 */ /* 0x0002a6000c1e1500 */
[----:B------:R-:W-:Y:S01]  /*21d0*/  LEA R97, R89, R20, 0x1 ;  /* 0x0000001459617211 */ /* 0x000fe200078e08ff */
[----:B------:R5:W2:Y:S01]  /*21e0*/  LDG.E.U16 R88, desc[UR60][R14.64] ;  /* 0x0000003c0e587981 */ /* 0x000aa2000c1e1500 */
[----:B0-----:R-:W-:-:S03]  /*21f0*/  LEA R10, P1, R95, R6, 0x1 ;  /* 0x000000065f0a7211 */ /* 0x001fc600078208ff */
[----:B------:R-:W-:Y:S01]  /*2200*/  IMAD R94, R89, 0x2, R97 ;  /* 0x00000002595e7824 */ /* 0x000fe200078e0261 */
[----:B------:R-:W-:-:S03]  /*2210*/  LEA.HI.X.SX32 R11, R95, R90, 0x1, P1 ;  /* 0x0000005a5f0b7211 */ /* 0x000fc600008f0eff */
[----:B------:R-:W-:Y:S01]  /*2220*/  IMAD R95, R89, 0x2, R94 ;  /* 0x00000002595f7824 */ /* 0x000fe200078e025e */
[----:B-1----:R-:W-:-:S03]  /*2230*/  LEA R12, P0, R87, R6, 0x1 ;  /* 0x00000006570c7211 */ /* 0x002fc600078008ff */
[----:B------:R-:W-:Y:S01]  /*2240*/  IMAD R21, R89, 0x2, R95 ;  /* 0x0000000259157824 */ /* 0x000fe200078e025f */
[----:B------:R-:W-:-:S04]  /*2250*/  LEA.HI.X.SX32 R13, R87, R90, 0x1, P0 ;  /* 0x0000005a570d7211 */ /* 0x000fc800000f0eff */
[----:B------:R-:W-:Y:S01]  /*2260*/  LEA R124, R89, R21, 0x1 ;  /* 0x00000015597c7211 */ /* 0x000fe200078e08ff */
[----:B------:R0:W2:Y:S01]  /*2270*/  LDG.E.U16 R72, desc[UR60][R12.64] ;  /* 0x0000003c0c487981 */ /* 0x0000a2000c1e1500 */
[----:B-----5:R-:W-:-:S03]  /*2280*/  LEA R14, P0, R105, R6, 0x1 ;  /* 0x00000006690e7211 */ /* 0x020fc600078008ff */
[----:B------:R-:W-:Y:S01]  /*2290*/  IMAD R96, R89, 0x2, R124 ;  /* 0x0000000259607824 */ /* 0x000fe200078e027c */
[----:B------:R-:W-:Y:S02]  /*22a0*/  LEA.HI.X.SX32 R15, R105, R90, 0x1, P0 ;  /* 0x0000005a690f7211 */ /* 0x000fe400000f0eff */
[----:B------:R1:W5:Y:S01]  /*22b0*/  LDG.E.U16 R105, desc[UR60][R10.64] ;  /* 0x0000003c0a697981 */ /* 0x000362000c1e1500 */
[----:B------:R-:W-:Y:S01]  /*22c0*/  IMAD R125, R89, 0x2, R96 ;  /* 0x00000002597d7824 */ /* 0x000fe200078e0260 */
[----:B0-----:R-:W-:Y:S02]  /*22d0*/  LEA R12, P0, R71, R6, 0x1 ;  /* 0x00000006470c7211 */ /* 0x001fe400078008ff */
[----:B------:R0:W5:Y:S01]  /*22e0*/  LDG.E.U16 R87, desc[UR60][R14.64] ;  /* 0x0000003c0e577981 */ /* 0x000162000c1e1500 */
[----:B------:R-:W-:Y:S01]  /*22f0*/  IMAD R22, R89, 0x2, R125 ;  /* 0x0000000259167824 */ /* 0x000fe200078e027d */
[----:B------:R-:W-:Y:S02]  /*2300*/  LEA.HI.X.SX32 R13, R71, R90, 0x1, P0 ;  /* 0x0000005a470d7211 */ /* 0x000fe400000f0eff */
[----:B-1----:R-:W-:-:S03]  /*2310*/  LEA R10, P1, R103, R6, 0x1 ;  /* 0x00000006670a7211 */ /* 0x002fc600078208ff */
[----:B------:R1:W5:Y:S01]  /*2320*/  LDG.E.U16 R71, desc[UR60][R12.64] ;  /* 0x0000003c0c477981 */ /* 0x000362000c1e1500 */
[----:B0-----:R-:W-:Y:S02]  /*2330*/  LEA R14, P0, R85, R6, 0x1 ;  /* 0x00000006550e7211 */ /* 0x001fe400078008ff */
[-C--:B------:R-:W-:Y:S02]  /*2340*/  LEA.HI.X.SX32 R11, R103, R90.reuse, 0x1, P1 ;  /* 0x0000005a670b7211 */ /* 0x080fe400008f0eff */
[----:B------:R-:W-:Y:S02]  /*2350*/  LEA.HI.X.SX32 R15, R85, R90, 0x1, P0 ;  /* 0x0000005a550f7211 */ /* 0x000fe400000f0eff */
[----:B------:R-:W-:Y:S01]  /*2360*/  LEA R126, R89, R22, 0x1 ;  /* 0x00000016597e7211 */ /* 0x000fe200078e08ff */
[----:B------:R0:W5:Y:S01]  /*2370*/  LDG.E.U16 R104, desc[UR60][R10.64] ;  /* 0x0000003c0a687981 */ /* 0x000162000c1e1500 */
[----:B-1----:R-:W-:-:S03]  /*2380*/  LEA R12, P0, R9, R6, 0x1 ;  /* 0x00000006090c7211 */ /* 0x002fc600078008ff */
[----:B------:R1:W5:Y:S01]  /*2390*/  LDG.E.U16 R86, desc[UR60][R14.64] ;  /* 0x0000003c0e567981 */ /* 0x000362000c1e1500 */
[----:B------:R-:W-:Y:S01]  /*23a0*/  LEA.HI.X.SX32 R13, R9, R90, 0x1, P0 ;  /* 0x0000005a090d7211 */ /* 0x000fe200000f0eff */
[----:B------:R-:W-:Y:S01]  /*23b0*/  IMAD R9, R89, 0x2, R126 ;  /* 0x0000000259097824 */ /* 0x000fe200078e027e */
[----:B0-----:R-:W-:-:S03]  /*23c0*/  LEA R10, P1, R61, R6, 0x1 ;  /* 0x000000063d0a7211 */ /* 0x001fc600078208ff */
[----:B------:R0:W5:Y:S01]  /*23d0*/  LDG.E.U16 R70, desc[UR60][R12.64] ;  /* 0x0000003c0c467981 */ /* 0x000162000c1e1500 */
[----:B------:R-:W-:Y:S01]  /*23e0*/  LEA.HI.X.SX32 R11, R61, R90, 0x1, P1 ;  /* 0x0000005a3d0b7211 */ /* 0x000fe200008f0eff */
[----:B------:R-:W-:-:S04]  /*23f0*/  IMAD R61, R89, 0x2, R9 ;  /* 0x00000002593d7824 */ /* 0x000fc800078e0209 */
[----:B-1----:R-:W-:Y:S01]  /*2400*/  IMAD R15, R89, 0x2, R61 ;  /* 0x00000002590f7824 */ /* 0x002fe200078e023d */
[----:B------:R-:W-:Y:S01]  /*2410*/  LEA R16, P0, R17, R6, 0x1 ;  /* 0x0000000611107211 */ /* 0x000fe200078008ff */
[----:B------:R-:W5:Y:S03]  /*2420*/  LDG.E.U16 R103, desc[UR60][R10.64] ;  /* 0x0000003c0a677981 */ /* 0x000f66000c1e1500 */
[----:B------:R-:W-:Y:S02]  /*2430*/  LEA R127, R89, R15, 0x1 ;  /* 0x0000000f597f7211 */ /* 0x000fe400078e08ff */
[----:B------:R-:W-:-:S03]  /*2440*/  LEA.HI.X.SX32 R17, R17, R90, 0x1, P0 ;  /* 0x0000005a11117211 */ /* 0x000fc600000f0eff */
[C---:B------:R-:W-:Y:S02]  /*2450*/  IMAD R136, R89.reuse, 0x2, R127 ;  /* 0x0000000259887824 */ /* 0x040fe400078e027f */
[----:B------:R1:W5:Y:S02]  /*2460*/  LDG.E.U16 R85, desc[UR60][R16.64] ;  /* 0x0000003c10557981 */ /* 0x000364000c1e1500 */
[----:B------:R-:W-:Y:S01]  /*2470*/  IMAD R130, R89, 0x2, R136 ;  /* 0x0000000259827824 */ /* 0x000fe200078e0288 */
[----:B0-----:R-:W-:-:S03]  /*2480*/  LEA R12, P0, R69, R6, 0x1 ;  /* 0x00000006450c7211 */ /* 0x001fc600078008ff */
[----:B-1----:R-:W-:-:S05]  /*2490*/  IMAD R16, R89, 0x2, R130 ;  /* 0x0000000259107824 */ /* 0x002fca00078e0282 */
[----:B------:R-:W-:Y:S02]  /*24a0*/  LEA R132, R89, R16, 0x1 ;  /* 0x0000001059847211 */ /* 0x000fe400078e08ff */
[----:B------:R-:W-:Y:S02]  /*24b0*/  LEA.HI.X.SX32 R13, R69, R90, 0x1, P0 ;  /* 0x0000005a450d7211 */ /* 0x000fe400000f0eff */
[-C--:B------:R-:W-:Y:S01]  /*24c0*/  LEA R62, P0, R63, R6.reuse, 0x1 ;  /* 0x000000063f3e7211 */ /* 0x080fe200078008ff */
[----:B------:R-:W-:Y:S01]  /*24d0*/  IMAD R131, R89, 0x2, R132 ;  /* 0x0000000259837824 */ /* 0x000fe200078e0284 */
[----:B------:R-:W-:Y:S01]  /*24e0*/  LEA R10, P1, R101, R6, 0x1 ;  /* 0x00000006650a7211 */ /* 0x000fe200078208ff */
[----:B------:R0:W5:Y:S01]  /*24f0*/  LDG.E.U16 R69, desc[UR60][R12.64] ;  /* 0x0000003c0c457981 */ /* 0x000162000c1e1500 */
[-C--:B------:R-:W-:Y:S01]  /*2500*/  LEA.HI.X.SX32 R63, R63, R90.reuse, 0x1, P0 ;  /* 0x0000005a3f3f7211 */ /* 0x080fe200000f0eff */
[----:B------:R-:W-:Y:S01]  /*2510*/  IMAD R133, R89, 0x2, R131 ;  /* 0x0000000259857824 */ /* 0x000fe200078e0283 */
[----:B------:R-:W-:-:S03]  /*2520*/  LEA.HI.X.SX32 R11, R101, R90, 0x1, P1 ;  /* 0x0000005a650b7211 */ /* 0x000fc600008f0eff */
[----:B------:R-:W-:Y:S01]  /*2530*/  IMAD R17, R89, 0x2, R133 ;  /* 0x0000000259117824 */ /* 0x000fe200078e0285 */
[----:B------:R1:W5:Y:S01]  /*2540*/  LDG.E.U16 R84, desc[UR60][R62.64] ;  /* 0x0000003c3e547981 */ /* 0x000362000c1e1500 */
[----:B0-----:R-:W-:-:S03]  /*2550*/  LEA R12, P0, R83, R6, 0x1 ;  /* 0x00000006530c7211 */ /* 0x001fc600078008ff */
[----:B------:R0:W5:Y:S01]  /*2560*/  LDG.E.U16 R102, desc[UR60][R10.64] ;  /* 0x0000003c0a667981 */ /* 0x000162000c1e1500 */
[----:B------:R-:W-:Y:S02]  /*2570*/  LEA.HI.X.SX32 R13, R83, R90, 0x1, P0 ;  /* 0x0000005a530d7211 */ /* 0x000fe400000f0eff */
[-C--:B-1----:R-:W-:Y:S02]  /*2580*/  LEA R62, P0, R81, R6.reuse, 0x1 ;  /* 0x00000006513e7211 */ /* 0x082fe400078008ff */
[----:B------:R-:W-:Y:S01]  /*2590*/  LEA R134, R89, R17, 0x1 ;  /* 0x0000001159867211 */ /* 0x000fe200078e08ff */
[----:B------:R1:W5:Y:S01]  /*25a0*/  LDG.E.U16 R68, desc[UR60][R12.64] ;  /* 0x0000003c0c447981 */ /* 0x000362000c1e1500 */
[----:B0-----:R-:W-:Y:S02]  /*25b0*/  LEA R10, P1, R99, R6, 0x1 ;  /* 0x00000006630a7211 */ /* 0x001fe400078208ff */
[-C--:B------:R-:W-:Y:S01]  /*25c0*/  LEA.HI.X.SX32 R63, R81, R90.reuse, 0x1, P0 ;  /* 0x0000005a513f7211 */ /* 0x080fe200000f0eff */
[----:B------:R-:W-:Y:S01]  /*25d0*/  IMAD R135, R89, 0x2, R134 ;  /* 0x0000000259877824 */ /* 0x000fe200078e0286 */
[----:B------:R-:W-:-:S03]  /*25e0*/  LEA.HI.X.SX32 R11, R99, R90, 0x1, P1 ;  /* 0x0000005a630b7211 */ /* 0x000fc600008f0eff */
[----:B------:R0:W5:Y:S01]  /*25f0*/  LDG.E.U16 R83, desc[UR60][R62.64] ;  /* 0x0000003c3e537981 */ /* 0x000162000c1e1500 */
[----:B-1----:R-:W-:Y:S01]  /*2600*/  LEA R12, P0, R67, R6, 0x1 ;  /* 0x00000006430c7211 */ /* 0x002fe200078008ff */
[----:B------:R-:W-:Y:S02]  /*2610*/  IMAD R171, R89, 0x2, R135 ;  /* 0x0000000259ab7824 */ /* 0x000fe400078e0287 */
[----:B------:R1:W5:Y:S01]  /*2620*/  LDG.E.U16 R101, desc[UR60][R10.64] ;  /* 0x0000003c0a657981 */ /* 0x000362000c1e1500 */
[----:B------:R-:W-:Y:S02]  /*2630*/  LEA.HI.X.SX32 R13, R67, R90, 0x1, P0 ;  /* 0x0000005a430d7211 */ /* 0x000fe400000f0eff */
[----:B0-----:R-:W-:-:S03]  /*2640*/  LEA R62, P0, R18, R6, 0x1 ;  /* 0x00000006123e7211 */ /* 0x001fc600078008ff */
[----:B------:R0:W5:Y:S01]  /*2650*/  LDG.E.U16 R67, desc[UR60][R12.64] ;  /* 0x0000003c0c437981 */ /* 0x000162000c1e1500 */
[----:B-1----:R-:W-:Y:S02]  /*2660*/  LEA R10, P1, R80, R6, 0x1 ;  /* 0x00000006500a7211 */ /* 0x002fe400078208ff */
[-C--:B------:R-:W-:Y:S01]  /*2670*/  LEA.HI.X.SX32 R63, R18, R90.reuse, 0x1, P0 ;  /* 0x0000005a123f7211 */ /* 0x080fe200000f0eff */
[C---:B------:R-:W-:Y:S01]  /*2680*/  IMAD R18, R89.reuse, 0x2, R171 ;  /* 0x0000000259127824 */ /* 0x040fe200078e02ab */
[----:B------:R-:W-:Y:S02]  /*2690*/  LEA.HI.X.SX32 R11, R80, R90, 0x1, P1 ;  /* 0x0000005a500b7211 */ /* 0x000fe400008f0eff */
[----:B0-----:R-:W-:Y:S01]  /*26a0*/  LEA R12, P0, R64, R6, 0x1 ;  /* 0x00000006400c7211 */ /* 0x001fe200078008ff */
[----:B------:R-:W5:Y:S01]  /*26b0*/  LDG.E.U16 R82, desc[UR60][R62.64] ;  /* 0x0000003c3e527981 */ /* 0x000f62000c1e1500 */
[----:B------:R-:W-:-:S03]  /*26c0*/  LEA R137, R89, R18, 0x1 ;  /* 0x0000001259897211 */ /* 0x000fc600078e08ff */
[----:B------:R0:W5:Y:S02]  /*26d0*/  LDG.E.U16 R100, desc[UR60][R10.64] ;  /* 0x0000003c0a647981 */ /* 0x000164000c1e1500 */
[----:B------:R-:W-:Y:S01]  /*26e0*/  IMAD R174, R89, 0x2, R137 ;  /* 0x0000000259ae7824 */ /* 0x000fe200078e0289 */
[----:B0-----:R-:W-:-:S03]  /*26f0*/  LEA R10, P1, R66, R6, 0x1 ;  /* 0x00000006420a7211 */ /* 0x001fc600078208ff */
[----:B------:R-:W-:Y:S01]  /*2700*/  IMAD R176, R89, 0x2, R174 ;  /* 0x0000000259b07824 */ /* 0x000fe200078e02ae */
[-C--:B------:R-:W-:Y:S02]  /*2710*/  LEA.HI.X.SX32 R11, R66, R90.reuse, 0x1, P1 ;  /* 0x0000005a420b7211 */ /* 0x080fe400008f0eff */
[----:B------:R-:W-:-:S03]  /*2720*/  LEA.HI.X.SX32 R13, R64, R90, 0x1, P0 ;  /* 0x0000005a400d7211 */ /* 0x000fc600000f0eff */
[----:B------:R0:W5:Y:S04]  /*2730*/  LDG.E.U16 R99, desc[UR60][R10.64] ;  /* 0x0000003c0a637981 */ /* 0x000168000c1e1500 */
[----:B------:R1:W5:Y:S01]  /*2740*/  LDG.E.U16 R66, desc[UR60][R12.64] ;  /* 0x0000003c0c427981 */ /* 0x000362000c1e1500 */
[----:B0-----:R-:W-:-:S05]  /*2750*/  IMAD R11, R89, 0x2, R176 ;  /* 0x00000002590b7824 */ /* 0x001fca00078e02b0 */
[----:B------:R-:W-:Y:S02]  /*2760*/  LEA R138, R89, R11, 0x1 ;  /* 0x0000000b598a7211 */ /* 0x000fe400078e08ff */
[----:B-1----:R-:W-:-:S03]  /*2770*/  LEA R12, P1, R78, R6, 0x1 ;  /* 0x000000064e0c7211 */ /* 0x002fc600078208ff */
[----:B------:R-:W-:Y:S01]  /*2780*/  IMAD R178, R89, 0x2, R138 ;  /* 0x0000000259b27824 */ /* 0x000fe200078e028a */
[----:B------:R-:W-:-:S03]  /*2790*/  LEA.HI.X.SX32 R13, R78, R90, 0x1, P1 ;  /* 0x0000005a4e0d7211 */ /* 0x000fc600008f0eff */
[----:B------:R-:W-:Y:S02]  /*27a0*/  IMAD R180, R89, 0x2, R178 ;  /* 0x0000000259b47824 */ /* 0x000fe400078e02b2 */
[----:B------:R0:W5:Y:S01]  /*27b0*/  LDG.E.U16 R98, desc[UR60][R12.64] ;  /* 0x0000003c0c627981 */ /* 0x000162000c1e1500 */
[----:B------:R-:W-:Y:S01]  /*27c0*/  LEA R64, P0, R65, R6, 0x1 ;  /* 0x0000000641407211 */ /* 0x000fe200078008ff */
[----:B0-----:R-:W-:-:S05]  /*27d0*/  IMAD R12, R89, 0x2, R180 ;  /* 0x00000002590c7824 */ /* 0x001fca00078e02b4 */
[----:B------:R-:W-:Y:S02]  /*27e0*/  LEA R139, R89, R12, 0x1 ;  /* 0x0000000c598b7211 */ /* 0x000fe400078e08ff */
[----:B------:R-:W-:-:S03]  /*27f0*/  LEA.HI.X.SX32 R65, R65, R90, 0x1, P0 ;  /* 0x0000005a41417211 */ /* 0x000fc600000f0eff */
[C---:B------:R-:W-:Y:S01]  /*2800*/  IMAD R182, R89.reuse, 0x2, R139 ;  /* 0x0000000259b67824 */ /* 0x040fe200078e028b */
[C---:B------:R-:W-:Y:S01]  /*2810*/  LEA R62, P0, R76.reuse, R6, 0x1 ;  /* 0x000000064c3e7211 */ /* 0x040fe200078008ff */
[----:B------:R-:W5:Y:S02]  /*2820*/  LDG.E.U16 R81, desc[UR60][R64.64] ;  /* 0x0000003c40517981 */ /* 0x000f64000c1e1500 */
[----:B------:R-:W-:Y:S01]  /*2830*/  IMAD R183, R89, 0x2, R182 ;  /* 0x0000000259b77824 */ /* 0x000fe200078e02b6 */
[----:B------:R-:W-:Y:S02]  /*2840*/  LEA.HI.X.SX32 R63, R76, R90, 0x1, P0 ;  /* 0x0000005a4c3f7211 */ /* 0x000fe400000f0eff */
[----:B------:R-:W-:Y:S01]  /*2850*/  LEA R76, P0, R77, R6, 0x1 ;  /* 0x000000064d4c7211 */ /* 0x000fe200078008ff */
[----:B------:R-:W-:-:S03]  /*2860*/  IMAD R13, R89, 0x2, R183 ;  /* 0x00000002590d7824 */ /* 0x000fc600078e02b7 */
[----:B------:R-:W-:Y:S01]  /*2870*/  LEA.HI.X.SX32 R77, R77, R90, 0x1, P0 ;  /* 0x0000005a4d4d7211 */ /* 0x000fe200000f0eff */
[----:B------:R0:W5:Y:S01]  /*2880*/  LDG.E.U16 R65, desc[UR60][R62.64] ;  /* 0x0000003c3e417981 */ /* 0x000162000c1e1500 */
[----:B------:R-:W-:Y:S02]  /*2890*/  LEA R141, R89, R13, 0x1 ;  /* 0x0000000d598d7211 */ /* 0x000fe400078e08ff */
[-C--:B------:R-:W-:Y:S01]  /*28a0*/  LEA R78, P0, R79, R6.reuse, 0x1 ;  /* 0x000000064f4e7211 */ /* 0x080fe200078008ff */
[----:B------:R1:W5:Y:S02]  /*28b0*/  LDG.E.U16 R80, desc[UR60][R76.64] ;  /* 0x0000003c4c507981 */ /* 0x000364000c1e1500 */
[----:B------:R-:W-:Y:S01]  /*28c0*/  IMAD R184, R89, 0x2, R141 ;  /* 0x0000000259b87824 */ /* 0x000fe200078e028d */
[----:B0-----:R-:W-:Y:S02]  /*28d0*/  LEA R62, P1, R97, R6, 0x1 ;  /* 0x00000006613e7211 */ /* 0x001fe400078208ff */
[----:B------:R-:W-:-:S02]  /*28e0*/  LEA.HI.X.SX32 R79, R79, R90, 0x1, P0 ;  /* 0x0000005a4f4f7211 */ /* 0x000fc400000f0eff */
[----:B------:R-:W-:Y:S02]  /*28f0*/  LEA.HI.X.SX32 R63, R97, R90, 0x1, P1 ;  /* 0x0000005a613f7211 */ /* 0x000fe400008f0eff */
[C---:B-1----:R-:W-:Y:S01]  /*2900*/  LEA R76, P0, R94.reuse, R6, 0x1 ;  /* 0x000000065e4c7211 */ /* 0x042fe200078008ff */
[C---:B------:R-:W-:Y:S01]  /*2910*/  IMAD R185, R89.reuse, 0x2, R184 ;  /* 0x0000000259b97824 */ /* 0x040fe200078e02b8 */
[----:B------:R-:W5:Y:S02]  /*2920*/  LDG.E.U16 R64, desc[UR60][R78.64] ;  /* 0x0000003c4e407981 */ /* 0x000f64000c1e1500 */
[----:B------:R-:W-:Y:S02]  /*2930*/  LEA.HI.X.SX32 R77, R94, R90, 0x1, P0 ;  /* 0x0000005a5e4d7211 */ /* 0x000fe400000f0eff */
[----:B------:R0:W5:Y:S01]  /*2940*/  LDG.E.U16 R97, desc[UR60][R62.64] ;  /* 0x0000003c3e617981 */ /* 0x000162000c1e1500 */
[----:B------:R-:W-:Y:S01]  /*2950*/  IMAD R14, R89, 0x2, R185 ;  /* 0x00000002590e7824 */ /* 0x000fe200078e02b9 */
[----:B------:R-:W-:-:S02]  /*2960*/  LEA R94, P1, R124, R6, 0x1 ;  /* 0x000000067c5e7211 */ /* 0x000fc400078208ff */
[----:B------:R1:W5:Y:S01]  /*2970*/  LDG.E.U16 R79, desc[UR60][R76.64] ;  /* 0x0000003c4c4f7981 */ /* 0x000362000c1e1500 */
[----:B0-----:R-:W-:-:S04]  /*2980*/  LEA R62, P0, R95, R6, 0x1 ;  /* 0x000000065f3e7211 */ /* 0x001fc800078008ff */
[----:B------:R-:W-:Y:S02]  /*2990*/  LEA.HI.X.SX32 R63, R95, R90, 0x1, P0 ;  /* 0x0000005a5f3f7211 */ /* 0x000fe400000f0eff */
[----:B-1----:R-:W-:Y:S02]  /*29a0*/  LEA R76, P0, R96, R6, 0x1 ;  /* 0x00000006604c7211 */ /* 0x002fe400078008ff */
[----:B------:R-:W-:Y:S02]  /*29b0*/  LEA R142, R89, R14, 0x1 ;  /* 0x0000000e598e7211 */ /* 0x000fe400078e08ff */
[-C--:B------:R-:W-:Y:S01]  /*29c0*/  LEA.HI.X.SX32 R95, R124, R90.reuse, 0x1, P1 ;  /* 0x0000005a7c5f7211 */ /* 0x080fe200008f0eff */
[----:B------:R-:W5:Y:S01]  /*29d0*/  LDG.E.U16 R63, desc[UR60][R62.64] ;  /* 0x0000003c3e3f7981 */ /* 0x000f62000c1e1500 */
[----:B------:R-:W-:Y:S02]  /*29e0*/  LEA.HI.X.SX32 R77, R96, R90, 0x1, P0 ;  /* 0x0000005a604d7211 */ /* 0x000fe400000f0eff */
[----:B------:R-:W-:Y:S01]  /*29f0*/  LEA R124, P0, R125, R6, 0x1 ;  /* 0x000000067d7c7211 */ /* 0x000fe200078008ff */
[----:B------:R-:W-:Y:S01]  /*2a00*/  IMAD R186, R89, 0x2, R142 ;  /* 0x0000000259ba7824 */ /* 0x000fe200078e028e */
[----:B------:R-:W5:Y:S02]  /*2a10*/  LDG.E.U16 R96, desc[UR60][R94.64] ;  /* 0x0000003c5e607981 */ /* 0x000f64000c1e1500 */
[----:B------:R-:W-:-:S02]  /*2a20*/  LEA.HI.X.SX32 R125, R125, R90, 0x1, P0 ;  /* 0x0000005a7d7d7211 */ /* 0x000fc400000f0eff */
[----:B------:R0:W5:Y:S01]  /*2a30*/  LDG.E.U16 R78, desc[UR60][R76.64] ;  /* 0x0000003c4c4e7981 */ /* 0x000162000c1e1500 */
[----:B------:R-:W-:-:S03]  /*2a40*/  IMAD R160, R89, 0x2, R186 ;  /* 0x0000000259a07824 */ /* 0x000fc600078e02ba */
[----:B------:R1:W5:Y:S01]  /*2a50*/  LDG.E.U16 R62, desc[UR60][R124.64] ;  /* 0x0000003c7c3e7981 */ /* 0x000362000c1e1500 */
[----:B0-----:R-:W-:-:S04]  /*2a60*/  LEA R76, P0, R9, R6, 0x1 ;  /* 0x00000006094c7211 */ /* 0x001fc800078008ff */
[----:B------:R-:W-:Y:S01]  /*2a70*/  LEA.HI.X.SX32 R77, R9, R90, 0x1, P0 ;  /* 0x0000005a094d7211 */ /* 0x000fe200000f0eff */
[----:B------:R-:W-:-:S05]  /*2a80*/  IMAD R9, R89, 0x2, R160 ;  /* 0x0000000259097824 */ /* 0x000fca00078e02a0 */
[----:B------:R-:W-:Y:S01]  /*2a90*/  LEA R143, R89, R9, 0x1 ;  /* 0x00000009598f7211 */ /* 0x000fe200078e08ff */
[----:B------:R-:W5:Y:S01]  /*2aa0*/  LDG.E.U16 R77, desc[UR60][R76.64] ;  /* 0x0000003c4c4d7981 */ /* 0x000f62000c1e1500 */
[----:B------:R-:W-:-:S03]  /*2ab0*/  LEA R94, P1, R126, R6, 0x1 ;  /* 0x000000067e5e7211 */ /* 0x000fc600078208ff */
[----:B------:R-:W-:Y:S01]  /*2ac0*/  IMAD R161, R89, 0x2, R143 ;  /* 0x0000000259a17824 */ /* 0x000fe200078e028f */
[----:B------:R-:W-:-:S03]  /*2ad0*/  LEA.HI.X.SX32 R95, R126, R90, 0x1, P1 ;  /* 0x0000005a7e5f7211 */ /* 0x000fc600008f0eff */
[----:B------:R-:W-:Y:S01]  /*2ae0*/  IMAD R152, R89, 0x2, R161 ;  /* 0x0000000259987824 */ /* 0x000fe200078e02a1 */
[-C--:B------:R-:W-:Y:S02]  /*2af0*/  LEA R128, P0, R61, R6.reuse, 0x1 ;  /* 0x000000063d807211 */ /* 0x080fe400078008ff */
[----:B------:R-:W-:Y:S01]  /*2b00*/  LEA R126, P1, R127, R6, 0x1 ;  /* 0x000000067f7e7211 */ /* 0x000fe200078208ff */
[----:B------:R-:W-:Y:S01]  /*2b10*/  IMAD R10, R89, 0x2, R152 ;  /* 0x00000002590a7824 */ /* 0x000fe200078e0298 */
[-C--:B------:R-:W-:Y:S01]  /*2b20*/  LEA.HI.X.SX32 R129, R61, R90.reuse, 0x1, P0 ;  /* 0x0000005a3d817211 */ /* 0x080fe200000f0eff */
[----:B------:R-:W5:Y:S01]  /*2b30*/  LDG.E.U16 R95, desc[UR60][R94.64] ;  /* 0x0000003c5e5f7981 */ /* 0x000f62000c1e1500 */
[----:B------:R-:W-:Y:S02]  /*2b40*/  LEA.HI.X.SX32 R127, R127, R90, 0x1, P1 ;  /* 0x0000005a7f7f7211 */ /* 0x000fe400008f0eff */
[----:B-1----:R-:W-:Y:S01]  /*2b50*/  LEA R124, P0, R136, R6, 0x1 ;  /* 0x00000006887c7211 */ /* 0x002fe200078008ff */
[----:B------:R-:W5:Y:S01]  /*2b60*/  LDG.E.U16 R61, desc[UR60][R128.64] ;  /* 0x0000003c803d7981 */ /* 0x000f62000c1e1500 */
[----:B------:R-:W-:-:S02]  /*2b70*/  LEA R145, R89, R10, 0x1 ;  /* 0x0000000a59917211 */ /* 0x000fc400078e08ff */
[----:B------:R-:W-:Y:S01]  /*2b80*/  LEA.HI.X.SX32 R125, R136, R90, 0x1, P0 ;  /* 0x0000005a887d7211 */ /* 0x000fe200000f0eff */
[----:B------:R0:W5:Y:S02]  /*2b90*/  LDG.E.U16 R94, desc[UR60][R126.64] ;  /* 0x0000003c7e5e7981 */ /* 0x000164000c1e1500 */
[C---:B------:R-:W-:Y:S02]  /*2ba0*/  IMAD R155, R89.reuse, 0x2, R145 ;  /* 0x00000002599b7824 */ /* 0x040fe400078e0291 */
[----:B------:R1:W5:Y:S01]  /*2bb0*/  LDG.E.U16 R76, desc[UR60][R124.64] ;  /* 0x0000003c7c4c7981 */ /* 0x000362000c1e1500 */
[----:B0-----:R-:W-:Y:S01]  /*2bc0*/  LEA R126, P0, R130, R6, 0x1 ;  /* 0x00000006827e7211 */ /* 0x001fe200078008ff */
[----:B------:R-:W-:-:S03]  /*2bd0*/  IMAD R151, R89, 0x2, R155 ;  /* 0x0000000259977824 */ /* 0x000fc600078e029b */
[----:B------:R-:W-:Y:S02]  /*2be0*/  LEA.HI.X.SX32 R127, R130, R90, 0x1, P0 ;  /* 0x0000005a827f7211 */ /* 0x000fe400000f0eff */
[CC--:B-1----:R-:W-:Y:S02]  /*2bf0*/  LEA R124, P0, R131.reuse, R6.reuse, 0x1 ;  /* 0x00000006837c7211 */ /* 0x0c2fe400078008ff */
[----:B------:R-:W-:Y:S01]  /*2c00*/  LEA R128, P1, R132, R6, 0x1 ;  /* 0x0000000684807211 */ /* 0x000fe200078208ff */
[----:B------:R0:W5:Y:S01]  /*2c10*/  LDG.E.U16 R130, desc[UR60][R126.64] ;  /* 0x0000003c7e827981 */ /* 0x000162000c1e1500 */
[----:B------:R-:W-:Y:S01]  /*2c20*/  LEA.HI.X.SX32 R125, R131, R90, 0x1, P0 ;  /* 0x0000005a837d7211 */ /* 0x000fe200000f0eff */
[----:B------:R-:W-:-:S05]  /*2c30*/  IMAD R131, R89, 0x2, R151 ;  /* 0x0000000259837824 */ /* 0x000fca00078e0297 */
[----:B------:R-:W-:-:S05]  /*2c40*/  LEA R146, R89, R131, 0x1 ;  /* 0x0000008359927211 */ /* 0x000fca00078e08ff */
[----:B------:R-:W-:Y:S01]  /*2c50*/  IMAD R159, R89, 0x2, R146 ;  /* 0x00000002599f7824 */ /* 0x000fe200078e0292 */
[----:B------:R-:W-:-:S03]  /*2c60*/  LEA.HI.X.SX32 R129, R132, R90, 0x1, P1 ;  /* 0x0000005a84817211 */ /* 0x000fc600008f0eff */
[----:B------:R-:W-:Y:S01]  /*2c70*/  IMAD R154, R89, 0x2, R159 ;  /* 0x00000002599a7824 */ /* 0x000fe200078e029f */
[----:B0-----:R-:W-:Y:S01]  /*2c80*/  LEA R126, P0, R133, R6, 0x1 ;  /* 0x00000006857e7211 */ /* 0x001fe200078008ff */
[----:B------:R0:W4:Y:S02]  /*2c90*/  LDG.E.U16 R132, desc[UR60][R128.64] ;  /* 0x0000003c80847981 */ /* 0x000124000c1e1500 */
[----:B------:R-:W-:Y:S01]  /*2ca0*/  IMAD R136, R89, 0x2, R154 ;  /* 0x0000000259887824 */ /* 0x000fe200078e029a */
[----:B------:R-:W-:Y:S02]  /*2cb0*/  LEA.HI.X.SX32 R127, R133, R90, 0x1, P0 ;  /* 0x0000005a857f7211 */ /* 0x000fe400000f0eff */
[----:B------:R1:W5:Y:S02]  /*2cc0*/  LDG.E.U16 R133, desc[UR60][R124.64] ;  /* 0x0000003c7c857981 */ /* 0x000364000c1e1500 */
[----:B------:R-:W-:Y:S02]  /*2cd0*/  LEA R147, R89, R136, 0x1 ;  /* 0x0000008859937211 */ /* 0x000fe400078e08ff */
[----:B0-----:R-:W-:-:S03]  /*2ce0*/  LEA R128, P1, R134, R6, 0x1 ;  /* 0x0000000686807211 */ /* 0x001fc600078208ff */
[----:B------:R-:W-:Y:S01]  /*2cf0*/  IMAD R166, R89, 0x2, R147 ;  /* 0x0000000259a67824 */ /* 0x000fe200078e0293 */
[----:B------:R-:W-:Y:S02]  /*2d00*/  LEA.HI.X.SX32 R129, R134, R90, 0x1, P1 ;  /* 0x0000005a86817211 */ /* 0x000fe400008f0eff */
[----:B-1----:R-:W-:Y:S01]  /*2d10*/  LEA R124, P0, R135, R6, 0x1 ;  /* 0x00000006877c7211 */ /* 0x002fe200078008ff */
[----:B------:R0:W5:Y:S01]  /*2d20*/  LDG.E.U16 R134, desc[UR60][R126.64] ;  /* 0x0000003c7e867981 */ /* 0x000162000c1e1500 */
[----:B------:R-:W-:Y:S02]  /*2d30*/  IMAD R158, R89, 0x2, R166 ;  /* 0x00000002599e7824 */ /* 0x000fe400078e02a6 */
[----:B------:R-:W-:Y:S02]  /*2d40*/  LEA.HI.X.SX32 R125, R135, R90, 0x1, P0 ;  /* 0x0000005a877d7211 */ /* 0x000fe400000f0eff */
[----:B------:R1:W3:Y:S01]  /*2d50*/  LDG.E.U16 R135, desc[UR60][R128.64] ;  /* 0x0000003c80877981 */ /* 0x0002e2000c1e1500 */
[-C--:B0-----:R-:W-:Y:S01]  /*2d60*/  LEA R126, P0, R137, R6.reuse, 0x1 ;  /* 0x00000006897e7211 */ /* 0x081fe200078008ff */
[----:B------:R-:W-:Y:S01]  /*2d70*/  IMAD R140, R89, 0x2, R158 ;  /* 0x00000002598c7824 */ /* 0x000fe200078e029e */
[----:B-1----:R-:W-:-:S02]  /*2d80*/  LEA R128, P1, R138, R6, 0x1 ;  /* 0x000000068a807211 */ /* 0x002fc400078208ff */
[-C--:B------:R-:W-:Y:S02]  /*2d90*/  LEA.HI.X.SX32 R127, R137, R90.reuse, 0x1, P0 ;  /* 0x0000005a897f7211 */ /* 0x080fe400000f0eff */
[----:B------:R0:W5:Y:S01]  /*2da0*/  LDG.E.U16 R137, desc[UR60][R124.64] ;  /* 0x0000003c7c897981 */ /* 0x000162000c1e1500 */
[----:B------:R-:W-:Y:S02]  /*2db0*/  LEA.HI.X.SX32 R129, R138, R90, 0x1, P1 ;  /* 0x0000005a8a817211 */ /* 0x000fe400008f0eff */
[----:B------:R-:W-:Y:S01]  /*2dc0*/  LEA R149, R89, R140, 0x1 ;  /* 0x0000008c59957211 */ /* 0x000fe200078e08ff */
[----:B------:R-:W5:Y:S01]  /*2dd0*/  LDG.E.U16 R138, desc[UR60][R126.64] ;  /* 0x0000003c7e8a7981 */ /* 0x000f62000c1e1500 */
[----:B0-----:R-:W-:-:S04]  /*2de0*/  LEA R124, P0, R139, R6, 0x1 ;  /* 0x000000068b7c7211 */ /* 0x001fc800078008ff */
[----:B------:R-:W-:Y:S02]  /*2df0*/  LEA.HI.X.SX32 R125, R139, R90, 0x1, P0 ;  /* 0x0000005a8b7d7211 */ /* 0x000fe400000f0eff */
[----:B------:R0:W5:Y:S01]  /*2e00*/  LDG.E.U16 R139, desc[UR60][R128.64] ;  /* 0x0000003c808b7981 */ /* 0x000162000c1e1500 */
[----:B------:R-:W-:Y:S01]  /*2e10*/  IMAD R170, R89, 0x2, R149 ;  /* 0x0000000259aa7824 */ /* 0x000fe200078e0295 */
[----:B0-----:R-:W-:-:S03]  /*2e20*/  LEA R128, P0, R141, R6, 0x1 ;  /* 0x000000068d807211 */ /* 0x001fc600078008ff */
[----:B------:R-:W-:Y:S01]  /*2e30*/  IMAD R164, R89, 0x2, R170 ;  /* 0x0000000259a47824 */ /* 0x000fe200078e02aa */
[----:B------:R-:W-:Y:S02]  /*2e40*/  LEA.HI.X.SX32 R129, R141, R90, 0x1, P0 ;  /* 0x0000005a8d817211 */ /* 0x000fe400000f0eff */
[----:B------:R0:W5:Y:S01]  /*2e50*/  LDG.E.U16 R141, desc[UR60][R124.64] ;  /* 0x0000003c7c8d7981 */ /* 0x000162000c1e1500 */
[-C--:B------:R-:W-:Y:S02]  /*2e60*/  LEA R126, P1, R142, R6.reuse, 0x1 ;  /* 0x000000068e7e7211 */ /* 0x080fe400078208ff */
[----:B0-----:R-:W-:-:S04]  /*2e70*/  LEA R124, P0, R143, R6, 0x1 ;  /* 0x000000068f7c7211 */ /* 0x001fc800078008ff */
[-C--:B------:R-:W-:Y:S01]  /*2e80*/  LEA.HI.X.SX32 R125, R143, R90.reuse, 0x1, P0 ;  /* 0x0000005a8f7d7211 */ /* 0x080fe200000f0eff */
[C---:B------:R-:W-:Y:S01]  /*2e90*/  IMAD R143, R89.reuse, 0x2, R164 ;  /* 0x00000002598f7824 */ /* 0x040fe200078e02a4 */
[----:B------:R-:W-:Y:S02]  /*2ea0*/  LEA.HI.X.SX32 R127, R142, R90, 0x1, P1 ;  /* 0x0000005a8e7f7211 */ /* 0x000fe400008f0eff */
[----:B------:R0:W5:Y:S02]  /*2eb0*/  LDG.E.U16 R142, desc[UR60][R128.64] ;  /* 0x0000003c808e7981 */ /* 0x000164000c1e1500 */
[C---:B------:R-:W-:Y:S02]  /*2ec0*/  LEA R150, R89.reuse, R143, 0x1 ;  /* 0x0000008f59967211 */ /* 0x040fe400078e08ff */
[----:B------:R1:W5:Y:S03]  /*2ed0*/  LDG.E.U16 R144, desc[UR60][R126.64] ;  /* 0x0000003c7e907981 */ /* 0x000366000c1e1500 */
[----:B------:R-:W-:Y:S01]  /*2ee0*/  IMAD R173, R89, 0x2, R150 ;  /* 0x0000000259ad7824 */ /* 0x000fe200078e0296 */
[----:B0-----:R-:W-:-:S03]  /*2ef0*/  LEA R128, P0, R145, R6, 0x1 ;  /* 0x0000000691807211 */ /* 0x001fc600078008ff */
[----:B------:R-:W-:Y:S01]  /*2f00*/  IMAD R169, R89, 0x2, R173 ;  /* 0x0000000259a97824 */ /* 0x000fe200078e02ad */
[----:B------:R-:W-:Y:S02]  /*2f10*/  LEA.HI.X.SX32 R129, R145, R90, 0x1, P0 ;  /* 0x0000005a91817211 */ /* 0x000fe400000f0eff */
[----:B------:R0:W5:Y:S01]  /*2f20*/  LDG.E.U16 R145, desc[UR60][R124.64] ;  /* 0x0000003c7c917981 */ /* 0x000162000c1e1500 */
[-C--:B-1----:R-:W-:Y:S02]  /*2f30*/  LEA R126, P1, R146, R6.reuse, 0x1 ;  /* 0x00000006927e7211 */ /* 0x082fe400078208ff */
[----:B0-----:R-:W-:-:S04]  /*2f40*/  LEA R124, P0, R147, R6, 0x1 ;  /* 0x00000006937c7211 */ /* 0x001fc800078008ff */
[-C--:B------:R-:W-:Y:S01]  /*2f50*/  LEA.HI.X.SX32 R125, R147, R90.reuse, 0x1, P0 ;  /* 0x0000005a937d7211 */ /* 0x080fe200000f0eff */
[C---:B------:R-:W-:Y:S01]  /*2f60*/  IMAD R147, R89.reuse, 0x2, R169 ;  /* 0x0000000259937824 */ /* 0x040fe200078e02a9 */
[----:B------:R-:W-:Y:S02]  /*2f70*/  LEA.HI.X.SX32 R127, R146, R90, 0x1, P1 ;  /* 0x0000005a927f7211 */ /* 0x000fe400008f0eff */
[----:B------:R0:W5:Y:S02]  /*2f80*/  LDG.E.U16 R146, desc[UR60][R128.64] ;  /* 0x0000003c80927981 */ /* 0x000164000c1e1500 */
[C---:B------:R-:W-:Y:S02]  /*2f90*/  LEA R153, R89.reuse, R147, 0x1 ;  /* 0x0000009359997211 */ /* 0x040fe400078e08ff */
[----:B------:R-:W5:Y:S03]  /*2fa0*/  LDG.E.U16 R148, desc[UR60][R126.64] ;  /* 0x0000003c7e947981 */ /* 0x000f66000c1e1500 */
[----:B------:R-:W-:Y:S01]  /*2fb0*/  IMAD R175, R89, 0x2, R153 ;  /* 0x0000000259af7824 */ /* 0x000fe200078e0299 */
[----:B0-----:R-:W-:-:S03]  /*2fc0*/  LEA R128, P0, R149, R6, 0x1 ;  /* 0x0000000695807211 */ /* 0x001fc600078008ff */
[----:B------:R-:W-:Y:S01]  /*2fd0*/  IMAD R165, R89, 0x2, R175 ;  /* 0x0000000259a57824 */ /* 0x000fe200078e02af */
[----:B------:R-:W-:Y:S02]  /*2fe0*/  LEA.HI.X.SX32 R129, R149, R90, 0x1, P0 ;  /* 0x0000005a95817211 */ /* 0x000fe400000f0eff */
[----:B------:R0:W5:Y:S04]  /*2ff0*/  LDG.E.U16 R149, desc[UR60][R124.64] ;  /* 0x0000003c7c957981 */ /* 0x000168000c1e1500 */
[----:B------:R1:W5:Y:S01]  /*3000*/  LDG.E.U16 R128, desc[UR60][R128.64] ;  /* 0x0000003c80807981 */ /* 0x000362000c1e1500 */
[----:B0-----:R-:W-:Y:S01]  /*3010*/  LEA R124, P0, R153, R6, 0x1 ;  /* 0x00000006997c7211 */ /* 0x001fe200078008ff */
[----:B-1----:R-:W-:-:S03]  /*3020*/  IMAD R129, R89, 0x2, R165 ;  /* 0x0000000259817824 */ /* 0x002fc600078e02a5 */
[----:B------:R-:W-:Y:S02]  /*3030*/  LEA.HI.X.SX32 R125, R153, R90, 0x1, P0 ;  /* 0x0000005a997d7211 */ /* 0x000fe400000f0eff */
[----:B------:R-:W-:-:S03]  /*3040*/  LEA R177, R89, R129, 0x1 ;  /* 0x0000008159b17211 */ /* 0x000fc600078e08ff */
[----:B------:R0:W5:Y:S02]  /*3050*/  LDG.E.U16 R153, desc[UR60][R124.64] ;  /* 0x0000003c7c997981 */ /* 0x000164000c1e1500 */
[----:B0-----:R-:W-:-:S04]  /*3060*/  LEA R124, P0, R177, R6, 0x1 ;  /* 0x00000006b17c7211 */ /* 0x001fc800078008ff */
[----:B------:R-:W-:Y:S01]  /*3070*/  LEA.HI.X.SX32 R125, R177, R90, 0x1, P0 ;  /* 0x0000005ab17d7211 */ /* 0x000fe200000f0eff */
[----:B------:R-:W-:-:S04]  /*3080*/  IMAD R177, R89, 0x2, R177 ;  /* 0x0000000259b17824 */ /* 0x000fc800078e02b1 */
[C---:B------:R-:W-:Y:S01]  /*3090*/  IMAD R168, R89.reuse, 0x2, R177 ;  /* 0x0000000259a87824 */ /* 0x040fe200078e02b1 */
[----:B------:R0:W5:Y:S03]  /*30a0*/  LDG.E.U16 R157, desc[UR60][R124.64] ;  /* 0x0000003c7c9d7981 */ /* 0x000166000c1e1500 */
[----:B------:R-:W-:-:S05]  /*30b0*/  IMAD R156, R89, 0x2, R168 ;  /* 0x00000002599c7824 */ /* 0x000fca00078e02a8 */
[----:B------:R-:W-:-:S04]  /*30c0*/  LEA R179, R89, R156, 0x1 ;  /* 0x0000009c59b37211 */ /* 0x000fc800078e08ff */
[----:B0-----:R-:W-:-:S04]  /*30d0*/  LEA R124, P0, R179, R6, 0x1 ;  /* 0x00000006b37c7211 */ /* 0x001fc800078008ff */
[----:B------:R-:W-:Y:S01]  /*30e0*/  LEA.HI.X.SX32 R125, R179, R90, 0x1, P0 ;  /* 0x0000005ab37d7211 */ /* 0x000fe200000f0eff */
[----:B------:R-:W-:-:S04]  /*30f0*/  IMAD R179, R89, 0x2, R179 ;  /* 0x0000000259b37824 */ /* 0x000fc800078e02b3 */
[C---:B------:R-:W-:Y:S01]  /*3100*/  IMAD R172, R89.reuse, 0x2, R179 ;  /* 0x0000000259ac7824 */ /* 0x040fe200078e02b3 */
[----:B------:R0:W5:Y:S03]  /*3110*/  LDG.E.U16 R163, desc[UR60][R124.64] ;  /* 0x0000003c7ca37981 */ /* 0x000166000c1e1500 */
[----:B------:R-:W-:-:S05]  /*3120*/  IMAD R162, R89, 0x2, R172 ;  /* 0x0000000259a27824 */ /* 0x000fca00078e02ac */
[----:B------:R-:W-:-:S04]  /*3130*/  LEA R181, R89, R162, 0x1 ;  /* 0x000000a259b57211 */ /* 0x000fc800078e08ff */
[CC--:B0-----:R-:W-:Y:S02]  /*3140*/  LEA R124, P0, R181.reuse, R6.reuse, 0x1 ;  /* 0x00000006b57c7211 */ /* 0x0c1fe400078008ff */
[C---:B------:R-:W-:Y:S02]  /*3150*/  LEA R126, P1, R150.reuse, R6, 0x1 ;  /* 0x00000006967e7211 */ /* 0x040fe400078208ff */
[-C--:B------:R-:W-:Y:S02]  /*3160*/  LEA.HI.X.SX32 R125, R181, R90.reuse, 0x1, P0 ;  /* 0x0000005ab57d7211 */ /* 0x080fe400000f0eff */
[----:B------:R-:W-:-:S03]  /*3170*/  LEA.HI.X.SX32 R127, R150, R90, 0x1, P1 ;  /* 0x0000005a967f7211 */ /* 0x000fc600008f0eff */
[----:B------:R0:W5:Y:S04]  /*3180*/  LDG.E.U16 R167, desc[UR60][R124.64] ;  /* 0x0000003c7ca77981 */ /* 0x000168000c1e1500 */
[----:B------:R1:W5:Y:S01]  /*3190*/  LDG.E.U16 R150, desc[UR60][R126.64] ;  /* 0x0000003c7e967981 */ /* 0x000362000c1e1500 */
[CC--:B0-----:R-:W-:Y:S02]  /*31a0*/  LEA R124, P0, R171.reuse, R6.reuse, 0x1 ;  /* 0x00000006ab7c7211 */ /* 0x0c1fe400078008ff */
[C---:B-1----:R-:W-:Y:S02]  /*31b0*/  LEA R126, P1, R174.reuse, R6, 0x1 ;  /* 0x00000006ae7e7211 */ /* 0x042fe400078208ff */
[-C--:B------:R-:W-:Y:S02]  /*31c0*/  LEA.HI.X.SX32 R125, R171, R90.reuse, 0x1, P0 ;  /* 0x0000005aab7d7211 */ /* 0x080fe400000f0eff */
[----:B------:R-:W-:-:S03]  /*31d0*/  LEA.HI.X.SX32 R127, R174, R90, 0x1, P1 ;  /* 0x0000005aae7f7211 */ /* 0x000fc600008f0eff */
[----:B------:R0:W5:Y:S04]  /*31e0*/  LDG.E.U16 R171, desc[UR60][R124.64] ;  /* 0x0000003c7cab7981 */ /* 0x000168000c1e1500 */
[----:B------:R1:W5:Y:S01]  /*31f0*/  LDG.E.U16 R174, desc[UR60][R126.64] ;  /* 0x0000003c7eae7981 */ /* 0x000362000c1e1500 */
[-C--:B0-----:R-:W-:Y:S02]  /*3200*/  LEA R124, P0, R176, R6.reuse, 0x1 ;  /* 0x00000006b07c7211 */ /* 0x081fe400078008ff */
[----:B-1----:R-:W-:Y:S02]  /*3210*/  LEA R126, P1, R178, R6, 0x1 ;  /* 0x00000006b27e7211 */ /* 0x002fe400078208ff */
        /* <DEDUP_REMOVED lines=62> */
[----:B------:R0:W5:Y:S01]  /*3600*/  LDG.E.U16 R169, desc[UR60][R124.64] ;  /* 0x0000003c7ca97981 */ /* 0x000162000c1e1500 */
[----:B------:R-:W-:Y:S01]  /*3610*/  IMAD R188, R89, 0x2, R181 ;  /* 0x0000000259bc7824 */ /* 0x000fe200078e02b5 */
[----:B------:R-:W1:Y:S02]  /*3620*/  S2R R187, SR_CgaCtaId ;  /* 0x0000000000bb7919 */ /* 0x000e640000008800 */
[----:B------:R2:W5:Y:S01]  /*3630*/  LDG.E.U16 R175, desc[UR60][R126.64] ;  /* 0x0000003c7eaf7981 */ /* 0x000562000c1e1500 */
[----:B0-----:R-:W-:-:S04]  /*3640*/  LEA R124, P0, R177, R6, 0x1 ;  /* 0x00000006b17c7211 */ /* 0x001fc800078008ff */
[----:B------:R-:W-:Y:S02]  /*3650*/  LEA.HI.X.SX32 R125, R177, R90, 0x1, P0 ;  /* 0x0000005ab17d7211 */ /* 0x000fe400000f0eff */
[----:B--2---:R-:W-:-:S03]  /*3660*/  LEA R126, P1, R179, R6, 0x1 ;  /* 0x00000006b37e7211 */ /* 0x004fc600078208ff */
[----:B------:R0:W2:Y:S01]  /*3670*/  LDG.E.U16 R177, desc[UR60][R124.64] ;  /* 0x0000003c7cb17981 */ /* 0x0000a2000c1e1500 */
[----:B------:R-:W-:-:S05]  /*3680*/  LEA.HI.X.SX32 R127, R179, R90, 0x1, P1 ;  /* 0x0000005ab37f7211 */ /* 0x000fca00008f0eff */
[----:B------:R4:W2:Y:S01]  /*3690*/  LDG.E.U16 R179, desc[UR60][R126.64] ;  /* 0x0000003c7eb37981 */ /* 0x0008a2000c1e1500 */
[----:B0-----:R-:W-:-:S04]  /*36a0*/  LEA R124, P1, R188, R6, 0x1 ;  /* 0x00000006bc7c7211 */ /* 0x001fc800078208ff */
[----:B------:R-:W-:Y:S02]  /*36b0*/  LEA.HI.X.SX32 R125, R188, R90, 0x1, P1 ;  /* 0x0000005abc7d7211 */ /* 0x000fe400008f0eff */
[----:B----4-:R-:W-:-:S04]  /*36c0*/  LEA R126, P0, R165, R6, 0x1 ;  /* 0x00000006a57e7211 */ /* 0x010fc800078008ff */
[----:B------:R-:W-:Y:S02]  /*36d0*/  LEA.HI.X.SX32 R127, R165, R90, 0x1, P0 ;  /* 0x0000005aa57f7211 */ /* 0x000fe400000f0eff */
[----:B------:R0:W4:Y:S01]  /*36e0*/  LDG.E.U16 R165, desc[UR60][R124.64] ;  /* 0x0000003c7ca57981 */ /* 0x000122000c1e1500 */
[----:B------:R-:W-:-:S03]  /*36f0*/  LOP3.LUT R191, R190, 0x3f, RZ, 0xc0, !PT ;  /* 0x0000003fbebf7812 */ /* 0x000fc600078ec0ff */
[----:B------:R-:W4:Y:S01]  /*3700*/  LDG.E.U16 R181, desc[UR60][R126.64] ;  /* 0x0000003c7eb57981 */ /* 0x000f22000c1e1500 */
[----:B0-----:R-:W-:-:S04]  /*3710*/  LEA R124, P0, R168, R6, 0x1 ;  /* 0x00000006a87c7211 */ /* 0x001fc800078008ff */
[----:B------:R-:W-:-:S05]  /*3720*/  LEA.HI.X.SX32 R125, R168, R90, 0x1, P0 ;  /* 0x0000005aa87d7211 */ /* 0x000fca00000f0eff */
[----:B------:R0:W4:Y:S02]  /*3730*/  LDG.E.U16 R168, desc[UR60][R124.64] ;  /* 0x0000003c7ca87981 */ /* 0x000124000c1e1500 */
[----:B0-----:R-:W-:-:S04]  /*3740*/  MOV R124, 0x400 ;  /* 0x00000400007c7802 */ /* 0x001fc80000000f00 */
[----:B-1----:R-:W-:Y:S02]  /*3750*/  LEA R189, R187, R124, 0x18 ;  /* 0x0000007cbbbd7211 */ /* 0x002fe400078ec0ff */
[----:B------:R-:W-:Y:S01]  /*3760*/  SHF.R.S32.HI R187, RZ, 0x7, R190 ;  /* 0x00000007ffbb7819 */ /* 0x000fe200000114be */
[----:B------:R-:W-:-:S03]  /*3770*/  IMAD.SHL.U32 R124, R191, 0x2, RZ ;  /* 0x00000002bf7c7824 */ /* 0x000fc600078e00ff */
[----:B------:R-:W-:-:S04]  /*3780*/  SGXT R187, R187, 0x1 ;  /* 0x00000001bbbb781a */ /* 0x000fc80000000200 */
[----:B------:R-:W-:Y:S01]  /*3790*/  LOP3.LUT R187, R124, 0x90, R187, 0x78, !PT ;  /* 0x000000907cbb7812 */ /* 0x000fe200078e78bb */
[----:B------:R-:W-:Y:S01]  /*37a0*/  IMAD.SHL.U32 R124, R190, 0x200, RZ ;  /* 0x00000200be7c7824 */ /* 0x000fe200078e00ff */
[----:B------:R-:W-:-:S04]  /*37b0*/  LEA R126, P1, R172, R6, 0x1 ;  /* 0x00000006ac7e7211 */ /* 0x000fc800078208ff */
[----:B------:R-:W-:Y:S02]  /*37c0*/  LOP3.LUT R187, R187, 0x8000, R124, 0xf8, !PT ;  /* 0x00008000bbbb7812 */ /* 0x000fe400078ef87c */
[C---:B------:R-:W-:Y:S02]  /*37d0*/  LEA R124, P0, R55.reuse, R6, 0x1 ;  /* 0x00000006377c7211 */ /* 0x040fe400078008ff */
[-C--:B------:R-:W-:Y:S02]  /*37e0*/  LEA.HI.X.SX32 R127, R172, R90.reuse, 0x1, P1 ;  /* 0x0000005aac7f7211 */ /* 0x080fe400008f0eff */
[----:B------:R-:W-:Y:S02]  /*37f0*/  LEA.HI.X.SX32 R125, R55, R90, 0x1, P0 ;  /* 0x0000005a377d7211 */ /* 0x000fe400000f0eff */
[C---:B------:R-:W-:Y:S01]  /*3800*/  LEA R188, R89.reuse, R188, 0x1 ;  /* 0x000000bc59bc7211 */ /* 0x040fe200078e08ff */
[----:B------:R0:W4:Y:S04]  /*3810*/  LDG.E.U16 R172, desc[UR60][R126.64] ;  /* 0x0000003c7eac7981 */ /* 0x000128000c1e1500 */
[----:B------:R1:W4:Y:S01]  /*3820*/  LDG.E.U16 R124, desc[UR60][R124.64] ;  /* 0x0000003c7c7c7981 */ /* 0x000322000c1e1500 */
[----:B------:R-:W-:Y:S01]  /*3830*/  IMAD R89, R89, 0x2, R188 ;  /* 0x0000000259597824 */ /* 0x000fe200078e02bc */
[----:B0-----:R-:W-:Y:S01]  /*3840*/  LEA R126, P1, R188, R6, 0x1 ;  /* 0x00000006bc7e7211 */ /* 0x001fe200078208ff */
[----:B-1----:R-:W-:-:S03]  /*3850*/  IMAD.MOV.U32 R125, RZ, RZ, R189 ;  /* 0x000000ffff7d7224 */ /* 0x002fc600078e00bd */
[----:B------:R-:W-:Y:S01]  /*3860*/  LEA.HI.X.SX32 R127, R188, R90, 0x1, P1 ;  /* 0x0000005abc7f7211 */ /* 0x000fe200008f0eff */
[----:B------:R-:W-:-:S04]  /*3870*/  IMAD.IADD R188, R187, 0x1, R125 ;  /* 0x00000001bbbc7824 */ /* 0x000fc800078e027d */
[----:B------:R-:W4:Y:S04]  /*3880*/  LDG.E.U16 R126, desc[UR60][R126.64] ;  /* 0x0000003c7e7e7981 */ /* 0x000f28000c1e1500 */
[----:B------:R0:W-:Y:S04]  /*3890*/  STS.U16 [R188], R91 ;  /* 0x0000005bbc007388 */ /* 0x0001e80000000400 */
[----:B------:R1:W-:Y:S04]  /*38a0*/  STS.U16 [R188+0x1800], R60 ;  /* 0x0018003cbc007388 */ /* 0x0003e80000000400 */
[----:B------:R-:W2:Y:S04]  /*38b0*/  LDL.LU R127, [R1] ;  /* 0x00000000017f7983 */ /* 0x000ea80000300800 */
[----:B0-----:R-:W4:Y:S04]  /*38c0*/  LDL.LU R91, [R1+0xc] ;  /* 0x00000c00015b7983 */ /* 0x001f280000300800 */
[----:B-1----:R-:W4:Y:S04]  /*38d0*/  LDL.LU R60, [R1+0x18] ;  /* 0x00001800013c7983 */ /* 0x002f280000300800 */
[----:B------:R0:W-:Y:S04]  /*38e0*/  STS.U16 [R188+0x13c00], R132 ;  /* 0x013c0084bc007388 */ /* 0x0001e80000000400 */
[----:B---3--:R1:W-:Y:S04]  /*38f0*/  STS.U16 [R188+0x14000], R135 ;  /* 0x01400087bc007388 */ /* 0x0083e80000000400 */
[----:B0-----:R-:W3:Y:S04]  /*3900*/  LDL.LU R132, [R1+0x24] ;  /* 0x0000240001847983 */ /* 0x001ee80000300800 */
[----:B-1----:R-:W3:Y:S04]  /*3910*/  LDL.LU R135, [R1+0x30] ;  /* 0x0000300001877983 */ /* 0x002ee80000300800 */
[----:B------:R0:W-:Y:S02]  /*3920*/  STS.U16 [R188+0x1000], R0 ;  /* 0x00100000bc007388 */ /* 0x0001e40000000400 */
[----:B0-----:R-:W-:-:S04]  /*3930*/  LOP3.LUT R0, R187, 0x20, RZ, 0x3c, !PT ;  /* 0x00000020bb007812 */ /* 0x001fc800078e3cff */
[----:B------:R-:W-:Y:S01]  /*3940*/  IADD3 R0, R125, R0, RZ ;  /* 0x000000007d007210 */ /* 0x000fe20007ffe0ff */
[----:B------:R-:W-:Y:S04]  /*3950*/  STS.U16 [R188+0x400], R56 ;  /* 0x00040038bc007388 */ /* 0x000fe80000000400 */
        /* <DEDUP_REMOVED lines=31> */
[----:B-----5:R-:W-:Y:S04]  /*3b50*/  STS.U16 [R188+0x10c00], R105 ;  /* 0x010c0069bc007388 */ /* 0x020fe80000000400 */
        /* <DEDUP_REMOVED lines=21> */
[----:B------:R0:W-:Y:S04]  /*3cb0*/  STS.U16 [R188+0x16c00], R150 ;  /* 0x016c0096bc007388 */ /* 0x0001e80000000400 */
[----:B------:R-:W-:Y:S04]  /*3cc0*/  STS.U16 [R188+0x17000], R153 ;  /* 0x01700099bc007388 */ /* 0x000fe80000000400 */
[----:B------:R-:W-:Y:S04]  /*3cd0*/  STS.U16 [R188+0x17400], R157 ;  /* 0x0174009dbc007388 */ /* 0x000fe80000000400 */
[----:B------:R-:W-:Y:S04]  /*3ce0*/  STS.U16 [R188+0x17800], R163 ;  /* 0x017800a3bc007388 */ /* 0x000fe80000000400 */
[----:B------:R-:W-:Y:S04]  /*3cf0*/  STS.U16 [R188+0x17c00], R167 ;  /* 0x017c00a7bc007388 */ /* 0x000fe80000000400 */
[----:B0-----:R-:W5:Y:S04]  /*3d00*/  LDL.LU R150, [R1+0x3c] ;  /* 0x00003c0001967983 */ /* 0x001f680000300800 */
[----:B------:R0:W-:Y:S02]  /*3d10*/  STS.U16 [R0+0x1900], R250 ;  /* 0x001900fa00007388 */ /* 0x0001e40000000400 */
[----:B0-----:R-:W-:-:S02]  /*3d20*/  IMAD.MOV.U32 R250, RZ, RZ, R125 ;  /* 0x000000fffffa7224 */ /* 0x001fc400078e007d */
[----:B--2---:R-:W-:Y:S04]  /*3d30*/  STS.U16 [R0+0x1500], R127 ;  /* 0x0015007f00007388 */ /* 0x004fe80000000400 */
[----:B----4-:R-:W-:Y:S04]  /*3d40*/  STS.U16 [R0+0x1100], R91 ;  /* 0x0011005b00007388 */ /* 0x010fe80000000400 */
[----:B---3--:R-:W-:Y:S04]  /*3d50*/  STS.U16 [R0+0x900], R132 ;  /* 0x0009008400007388 */ /* 0x008fe80000000400 */
[----:B------:R0:W-:Y:S04]  /*3d60*/  STS.U16 [R0+0x500], R135 ;  /* 0x0005008700007388 */ /* 0x0001e80000000400 */
[----:B0-----:R-:W2:Y:S04]  /*3d70*/  LDL.LU R135, [R1+0x38] ;  /* 0x0000380001877983 */ /* 0x001ea80000300800 */
[----:B------:R-:W3:Y:S04]  /*3d80*/  LDL.LU R132, [R1+0x2c] ;  /* 0x00002c0001847983 */ /* 0x000ee80000300800 */
[----:B------:R-:W4:Y:S04]  /*3d90*/  LDL.LU R91, [R1+0x20] ;  /* 0x00002000015b7983 */ /* 0x000f280000300800 */
[----:B------:R-:W4:Y:S04]  /*3da0*/  LDL.LU R127, [R1+0x14] ;  /* 0x00001400017f7983 */ /* 0x000f280000300800 */
[----:B------:R-:W4:Y:S01]  /*3db0*/  LDL.LU R125, [R1+0x8] ;  /* 0x00000800017d7983 */ /* 0x000f220000300800 */
[----:B------:R-:W-:-:S03]  /*3dc0*/  LEA R2, P0, R73, R6, 0x1 ;  /* 0x0000000649027211 */ /* 0x000fc600078008ff */
[----:B------:R0:W-:Y:S01]  /*3dd0*/  STS.U16 [R0+0xd00], R60 ;  /* 0x000d003c00007388 */ /* 0x0001e20000000400 */
[----:B------:R-:W-:Y:S02]  /*3de0*/  LEA.HI.X.SX32 R3, R73, R90, 0x1, P0 ;  /* 0x0000005a49037211 */ /* 0x000fe400000f0eff */
[C---:B0-----:R-:W-:Y:S01]  /*3df0*/  LOP3.LUT R60, R187.reuse, 0x40, RZ, 0x3c, !PT ;  /* 0x00000040bb3c7812 */ /* 0x041fe200078e3cff */
[----:B------:R-:W-:Y:S04]  /*3e00*/  STS.U16 [R0+0x1d00], R247 ;  /* 0x001d00f700007388 */ /* 0x000fe80000000400 */
[----:B------:R-:W-:Y:S01]  /*3e10*/  IMAD.IADD R73, R250, 0x1, R60 ;  /* 0x00000001fa497824 */ /* 0x000fe200078e023c */
        /* <DEDUP_REMOVED lines=56> */
[----:B------:R0:W-:Y:S01]  /*41a0*/  STS.U16 [R0+0x17d00], R165 ;  /* 0x017d00a500007388 */ /* 0x0001e20000000400 */
[----:B------:R-:W-:-:S02]  /*41b0*/  LOP3.LUT R187, R187, 0x60, RZ, 0x3c, !PT ;  /* 0x00000060bbbb7812 */ /* 0x000fc400078e3cff */
[-C--:B------:R-:W-:Y:S02]  /*41c0*/  LEA R54, P0, R51, R6.reuse, 0x1 ;  /* 0x0000000633367211 */ /* 0x080fe400078008ff */
[-C--:B------:R-:W-:Y:S02]  /*41d0*/  LEA R74, P1, R52, R6.reuse, 0x1 ;  /* 0x00000006344a7211 */ /* 0x080fe400078208ff */
[-C--:B------:R-:W-:Y:S02]  /*41e0*/  LEA R58, P2, R53, R6.reuse, 0x1 ;  /* 0x00000006353a7211 */ /* 0x080fe400078408ff */
[----:B------:R-:W-:Y:S01]  /*41f0*/  LEA R56, P3, R4, R6, 0x1 ;  /* 0x0000000604387211 */ /* 0x000fe200078608ff */
[----:B0-----:R-:W0:Y:S01]  /*4200*/  LDC R0, c[0x0][0x280] ;  /* 0x0000a000ff007b82 */ /* 0x001e220000000800 */
[----:B--2---:R1:W-:Y:S04]  /*4210*/  STS.U16 [R73+0x200], R135 ;  /* 0x0002008749007388 */ /* 0x0043e80000000400 */
[----:B---3--:R2:W-:Y:S04]  /*4220*/  STS.U16 [R73+0x600], R132 ;  /* 0x0006008449007388 */ /* 0x0085e80000000400 */
[----:B----4-:R3:W-:Y:S04]  /*4230*/  STS.U16 [R73+0xa00], R91 ;  /* 0x000a005b49007388 */ /* 0x0107e80000000400 */
[----:B-1----:R-:W4:Y:S04]  /*4240*/  LDL.LU R135, [R1+0x34] ;  /* 0x0000340001877983 */ /* 0x002f280000300800 */
[----:B--2---:R-:W2:Y:S04]  /*4250*/  LDL.LU R132, [R1+0x28] ;  /* 0x0000280001847983 */ /* 0x004ea80000300800 */
[----:B------:R1:W-:Y:S04]  /*4260*/  STS.U16 [R73+0xe00], R127 ;  /* 0x000e007f49007388 */ /* 0x0003e80000000400 */
[----:B---3--:R-:W3:Y:S04]  /*4270*/  LDL.LU R91, [R1+0x1c] ;  /* 0x00001c00015b7983 */ /* 0x008ee80000300800 */
[----:B------:R5:W-:Y:S04]  /*4280*/  STS.U16 [R73+0x1200], R125 ;  /* 0x0012007d49007388 */ /* 0x000be80000000400 */
[----:B-1----:R-:W3:Y:S04]  /*4290*/  LDL.LU R127, [R1+0x10] ;  /* 0x00001000017f7983 */ /* 0x002ee80000300800 */
[----:B-----5:R-:W5:Y:S01]  /*42a0*/  LDL.LU R125, [R1+0x4] ;  /* 0x00000400017d7983 */ /* 0x020f620000300800 */
[----:B------:R-:W-:-:S03]  /*42b0*/  IMAD.IADD R187, R250, 0x1, R187 ;  /* 0x00000001fabb7824 */ /* 0x000fc600078e02bb */
        /* <DEDUP_REMOVED lines=62> */
[----:B----4-:R-:W-:Y:S04]  /*46a0*/  STS.U16 [R187+0x300], R135 ;  /* 0x00030087bb007388 */ /* 0x010fe80000000400 */
[----:B--2---:R-:W-:Y:S04]  /*46b0*/  STS.U16 [R187+0x700], R132 ;  /* 0x00070084bb007388 */ /* 0x004fe80000000400 */
[----:B---3--:R-:W-:Y:S04]  /*46c0*/  STS.U16 [R187+0xb00], R91 ;  /* 0x000b005bbb007388 */ /* 0x008fe80000000400 */
[----:B------:R-:W-:Y:S04]  /*46d0*/  STS.U16 [R187+0xf00], R127 ;  /* 0x000f007fbb007388 */ /* 0x000fe80000000400 */
[----:B-----5:R-:W-:Y:S04]  /*46e0*/  STS.U16 [R187+0x1300], R125 ;  /* 0x0013007dbb007388 */ /* 0x020fe80000000400 */
[----:B------:R1:W2:Y:S01]  /*46f0*/  LDG.E.U16 R2, desc[UR60][R2.64] ;  /* 0x0000003c02027981 */ /* 0x0002a2000c1e1500 */
[----:B------:R-:W-:-:S02]  /*4700*/  LEA.HI.X.SX32 R55, R51, R90, 0x1, P0 ;  /* 0x0000005a33377211 */ /* 0x000fc400000f0eff */
[-C--:B------:R-:W-:Y:S02]  /*4710*/  LEA.HI.X.SX32 R75, R52, R90.reuse, 0x1, P1 ;  /* 0x0000005a344b7211 */ /* 0x080fe400008f0eff */
[-C--:B------:R-:W-:Y:S01]  /*4720*/  LEA.HI.X.SX32 R59, R53, R90.reuse, 0x1, P2 ;  /* 0x0000005a353b7211 */ /* 0x080fe200010f0eff */
[----:B------:R-:W3:Y:S01]  /*4730*/  LDG.E.U16 R54, desc[UR60][R54.64] ;  /* 0x0000003c36367981 */ /* 0x000ee2000c1e1500 */
[----:B------:R-:W-:Y:S02]  /*4740*/  LEA.HI.X.SX32 R57, R4, R90, 0x1, P3 ;  /* 0x0000005a04397211 */ /* 0x000fe400018f0eff */
[-C--:B------:R-:W-:Y:S01]  /*4750*/  LEA R94, P0, R47, R6.reuse, 0x1 ;  /* 0x000000062f5e7211 */ /* 0x080fe200078008ff */
[----:B------:R-:W4:Y:S01]  /*4760*/  LDG.E.U16 R74, desc[UR60][R74.64] ;  /* 0x0000003c4a4a7981 */ /* 0x000f22000c1e1500 */
[-C--:B------:R-:W-:Y:S02]  /*4770*/  LEA R92, P1, R48, R6.reuse, 0x1 ;  /* 0x00000006305c7211 */ /* 0x080fe400078208ff */
[-C--:B------:R-:W-:Y:S01]  /*4780*/  LEA R52, P2, R49, R6.reuse, 0x1 ;  /* 0x0000000631347211 */ /* 0x080fe200078408ff */
[----:B------:R-:W5:Y:S01]  /*4790*/  LDG.E.U16 R58, desc[UR60][R58.64] ;  /* 0x0000003c3a3a7981 */ /* 0x000f62000c1e1500 */
[----:B------:R-:W-:-:S02]  /*47a0*/  LEA R4, P3, R50, R6, 0x1 ;  /* 0x0000000632047211 */ /* 0x000fc400078608ff */
[-C--:B------:R-:W-:Y:S01]  /*47b0*/  LEA.HI.X.SX32 R95, R47, R90.reuse, 0x1, P0 ;  /* 0x0000005a2f5f7211 */ /* 0x080fe200000f0eff */
[----:B------:R-:W5:Y:S01]  /*47c0*/  LDG.E.U16 R56, desc[UR60][R56.64] ;  /* 0x0000003c38387981 */ /* 0x000f62000c1e1500 */
[-C--:B------:R-:W-:Y:S02]  /*47d0*/  LEA.HI.X.SX32 R93, R48, R90.reuse, 0x1, P1 ;  /* 0x0000005a305d7211 */ /* 0x080fe400008f0eff */
[-C--:B------:R-:W-:Y:S01]  /*47e0*/  LEA.HI.X.SX32 R53, R49, R90.reuse, 0x1, P2 ;  /* 0x0000005a31357211 */ /* 0x080fe200010f0eff */
[----:B------:R-:W5:Y:S01]  /*47f0*/  LDG.E.U16 R94, desc[UR60][R94.64] ;  /* 0x0000003c5e5e7981 */ /* 0x000f62000c1e1500 */
[----:B------:R-:W-:Y:S02]  /*4800*/  LEA.HI.X.SX32 R5, R50, R90, 0x1, P3 ;  /* 0x0000005a32057211 */ /* 0x000fe400018f0eff */
[-C--:B------:R-:W-:Y:S01]  /*4810*/  LEA R98, P0, R43, R6.reuse, 0x1 ;  /* 0x000000062b627211 */ /* 0x080fe200078008ff */
[----:B------:R-:W5:Y:S01]  /*4820*/  LDG.E.U16 R92, desc[UR60][R92.64] ;  /* 0x0000003c5c5c7981 */ /* 0x000f62000c1e1500 */
[----:B------:R-:W-:-:S02]  /*4830*/  LEA R96, P1, R44, R6, 0x1 ;  /* 0x000000062c607211 */ /* 0x000fc400078208ff */
[-C--:B------:R-:W-:Y:S01]  /*4840*/  LEA R50, P2, R45, R6.reuse, 0x1 ;  /* 0x000000062d327211 */ /* 0x080fe200078408ff */
[----:B------:R-:W3:Y:S01]  /*4850*/  LDG.E.U16 R4, desc[UR60][R4.64] ;  /* 0x0000003c04047981 */ /* 0x000ee2000c1e1500 */
[----:B------:R-:W-:Y:S02]  /*4860*/  LEA R48, P3, R46, R6, 0x1 ;  /* 0x000000062e307211 */ /* 0x000fe400078608ff */
[-C--:B------:R-:W-:Y:S01]  /*4870*/  LEA.HI.X.SX32 R99, R43, R90.reuse, 0x1, P0 ;  /* 0x0000005a2b637211 */ /* 0x080fe200000f0eff */
[----:B------:R-:W5:Y:S01]  /*4880*/  LDG.E.U16 R52, desc[UR60][R52.64] ;  /* 0x0000003c34347981 */ /* 0x000f62000c1e1500 */
[-C--:B------:R-:W-:Y:S02]  /*4890*/  LEA.HI.X.SX32 R97, R44, R90.reuse, 0x1, P1 ;  /* 0x0000005a2c617211 */ /* 0x080fe400008f0eff */
[-C--:B------:R-:W-:Y:S01]  /*48a0*/  LEA.HI.X.SX32 R51, R45, R90.reuse, 0x1, P2 ;  /* 0x0000005a2d337211 */ /* 0x080fe200010f0eff */
[----:B------:R-:W5:Y:S01]  /*48b0*/  LDG.E.U16 R98, desc[UR60][R98.64] ;  /* 0x0000003c62627981 */ /* 0x000f62000c1e1500 */
[----:B------:R-:W-:-:S02]  /*48c0*/  LEA.HI.X.SX32 R49, R46, R90, 0x1, P3 ;  /* 0x0000005a2e317211 */ /* 0x000fc400018f0eff */
[-C--:B------:R-:W-:Y:S01]  /*48d0*/  LEA R102, P0, R39, R6.reuse, 0x1 ;  /* 0x0000000627667211 */ /* 0x080fe200078008ff */
[----:B------:R-:W5:Y:S01]  /*48e0*/  LDG.E.U16 R96, desc[UR60][R96.64] ;  /* 0x0000003c60607981 */ /* 0x000f62000c1e1500 */
[-C--:B------:R-:W-:Y:S02]  /*48f0*/  LEA R100, P1, R40, R6.reuse, 0x1 ;  /* 0x0000000628647211 */ /* 0x080fe400078208ff */
[-C--:B------:R-:W-:Y:S01]  /*4900*/  LEA R46, P2, R41, R6.reuse, 0x1 ;  /* 0x00000006292e7211 */ /* 0x080fe200078408ff */
[----:B------:R-:W5:Y:S01]  /*4910*/  LDG.E.U16 R50, desc[UR60][R50.64] ;  /* 0x0000003c32327981 */ /* 0x000f62000c1e1500 */
[----:B------:R-:W-:Y:S02]  /*4920*/  LEA R44, P3, R42, R6, 0x1 ;  /* 0x000000062a2c7211 */ /* 0x000fe400078608ff */
[-C--:B------:R-:W-:Y:S01]  /*4930*/  LEA.HI.X.SX32 R103, R39, R90.reuse, 0x1, P0 ;  /* 0x0000005a27677211 */ /* 0x080fe200000f0eff */
[----:B------:R-:W5:Y:S01]  /*4940*/  LDG.E.U16 R48, desc[UR60][R48.64] ;  /* 0x0000003c30307981 */ /* 0x000f62000c1e1500 */
[----:B------:R-:W-:-:S02]  /*4950*/  LEA.HI.X.SX32 R101, R40, R90, 0x1, P1 ;  /* 0x0000005a28657211 */ /* 0x000fc400008f0eff */
[-C--:B------:R-:W-:Y:S01]  /*4960*/  LEA.HI.X.SX32 R47, R41, R90.reuse, 0x1, P2 ;  /* 0x0000005a292f7211 */ /* 0x080fe200010f0eff */
[----:B------:R-:W5:Y:S01]  /*4970*/  LDG.E.U16 R102, desc[UR60][R102.64] ;  /* 0x0000003c66667981 */ /* 0x000f62000c1e1500 */
[----:B------:R-:W-:Y:S02]  /*4980*/  LEA.HI.X.SX32 R45, R42, R90, 0x1, P3 ;  /* 0x0000005a2a2d7211 */ /* 0x000fe400018f0eff */
[-C--:B------:R-:W-:Y:S01]  /*4990*/  LEA R106, P0, R35, R6.reuse, 0x1 ;  /* 0x00000006236a7211 */ /* 0x080fe200078008ff */
[----:B------:R-:W5:Y:S01]  /*49a0*/  LDG.E.U16 R100, desc[UR60][R100.64] ;  /* 0x0000003c64647981 */ /* 0x000f62000c1e1500 */
        /* <DEDUP_REMOVED lines=14> */
[----:B------:R-:W5:Y:S01]  /*4a90*/  LDG.E.U16 R42, desc[UR60][R42.64] ;  /* 0x0000003c2a2a7981 */ /* 0x000f62000c1e1500 */
        /* <DEDUP_REMOVED lines=62> */
[----:B------:R0:W5:Y:S01]  /*4e80*/  LDG.E.U16 R20, desc[UR60][R20.64] ;  /* 0x0000003c14147981 */ /* 0x000162000c1e1500 */
[-C--:B------:R-:W-:Y:S02]  /*4e90*/  LEA.HI.X.SX32 R149, R12, R90.reuse, 0x1, P1 ;  /* 0x0000005a0c957211 */ /* 0x080fe400008f0eff */
[-C--:B------:R-:W-:Y:S01]  /*4ea0*/  LEA.HI.X.SX32 R19, R13, R90.reuse, 0x1, P2 ;  /* 0x0000005a0d137211 */ /* 0x080fe200010f0eff */
[----:B------:R-:W5:Y:S01]  /*4eb0*/  LDG.E.U16 R188, desc[UR60][R188.64] ;  /* 0x0000003cbcbc7981 */ /* 0x000f62000c1e1500 */
[----:B------:R-:W-:Y:S02]  /*4ec0*/  LEA.HI.X.SX32 R17, R14, R90, 0x1, P3 ;  /* 0x0000005a0e117211 */ /* 0x000fe400018f0eff */
[-C--:B------:R-:W-:Y:S01]  /*4ed0*/  LEA R8, P0, R9, R6.reuse, 0x1 ;  /* 0x0000000609087211 */ /* 0x080fe200078008ff */
[----:B------:R-:W5:Y:S01]  /*4ee0*/  LDG.E.U16 R18, desc[UR60][R18.64] ;  /* 0x0000003c12127981 */ /* 0x000f62000c1e1500 */
[----:B------:R-:W-:-:S02]  /*4ef0*/  LEA R12, P1, R10, R6, 0x1 ;  /* 0x000000060a0c7211 */ /* 0x000fc400078208ff */
[----:B------:R-:W-:Y:S01]  /*4f00*/  LEA R14, P2, R131, R6, 0x1 ;  /* 0x00000006830e7211 */ /* 0x000fe200078408ff */
        /* <DEDUP_REMOVED lines=22> */
[----:B------:R-:W-:-:S03]  /*5070*/  LEA R6, P3, R89, R6, 0x1 ;  /* 0x0000000659067211 */ /* 0x000fc600078608ff */
[----:B------:R-:W5:Y:S01]  /*5080*/  LDG.E.U16 R142, desc[UR60][R142.64] ;  /* 0x0000003c8e8e7981 */ /* 0x000f62000c1e1500 */
[----:B------:R-:W-:-:S05]  /*5090*/  LEA.HI.X.SX32 R7, R89, R90, 0x1, P3 ;  /* 0x0000005a59077211 */ /* 0x000fca00018f0eff */
[----:B------:R-:W5:Y:S01]  /*50a0*/  LDG.E.U16 R6, desc[UR60][R6.64] ;  /* 0x0000003c06067981 */ /* 0x000f62000c1e1500 */
[-C--:B------:R-:W-:Y:S02]  /*50b0*/  LEA.HI.X.SX32 R147, R129, R90.reuse, 0x1, P0 ;  /* 0x0000005a81937211 */ /* 0x080fe400000f0eff */
[-C--:B------:R-:W-:Y:S02]  /*50c0*/  LEA.HI.X.SX32 R141, R156, R90.reuse, 0x1, P1 ;  /* 0x0000005a9c8d7211 */ /* 0x080fe400008f0eff */
[----:B------:R-:W-:Y:S01]  /*50d0*/  LEA.HI.X.SX32 R129, R162, R90, 0x1, P2 ;  /* 0x0000005aa2817211 */ /* 0x000fe200010f0eff */
[----:B------:R-:W5:Y:S04]  /*50e0*/  LDG.E.U16 R146, desc[UR60][R146.64] ;  /* 0x0000003c92927981 */ /* 0x000f68000c1e1500 */
[----:B------:R-:W5:Y:S04]  /*50f0*/  LDG.E.U16 R140, desc[UR60][R140.64] ;  /* 0x0000003c8c8c7981 */ /* 0x000f68000c1e1500 */
[----:B------:R-:W5:Y:S01]  /*5100*/  LDG.E.U16 R128, desc[UR60][R128.64] ;  /* 0x0000003c80807981 */ /* 0x000f62000c1e1500 */
[----:B-1----:R-:W-:-:S05]  /*5110*/  IMAD.MOV.U32 R3, RZ, RZ, 0x3f800000 ;  /* 0x3f800000ff037424 */ /* 0x002fca00078e00ff */
[----:B------:R-:W-:Y:S04]  /*5120*/  STL [R1+0x21c], R3 ;  /* 0x00021c0301007387 */ /* 0x000fe80000100800 */
[----:B--2---:R1:W-:Y:S02]  /*5130*/  STS.U16 [R187+0x2300], R2 ;  /* 0x00230002bb007388 */ /* 0x0043e40000000400 */
[----:B-1----:R-:W-:-:S05]  /*5140*/  IMAD.MOV.U32 R2, RZ, RZ, 0x3f800000 ;  /* 0x3f800000ff027424 */ /* 0x002fca00078e00ff */
[----:B------:R-:W-:Y:S04]  /*5150*/  STL [R1+0x220], R2 ;  /* 0x0002200201007387 */ /* 0x000fe80000100800 */
[----:B------:R-:W-:Y:S04]  /*5160*/  STL [R1], RZ ;  /* 0x000000ff01007387 */ /* 0x000fe80000100800 */
[----:B------:R-:W-:Y:S04]  /*5170*/  STL [R1+0x4], RZ ;  /* 0x000004ff01007387 */ /* 0x000fe80000100800 */
        /* <DEDUP_REMOVED lines=113> */
[----:B------:R-:W-:Y:S01]  /*5890*/  STL [R1+0x1cc], RZ ;  /* 0x0001ccff01007387 */ /* 0x000fe20000100800 */
[----:B------:R-:W1:Y:S03]  /*58a0*/  S2R R157, SR_TID.X ;  /* 0x00000000009d7919 */ /* 0x000e660000002100 */
        /* <DEDUP_REMOVED lines=11> */
[----:B---3--:R-:W-:Y:S04]  /*5960*/  STS.U16 [R187+0x4300], R4 ;  /* 0x00430004bb007388 */ /* 0x008fe80000000400 */
[----:B----4-:R-:W-:Y:S04]  /*5970*/  STS.U16 [R187+0x13f00], R22 ;  /* 0x013f0016bb007388 */ /* 0x010fe80000000400 */
        /* <DEDUP_REMOVED lines=10> */
[----:B------:R-:W-:Y:S01]  /*5a20*/  STL [R1+0x1fc], RZ ;  /* 0x0001fcff01007387 */ /* 0x000fe20000100800 */
[----:B0-----:R-:W-:-:S02]  /*5a30*/  ISETP.GE.AND P0, PT, R0, 0x1, PT ;  /* 0x000000010000780c */ /* 0x001fc40003f06270 */
[----:B------:R-:W-:Y:S02]  /*5a40*/  CS2R R60, SRZ ;  /* 0x00000000003c7805 */ /* 0x000fe4000001ff00 */
[----:B------:R-:W-:Y:S01]  /*5a50*/  MOV R21, 0xff800000 ;  /* 0xff80000000157802 */ /* 0x000fe20000000f00 */
[----:B------:R0:W-:Y:S01]  /*5a60*/  STS.U16 [R187+0x2700], R54 ;  /* 0x00270036bb007388 */ /* 0x0001e20000000400 */
[----:B------:R-:W-:Y:S02]  /*5a70*/  CS2R R62, SRZ ;  /* 0x00000000003e7805 */ /* 0x000fe4000001ff00 */
[----:B------:R-:W-:Y:S02]  /*5a80*/  CS2R R64, SRZ ;  /* 0x0000000000407805 */ /* 0x000fe4000001ff00 */
[----:B------:R-:W-:Y:S01]  /*5a90*/  CS2R R66, SRZ ;  /* 0x0000000000427805 */ /* 0x000fe2000001ff00 */
[----:B------:R2:W-:Y:S01]  /*5aa0*/  STS.U16 [R187+0x2b00], R74 ;  /* 0x002b004abb007388 */ /* 0x0005e20000000400 */
[----:B------:R-:W-:-:S02]  /*5ab0*/  CS2R R68, SRZ ;  /* 0x0000000000447805 */ /* 0x000fc4000001ff00 */
[----:B------:R-:W-:Y:S02]  /*5ac0*/  CS2R R70, SRZ ;  /* 0x0000000000467805 */ /* 0x000fe4000001ff00 */
[----:B------:R-:W-:Y:S01]  /*5ad0*/  CS2R R72, SRZ ;  /* 0x0000000000487805 */ /* 0x000fe2000001ff00 */
[----:B------:R3:W-:Y:S01]  /*5ae0*/  STS.U16 [R187+0x2f00], R58 ;  /* 0x002f003abb007388 */ /* 0x0007e20000000400 */
[----:B------:R-:W-:Y:S02]  /*5af0*/  CS2R R76, SRZ ;  /* 0x00000000004c7805 */ /* 0x000fe4000001ff00 */
[----:B0-----:R-:W-:Y:S02]  /*5b00*/  CS2R R54, SRZ ;  /* 0x0000000000367805 */ /* 0x001fe4000001ff00 */
[----:B------:R-:W-:Y:S01]  /*5b10*/  CS2R R78, SRZ ;  /* 0x00000000004e7805 */ /* 0x000fe2000001ff00 */
[----:B------:R0:W-:Y:S01]  /*5b20*/  STS.U16 [R187+0x3300], R56 ;  /* 0x00330038bb007388 */ /* 0x0001e20000000400 */
[----:B------:R-:W-:-:S02]  /*5b30*/  CS2R R80, SRZ ;  /* 0x0000000000507805 */ /* 0x000fc4000001ff00 */
[----:B--2---:R-:W-:Y:S02]  /*5b40*/  CS2R R74, SRZ ;  /* 0x00000000004a7805 */ /* 0x004fe4000001ff00 */
[----:B------:R-:W-:Y:S01]  /*5b50*/  CS2R R82, SRZ ;  /* 0x0000000000527805 */ /* 0x000fe2000001ff00 */
[----:B------:R2:W-:Y:S01]  /*5b60*/  STS.U16 [R187+0x3700], R94 ;  /* 0x0037005ebb007388 */ /* 0x0005e20000000400 */
[----:B------:R-:W-:Y:S02]  /*5b70*/  CS2R R84, SRZ ;  /* 0x0000000000547805 */ /* 0x000fe4000001ff00 */
[----:B---3--:R-:W-:Y:S02]  /*5b80*/  CS2R R58, SRZ ;  /* 0x00000000003a7805 */ /* 0x008fe4000001ff00 */
[----:B------:R-:W-:Y:S01]  /*5b90*/  CS2R R86, SRZ ;  /* 0x0000000000567805 */ /* 0x000fe2000001ff00 */
[----:B------:R3:W-:Y:S01]  /*5ba0*/  STS.U16 [R187+0x3b00], R92 ;  /* 0x003b005cbb007388 */ /* 0x0007e20000000400 */
[----:B------:R-:W-:-:S02]  /*5bb0*/  CS2R R88, SRZ ;  /* 0x0000000000587805 */ /* 0x000fc4000001ff00 */
[----:B0-----:R-:W-:Y:S02]  /*5bc0*/  CS2R R56, SRZ ;  /* 0x0000000000387805 */ /* 0x001fe4000001ff00 */
[----:B------:R-:W-:Y:S01]  /*5bd0*/  CS2R R90, SRZ ;  /* 0x00000000005a7805 */ /* 0x000fe2000001ff00 */
[----:B------:R0:W-:Y:S01]  /*5be0*/  STS.U16 [R187+0x3f00], R52 ;  /* 0x003f0034bb007388 */ /* 0x0001e20000000400 */
[----:B------:R-:W-:Y:S02]  /*5bf0*/  CS2R R124, SRZ ;  /* 0x00000000007c7805 */ /* 0x000fe4000001ff00 */
[----:B--2---:R-:W-:Y:S02]  /*5c00*/  CS2R R94, SRZ ;  /* 0x00000000005e7805 */ /* 0x004fe4000001ff00 */
[----:B------:R-:W-:Y:S01]  /*5c10*/  CS2R R126, SRZ ;  /* 0x00000000007e7805 */ /* 0x000fe2000001ff00 */
[----:B------:R2:W-:Y:S01]  /*5c20*/  STS.U16 [R187+0x4700], R98 ;  /* 0x00470062bb007388 */ /* 0x0005e20000000400 */
[----:B------:R-:W-:-:S02]  /*5c30*/  CS2R R130, SRZ ;  /* 0x0000000000827805 */ /* 0x000fc4000001ff00 */
[----:B---3--:R-:W-:Y:S02]  /*5c40*/  CS2R R92, SRZ ;  /* 0x00000000005c7805 */ /* 0x008fe4000001ff00 */
        /* <DEDUP_REMOVED lines=8> */
[----:B-1----:R-:W-:Y:S01]  /*5cd0*/  LOP3.LUT R0, R157, 0xff, RZ, 0xc0, !PT ;  /* 0x000000ff9d007812 */ /* 0x002fe200078ec0ff */
[----:B------:R1:W-:Y:S01]  /*5ce0*/  STS.U16 [R187+0x5300], R48 ;  /* 0x00530030bb007388 */ /* 0x0003e20000000400 */
[----:B---3--:R-:W-:-:S03]  /*5cf0*/  CS2R R96, SRZ ;  /* 0x0000000000607805 */ /* 0x008fc6000001ff00 */
[----:B------:R2:W-:Y:S01]  /*5d00*/  STS.U16 [R187+0x5700], R102 ;  /* 0x00570066bb007388 */ /* 0x0005e20000000400 */
[----:B0-----:R-:W-:-:S03]  /*5d10*/  CS2R R50, SRZ ;  /* 0x0000000000327805 */ /* 0x001fc6000001ff00 */
[----:B------:R0:W-:Y:S01]  /*5d20*/  STS.U16 [R187+0x5b00], R100 ;  /* 0x005b0064bb007388 */ /* 0x0001e20000000400 */
[----:B-1----:R-:W-:-:S03]  /*5d30*/  CS2R R48, SRZ ;  /* 0x0000000000307805 */ /* 0x002fc6000001ff00 */
[----:B------:R1:W-:Y:S01]  /*5d40*/  STS.U16 [R187+0x5f00], R46 ;  /* 0x005f002ebb007388 */ /* 0x0003e20000000400 */
[----:B--2---:R-:W-:-:S03]  /*5d50*/  CS2R R102, SRZ ;  /* 0x0000000000667805 */ /* 0x004fc6000001ff00 */
        /* <DEDUP_REMOVED lines=51> */
[----:B-1----:R-:W-:-:S03]  /*6090*/  IMAD.MOV.U32 R20, RZ, RZ, -0x800000 ;  /* 0xff800000ff147424 */ /* 0x002fc600078e00ff */
[----:B------:R1:W-:Y:S01]  /*60a0*/  STS.U16 [R187+0x17300], R146 ;  /* 0x01730092bb007388 */ /* 0x0003e20000000400 */
[----:B--2---:R-:W-:-:S03]  /*60b0*/  CS2R R148, SRZ ;  /* 0x0000000000947805 */ /* 0x004fc6000001ff00 */
[----:B------:R2:W-:Y:S01]  /*60c0*/  STS.U16 [R187+0x17700], R140 ;  /* 0x0177008cbb007388 */ /* 0x0005e20000000400 */
[----:B0-----:R-:W-:-:S03]  /*60d0*/  CS2R R142, SRZ ;  /* 0x00000000008e7805 */ /* 0x001fc6000001ff00 */
[----:B------:R0:W-:Y:S01]  /*60e0*/  STS.U16 [R187+0x17b00], R128 ;  /* 0x017b0080bb007388 */ /* 0x0001e20000000400 */
[----:B-1----:R-:W-:Y:S02]  /*60f0*/  CS2R R146, SRZ ;  /* 0x0000000000927805 */ /* 0x002fe4000001ff00 */
[----:B--2---:R-:W-:Y:S02]  /*6100*/  CS2R R140, SRZ ;  /* 0x00000000008c7805 */ /* 0x004fe4000001ff00 */
[----:B0-----:R-:W-:Y:S01]  /*6110*/  CS2R R128, SRZ ;  /* 0x0000000000807805 */ /* 0x001fe2000001ff00 */
[----:B------:R-:W-:Y:S06]  /*6120*/  @!P0 BRA `(.L_x_0) ;  /* 0x000000c000b88947 */ /* 0x000fec0003800000 */
[----:B------:R-:W0:Y:S01]  /*6130*/  LDC R4, c[0x0][0x268] ;  /* 0x00009a00ff047b82 */ /* 0x000e220000000800 */
[----:B------:R-:W-:Y:S01]  /*6140*/  SHF.R.U32.HI R3, RZ, 0x6, R157 ;  /* 0x00000006ff037819 */ /* 0x000fe2000001169d */
[----:B------:R-:W1:Y:S01]  /*6150*/  S2R R153, SR_TID.X ;  /* 0x0000000000997919 */ /* 0x000e620000002100 */
[----:B------:R-:W-:Y:S01]  /*6160*/  LOP3.LUT R208, R157, 0xc0, RZ, 0xc0, !PT ;  /* 0x000000c09dd07812 */ /* 0x000fe200078ec0ff */
[----:B------:R-:W-:Y:S01]  /*6170*/  VIADD R5, R250, 0x20000 ;  /* 0x00020000fa057836 */ /* 0x000fe20000000000 */
[----:B------:R-:W-:Y:S02]  /*6180*/  SGXT.U32 R3, R3, 0x2 ;  /* 0x000000020303781a */ /* 0x000fe40000000000 */
[----:B------:R-:W-:Y:S02]  /*6190*/  CS2R R104, SRZ ;  /* 0x0000000000687805 */ /* 0x000fe4000001ff00 */
[----:B------:R-:W-:Y:S01]  /*61a0*/  SHF.R.U32.HI R6, RZ, 0x2, R208 ;  /* 0x00000002ff067819 */ /* 0x000fe200000116d0 */
[----:B------:R-:W2:Y:S01]  /*61b0*/  LDC.64 R8, c[0x0][0x260] ;  /* 0x00009800ff087b82 */ /* 0x000ea20000000a00 */
[----:B------:R-:W-:-:S02]  /*61c0*/  SHF.R.U32.HI R5, RZ, 0x4, R5 ;  /* 0x00000004ff057819 */ /* 0x000fc40000011605 */
[----:B------:R-:W-:Y:S02]  /*61d0*/  CS2R R106, SRZ ;  /* 0x00000000006a7805 */ /* 0x000fe4000001ff00 */
[----:B------:R-:W-:Y:S02]  /*61e0*/  SHF.L.U32 R17, R0, 0x1, RZ ;  /* 0x0000000100117819 */ /* 0x000fe400000006ff */
[----:B------:R-:W-:Y:S02]  /*61f0*/  CS2R R108, SRZ ;  /* 0x00000000006c7805 */ /* 0x000fe4000001ff00 */
[----:B------:R-:W-:Y:S02]  /*6200*/  SGXT.U32 R5, R5, 0xe ;  /* 0x0000000e0505781a */ /* 0x000fe40000000000 */
[----:B------:R-:W-:Y:S02]  /*6210*/  CS2R R110, SRZ ;  /* 0x00000000006e7805 */ /* 0x000fe4000001ff00 */
[----:B------:R-:W-:Y:S01]  /*6220*/  LOP3.LUT R157, R157, 0x3f, RZ, 0xc0, !PT ;  /* 0x0000003f9d9d7812 */ /* 0x000fe200078ec0ff */
[----:B------:R-:W3:Y:S01]  /*6230*/  LDC.64 R98, c[0x0][0x220] ;  /* 0x00008800ff627b82 */ /* 0x000ee20000000a00 */
[----:B------:R-:W-:-:S02]  /*6240*/  LOP3.LUT R17, R17, R6, RZ, 0x3c, !PT ;  /* 0x0000000611117212 */ /* 0x000fc400078e3cff */
[----:B------:R-:W-:Y:S02]  /*6250*/  CS2R R112, SRZ ;  /* 0x0000000000707805 */ /* 0x000fe4000001ff00 */
[----:B------:R-:W-:Y:S02]  /*6260*/  R2UR UR6, R5 ;  /* 0x00000000050672ca */ /* 0x000fe400000e0000 */
[----:B------:R-:W-:Y:S02]  /*6270*/  CS2R R114, SRZ ;  /* 0x0000000000727805 */ /* 0x000fe4000001ff00 */
[----:B------:R-:W-:Y:S02]  /*6280*/  CS2R R116, SRZ ;  /* 0x0000000000747805 */ /* 0x000fe4000001ff00 */
[----:B------:R-:W-:Y:S02]  /*6290*/  CS2R R118, SRZ ;  /* 0x0000000000767805 */ /* 0x000fe4000001ff00 */
[----:B------:R-:W-:Y:S01]  /*62a0*/  CS2R R120, SRZ ;  /* 0x0000000000787805 */ /* 0x000fe2000001ff00 */
[----:B0-----:R-:W-:Y:S01]  /*62b0*/  IMAD R11, R3, R4, RZ ;  /* 0x00000004030b7224 */ /* 0x001fe200078e02ff */
[----:B------:R-:W0:Y:S01]  /*62c0*/  LDC R10, c[0x0][0x258] ;  /* 0x00009600ff0a7b82 */ /* 0x000e220000000800 */
[----:B------:R-:W-:-:S02]  /*62d0*/  CS2R R122, SRZ ;  /* 0x00000000007a7805 */ /* 0x000fc4000001ff00 */
[----:B------:R-:W-:Y:S02]  /*62e0*/  CS2R R124, SRZ ;  /* 0x00000000007c7805 */ /* 0x000fe4000001ff00 */
[----:B------:R-:W-:Y:S02]  /*62f0*/  CS2R R126, SRZ ;  /* 0x00000000007e7805 */ /* 0x000fe4000001ff00 */
[C---:B------:R-:W-:Y:S02]  /*6300*/  LEA R13, R4.reuse, R11, 0x2 ;  /* 0x0000000b040d7211 */ /* 0x040fe400078e10ff */
[----:B------:R-:W-:Y:S02]  /*6310*/  CS2R R128, SRZ ;  /* 0x0000000000807805 */ /* 0x000fe4000001ff00 */
[----:B------:R-:W-:Y:S01]  /*6320*/  CS2R R130, SRZ ;  /* 0x0000000000827805 */ /* 0x000fe2000001ff00 */
[----:B--2---:R-:W-:Y:S01]  /*6330*/  IMAD.MOV.U32 R7, RZ, RZ, R8 ;  /* 0x000000ffff077224 */ /* 0x004fe200078e0008 */
[----:B------:R-:W2:Y:S01]  /*6340*/  LDC.64 R2, c[0x0][0x250] ;  /* 0x00009400ff027b82 */ /* 0x000ea20000000a00 */
[C---:B------:R-:W-:Y:S01]  /*6350*/  IMAD R15, R4.reuse, 0x4, R13 ;  /* 0x00000004040f7824 */ /* 0x040fe200078e020d */
[----:B-1----:R-:W-:Y:S01]  /*6360*/  LOP3.LUT R153, R153, 0x3f, RZ, 0xc0, !PT ;  /* 0x0000003f99997812 */ /* 0x002fe200078ec0ff */
[----:B------:R-:W-:Y:S01]  /*6370*/  IMAD.MOV.U32 R8, RZ, RZ, R9 ;  /* 0x000000ffff087224 */ /* 0x000fe200078e0009 */
[----:B------:R1:W-:Y:S01]  /*6380*/  STL [R1+0x224], R9 ;  /* 0x0002240901007387 */ /* 0x0003e20000100800 */
[C---:B------:R-:W-:Y:S01]  /*6390*/  IMAD R19, R4.reuse, 0x4, R15 ;  /* 0x0000000404137824 */ /* 0x040fe200078e020f */
[----:B------:R-:W-:Y:S01]  /*63a0*/  CS2R R132, SRZ ;  /* 0x0000000000847805 */ /* 0x000fe2000001ff00 */
[----:B------:R-:W-:Y:S01]  /*63b0*/  IMAD.SHL.U32 R153, R153, 0x2, RZ ;  /* 0x0000000299997824 */ /* 0x000fe200078e00ff */
[----:B------:R-:W4:Y:S01]  /*63c0*/  LDC.64 R188, c[0x0][0x218] ;  /* 0x00008600ffbc7b82 */ /* 0x000f220000000a00 */
[----:B------:R-:W-:Y:S01]  /*63d0*/  IMAD R21, R4, 0x4, R19 ;  /* 0x0000000404157824 */ /* 0x000fe200078e0213 */
[----:B------:R-:W-:Y:S01]  /*63e0*/  CS2R R134, SRZ ;  /* 0x0000000000867805 */ /* 0x000fe2000001ff00 */
[----:B------:R-:W-:Y:S01]  /*63f0*/  IMAD R8, R157, R8, RZ ;  /* 0x000000089d087224 */ /* 0x000fe200078e02ff */
[----:B------:R-:W-:-:S02]  /*6400*/  LEA R208, R208, R153, 0x7 ;  /* 0x00000099d0d07211 */ /* 0x000fc400078e38ff */
[----:B------:R-:W-:Y:S02]  /*6410*/  CS2R R136, SRZ ;  /* 0x0000000000887805 */ /* 0x000fe4000001ff00 */
[----:B------:R-:W-:Y:S01]  /*6420*/  LEA R23, R4, R21, 0x2 ;  /* 0x0000001504177211 */ /* 0x000fe200078e10ff */
[----:B------:R-:W5:Y:S01]  /*6430*/  S2R R153, SR_CTAID.Y ;  /* 0x0000000000997919 */ /* 0x000f620000002600 */
[----:B-1----:R-:W-:Y:S01]  /*6440*/  IMAD.SHL.U32 R9, R8, 0x2, RZ ;  /* 0x0000000208097824 */ /* 0x002fe200078e00ff */
[----:B------:R-:W-:Y:S01]  /*6450*/  IADD3 R16, R250, R208, RZ ;  /* 0x000000d0fa107210 */ /* 0x000fe20007ffe0ff */
[----:B------:R-:W-:Y:S01]  /*6460*/  IMAD.HI R8, R8, 0x2, RZ ;  /* 0x0000000208087827 */ /* 0x000fe200078e02ff */
[----:B------:R-:W-:Y:S02]  /*6470*/  CS2R R138, SRZ ;  /* 0x00000000008a7805 */ /* 0x000fe4000001ff00 */
[----:B------:R-:W-:Y:S02]  /*6480*/  CS2R R140, SRZ ;  /* 0x00000000008c7805 */ /* 0x000fe4000001ff00 */
[----:B------:R-:W-:Y:S01]  /*6490*/  CS2R R142, SRZ ;  /* 0x00000000008e7805 */ /* 0x000fe2000001ff00 */
[C---:B------:R-:W-:Y:S01]  /*64a0*/  IMAD R25, R4.reuse, 0x4, R23 ;  /* 0x0000000404197824 */ /* 0x040fe200078e0217 */
[----:B------:R-:W-:Y:S01]  /*64b0*/  CS2R R144, SRZ ;  /* 0x0000000000907805 */ /* 0x000fe2000001ff00 */
[C---:B--2---:R-:W-:Y:S01]  /*64c0*/  IMAD R152, R3.reuse, 0xc, RZ ;  /* 0x0000000c03987824 */ /* 0x044fe200078e02ff */
[C---:B------:R-:W-:Y:S01]  /*64d0*/  SHF.L.U32 R156, R3.reuse, 0x4, RZ ;  /* 0x00000004039c7819 */ /* 0x040fe200000006ff */
[C---:B------:R-:W-:Y:S01]  /*64e0*/  IMAD R27, R4.reuse, 0x4, R25 ;  /* 0x00000004041b7824 */ /* 0x040fe200078e0219 */
[----:B------:R-:W-:Y:S01]  /*64f0*/  CS2R R146, SRZ ;  /* 0x0000000000927805 */ /* 0x000fe2000001ff00 */
[C---:B------:R-:W-:Y:S01]  /*6500*/  IMAD R154, R3.reuse, 0xe, RZ ;  /* 0x0000000e039a7824 */ /* 0x040fe200078e02ff */
[----:B------:R-:W-:Y:S01]  /*6510*/  CS2R R148, SRZ ;  /* 0x0000000000947805 */ /* 0x000fe2000001ff00 */
[C---:B------:R-:W-:Y:S01]  /*6520*/  IMAD R29, R4.reuse, 0x4, R27 ;  /* 0x00000004041d7824 */ /* 0x040fe200078e021b */
[----:B------:R-:W-:Y:S01]  /*6530*/  CS2R R150, SRZ ;  /* 0x0000000000967805 */ /* 0x000fe2000001ff00 */
[C---:B------:R-:W-:Y:S01]  /*6540*/  IMAD R155, R3.reuse, 0xf, RZ ;  /* 0x0000000f039b7824 */ /* 0x040fe200078e02ff */
[----:B------:R-:W-:Y:S01]  /*6550*/  UMOV UR7, 0x40000040 ;  /* 0x4000004000077882 */ /* 0x000fe20000000000 */
[C---:B------:R-:W-:Y:S01]  /*6560*/  IMAD R157, R3.reuse, 0x11, RZ ;  /* 0x00000011039d7824 */ /* 0x040fe200078e02ff */
[----:B------:R-:W-:Y:S01]  /*6570*/  LEA R31, R4, R29, 0x2 ;  /* 0x0000001d041f7211 */ /* 0x000fe200078e10ff */
[----:B------:R-:W-:-:S02]  /*6580*/  IMAD R158, R3, 0x12, RZ ;  /* 0x00000012039e7824 */ /* 0x000fc400078e02ff */
[C---:B------:R-:W-:Y:S02]  /*6590*/  IMAD R159, R3.reuse, 0x13, RZ ;  /* 0x00000013039f7824 */ /* 0x040fe400078e02ff */
[C---:B------:R-:W-:Y:S02]  /*65a0*/  IMAD R33, R4.reuse, 0x4, R31 ;  /* 0x0000000404217824 */ /* 0x040fe400078e021f */
[C---:B------:R-:W-:Y:S02]  /*65b0*/  IMAD R160, R3.reuse, 0x14, RZ ;  /* 0x0000001403a07824 */ /* 0x040fe400078e02ff */
[C---:B------:R-:W-:Y:S02]  /*65c0*/  IMAD R35, R4.reuse, 0x4, R33 ;  /* 0x0000000404237824 */ /* 0x040fe400078e0221 */
[----:B------:R-:W-:Y:S02]  /*65d0*/  IMAD R161, R3, 0x15, RZ ;  /* 0x0000001503a17824 */ /* 0x000fe400078e02ff */
[----:B------:R-:W-:-:S02]  /*65e0*/  IMAD R37, R4, 0x4, R35 ;  /* 0x0000000404257824 */ /* 0x000fc400078e0223 */
[----:B-----5:R-:W-:Y:S01]  /*65f0*/  IMAD R6, R153, R7, RZ ;  /* 0x0000000799067224 */ /* 0x020fe200078e02ff */
[----:B------:R-:W-:Y:S01]  /*6600*/  IADD3 R7, P0, R5, 0x2, RZ ;  /* 0x0000000205077810 */ /* 0x000fe20007f1e0ff */
[----:B------:R-:W-:Y:S01]  /*6610*/  IMAD.MOV.U32 R5, RZ, RZ, RZ ;  /* 0x000000ffff057224 */ /* 0x000fe200078e00ff */
[----:B------:R-:W-:Y:S01]  /*6620*/  LEA R39, R4, R37, 0x2 ;  /* 0x0000002504277211 */ /* 0x000fe200078e10ff */
[----:B------:R-:W-:Y:S01]  /*6630*/  IMAD R162, R3, 0x16, RZ ;  /* 0x0000001603a27824 */ /* 0x000fe200078e02ff */
[----:B------:R-:W-:Y:S01]  /*6640*/  R2UR UR10, R7 ;  /* 0x00000000070a72ca */ /* 0x000fe200000e0000 */
[----:B------:R-:W-:Y:S01]  /*6650*/  IMAD.SHL.U32 R7, R6, 0x2, RZ ;  /* 0x0000000206077824 */ /* 0x000fe200078e00ff */
[----:B------:R-:W-:Y:S01]  /*6660*/  IADD3.X R12, R5, 0x40000040, RZ, P0, !PT ;  /* 0x40000040050c7810 */ /* 0x000fe200007fe4ff */
[C---:B------:R-:W-:Y:S02]  /*6670*/  IMAD R41, R4.reuse, 0x4, R39 ;  /* 0x0000000404297824 */ /* 0x040fe400078e0227 */
[----:B------:R-:W-:Y:S01]  /*6680*/  IMAD R5, R153, R2, RZ ;  /* 0x0000000299057224 */ /* 0x000fe200078e02ff */
[----:B---3--:R-:W-:Y:S01]  /*6690*/  IADD3 R2, P1, P2, R9, R98, R7 ;  /* 0x0000006209027210 */ /* 0x008fe20007a3e007 */
[----:B------:R-:W-:Y:S01]  /*66a0*/  IMAD R43, R4, 0x4, R41 ;  /* 0x00000004042b7824 */ /* 0x000fe200078e0229 */
[----:B------:R-:W-:Y:S01]  /*66b0*/  R2UR UR11, R12 ;  /* 0x000000000c0b72ca */ /* 0x000fe200000e0000 */
[----:B0-----:R-:W-:Y:S01]  /*66c0*/  IMAD R7, R0, R10, RZ ;  /* 0x0000000a00077224 */ /* 0x001fe200078e02ff */
[----:B----4-:R-:W-:Y:S01]  /*66d0*/  LEA R188, P0, R5, R188, 0x1 ;  /* 0x000000bc05bc7211 */ /* 0x010fe200078008ff */
[----:B------:R-:W-:-:S02]  /*66e0*/  IMAD R45, R4, 0x4, R43 ;  /* 0x00000004042d7824 */ /* 0x000fc400078e022b */
[----:B------:R-:W-:Y:S01]  /*66f0*/  IMAD.HI R0, R6, 0x2, RZ ;  /* 0x0000000206007827 */ /* 0x000fe200078e02ff */
[----:B------:R-:W-:Y:S02]  /*6700*/  LEA.HI.X.SX32 R6, R5, R189, 0x1, P0 ;  /* 0x000000bd05067211 */ /* 0x000fe400000f0eff */
[----:B------:R-:W-:Y:S01]  /*6710*/  LEA R47, R4, R45, 0x2 ;  /* 0x0000002d042f7211 */ /* 0x000fe200078e10ff */
[----:B------:R-:W-:Y:S01]  /*6720*/  IMAD R5, R10, 0x100, R7 ;  /* 0x000001000a057824 */ /* 0x000fe200078e0207 */
[----:B------:R-:W-:Y:S01]  /*6730*/  LEA R190, P0, R7, R188, 0x1 ;  /* 0x000000bc07be7211 */ /* 0x000fe200078008ff */
[----:B------:R-:W-:Y:S01]  /*6740*/  IMAD R153, R3, 0xd, RZ ;  /* 0x0000000d03997824 */ /* 0x000fe200078e02ff */
[----:B------:R-:W-:Y:S01]  /*6750*/  IADD3.X R0, R8, R99, R0, P1, P2 ;  /* 0x0000006308007210 */ /* 0x000fe20000fe4400 */
[C---:B------:R-:W-:Y:S01]  /*6760*/  IMAD R49, R4.reuse, 0x4, R47 ;  /* 0x0000000404317824 */ /* 0x040fe200078e022f */
[----:B------:R-:W-:Y:S01]  /*6770*/  LEA.HI.X.SX32 R191, R7, R6, 0x1, P0 ;  /* 0x0000000607bf7211 */ /* 0x000fe200000f0eff */
[----:B------:R-:W-:Y:S01]  /*6780*/  IMAD R163, R3, 0x17, RZ ;  /* 0x0000001703a37824 */ /* 0x000fe200078e02ff */
[----:B------:R-:W-:Y:S01]  /*6790*/  LEA R100, P0, R11, R2, 0x1 ;  /* 0x000000020b647211 */ /* 0x000fe200078008ff */
[C---:B------:R-:W-:Y:S01]  /*67a0*/  IMAD R51, R4.reuse, 0x4, R49 ;  /* 0x0000000404337824 */ /* 0x040fe200078e0231 */
[----:B------:R-:W-:Y:S01]  /*67b0*/  LEA R188, P1, R5, R188, 0x1 ;  /* 0x000000bc05bc7211 */ /* 0x000fe200078208ff */
[----:B------:R-:W-:Y:S01]  /*67c0*/  IMAD R164, R3, 0x18, RZ ;  /* 0x0000001803a47824 */ /* 0x000fe200078e02ff */
[----:B------:R-:W-:Y:S01]  /*67d0*/  LEA.HI.X.SX32 R101, R11, R0, 0x1, P0 ;  /* 0x000000000b657211 */ /* 0x000fe200000f0eff */
[C---:B------:R-:W-:Y:S01]  /*67e0*/  IMAD R53, R4.reuse, 0x4, R51 ;  /* 0x0000000404357824 */ /* 0x040fe200078e0233 */
[----:B------:R-:W-:Y:S01]  /*67f0*/  LEA.HI.X.SX32 R189, R5, R6, 0x1, P1 ;  /* 0x0000000605bd7211 */ /* 0x000fe200008f0eff */
[----:B------:R-:W-:Y:S01]  /*6800*/  IMAD R165, R3, 0x19, RZ ;  /* 0x0000001903a57824 */ /* 0x000fe200078e02ff */
[-C--:B------:R-:W-:Y:S01]  /*6810*/  LEA R102, P1, R13, R2.reuse, 0x1 ;  /* 0x000000020d667211 */ /* 0x080fe200078208ff */
[----:B------:R0:W-:Y:S01]  /*6820*/  STL.64 [R1+0x620], R100 ;  /* 0x0006206401007387 */ /* 0x0001e20000100a00 */
[C---:B------:R-:W-:Y:S01]  /*6830*/  LEA R55, R4.reuse, R53, 0x2 ;  /* 0x0000003504377211 */ /* 0x040fe200078e10ff */
[----:B------:R-:W-:Y:S01]  /*6840*/  IMAD R166, R3, 0x1a, RZ ;  /* 0x0000001a03a67824 */ /* 0x000fe200078e02ff */
[----:B------:R-:W-:Y:S01]  /*6850*/  LEA R98, P2, R19, R2, 0x1 ;  /* 0x0000000213627211 */ /* 0x000fe200078408ff */
[----:B------:R-:W-:Y:S01]  /*6860*/  IMAD R167, R3, 0x1b, RZ ;  /* 0x0000001b03a77824 */ /* 0x000fe200078e02ff */
[-C--:B------:R-:W-:Y:S01]  /*6870*/  LEA.HI.X.SX32 R103, R13, R0.reuse, 0x1, P1 ;  /* 0x000000000d677211 */ /* 0x080fe200008f0eff */
[C---:B------:R-:W-:Y:S01]  /*6880*/  IMAD R57, R4.reuse, 0x4, R55 ;  /* 0x0000000404397824 */ /* 0x040fe200078e0237 */
[----:B------:R-:W-:Y:S01]  /*6890*/  LEA.HI.X.SX32 R99, R19, R0, 0x1, P2 ;  /* 0x0000000013637211 */ /* 0x000fe200010f0eff */
[----:B------:R-:W-:Y:S01]  /*68a0*/  IMAD R168, R3, 0x1c, RZ ;  /* 0x0000001c03a87824 */ /* 0x000fe200078e02ff */
[----:B------:R-:W-:Y:S01]  /*68b0*/  UIADD3.64 UR8, UR10, 0x1fe, URZ ;  /* 0x000001fe0a087897 */ /* 0x000fe2000fffe03f */
[C---:B------:R-:W-:Y:S01]  /*68c0*/  IMAD R59, R4.reuse, 0x4, R57 ;  /* 0x00000004043b7824 */ /* 0x040fe200078e0239 */
[----:B------:R1:W-:Y:S01]  /*68d0*/  STL.64 [R1+0x618], R102 ;  /* 0x0006186601007387 */ /* 0x0003e20000100a00 */
[----:B0-----:R-:W-:Y:S01]  /*68e0*/  LEA R100, P0, R15, R2, 0x1 ;  /* 0x000000020f647211 */ /* 0x001fe200078008ff */
[----:B------:R-:W-:Y:S01]  /*68f0*/  IMAD R169, R3, 0x1d, RZ ;  /* 0x0000001d03a97824 */ /* 0x000fe200078e02ff */
[----:B------:R-:W-:Y:S01]  /*6900*/  UIADD3.64 UR4, UR10, 0x200, URZ ;  /* 0x000002000a047897 */ /* 0x000fe2000fffe03f */
[C---:B------:R-:W-:Y:S01]  /*6910*/  IMAD R61, R4.reuse, 0x4, R59 ;  /* 0x00000004043d7824 */ /* 0x040fe200078e023b */
[----:B------:R-:W-:Y:S01]  /*6920*/  LEA.HI.X.SX32 R101, R15, R0, 0x1, P0 ;  /* 0x000000000f657211 */ /* 0x000fe200000f0eff */
[C---:B------:R-:W-:Y:S01]  /*6930*/  IMAD R170, R3.reuse, 0x1e, RZ ;  /* 0x0000001e03aa7824 */ /* 0x040fe200078e02ff */
[----:B------:R-:W-:Y:S01]  /*6940*/  UIADD3.64 UR8, UR10, 0x202, URZ ;  /* 0x000002020a087897 */ /* 0x000fe2000fffe03f */
[C---:B------:R-:W-:Y:S01]  /*6950*/  IMAD R171, R3.reuse, 0x1f, RZ ;  /* 0x0000001f03ab7824 */ /* 0x040fe200078e02ff */
[C---:B------:R-:W-:Y:S01]  /*6960*/  LEA R63, R4.reuse, R61, 0x2 ;  /* 0x0000003d043f7211 */ /* 0x040fe200078e10ff */
[----:B------:R0:W-:Y:S01]  /*6970*/  STL.64 [R1+0x610], R100 ;  /* 0x0006106401007387 */ /* 0x0001e20000100a00 */
[----:B------:R-:W-:Y:S01]  /*6980*/  IMAD.SHL.U32 R172, R3, 0x20, RZ ;  /* 0x0000002003ac7824 */ /* 0x000fe200078e00ff */
[----:B-1----:R-:W-:Y:S01]  /*6990*/  LEA R102, P0, R21, R2, 0x1 ;  /* 0x0000000215667211 */ /* 0x002fe200078008ff */
[----:B------:R-:W-:Y:S01]  /*69a0*/  IMAD R173, R3, 0x21, RZ ;  /* 0x0000002103ad7824 */ /* 0x000fe200078e02ff */
[----:B------:R1:W-:Y:S01]  /*69b0*/  STL.64 [R1+0x608], R98 ;  /* 0x0006086201007387 */ /* 0x0003e20000100a00 */
[C---:B------:R-:W-:Y:S01]  /*69c0*/  IMAD R65, R4.reuse, 0x4, R63 ;  /* 0x0000000404417824 */ /* 0x040fe200078e023f */
[----:B------:R-:W-:Y:S01]  /*69d0*/  LEA.HI.X.SX32 R103, R21, R0, 0x1, P0 ;  /* 0x0000000015677211 */ /* 0x000fe200000f0eff */
[----:B------:R-:W-:Y:S01]  /*69e0*/  IMAD R174, R3, 0x22, RZ ;  /* 0x0000002203ae7824 */ /* 0x000fe200078e02ff */
[----:B------:R-:W-:Y:S01]  /*69f0*/  UIADD3.64 UR4, UR10, 0x204, URZ ;  /* 0x000002040a047897 */ /* 0x000fe2000fffe03f */
[C---:B------:R-:W-:Y:S01]  /*6a00*/  IMAD R67, R4.reuse, 0x4, R65 ;  /* 0x0000000404437824 */ /* 0x040fe200078e0241 */
[----:B------:R-:W-:Y:S01]  /*6a10*/  UIADD3.64 UR8, UR10, 0x3fe, URZ ;  /* 0x000003fe0a087897 */ /* 0x000fe2000fffe03f */
[----:B------:R-:W-:Y:S01]  /*6a20*/  STL.64 [R1+0x600], R102 ;  /* 0x0006006601007387 */ /* 0x000fe20000100a00 */
[-C--:B0-----:R-:W-:Y:S01]  /*6a30*/  LEA R100, P1, R23, R2.reuse, 0x1 ;  /* 0x0000000217647211 */ /* 0x081fe200078208ff */
[C---:B------:R-:W-:Y:S01]  /*6a40*/  IMAD R69, R4.reuse, 0x4, R67 ;  /* 0x0000000404457824 */ /* 0x040fe200078e0243 */
[----:B------:R-:W-:Y:S01]  /*6a50*/  UIADD3.64 UR4, UR10, 0x400, URZ ;  /* 0x000004000a047897 */ /* 0x000fe2000fffe03f */
[----:B------:R-:W-:Y:S01]  /*6a60*/  IMAD R175, R3, 0x23, RZ ;  /* 0x0000002303af7824 */ /* 0x000fe200078e02ff */
[----:B-1----:R-:W-:Y:S01]  /*6a70*/  LEA R98, P2, R25, R2, 0x1 ;  /* 0x0000000219627211 */ /* 0x002fe200078408ff */
[C---:B------:R-:W-:Y:S01]  /*6a80*/  IMAD R176, R3.reuse, 0x24, RZ ;  /* 0x0000002403b07824 */ /* 0x040fe200078e02ff */
[C---:B------:R-:W-:Y:S01]  /*6a90*/  LEA R71, R4.reuse, R69, 0x2 ;  /* 0x0000004504477211 */ /* 0x040fe200078e10ff */
[----:B------:R-:W-:Y:S01]  /*6aa0*/  IMAD R177, R3, 0x25, RZ ;  /* 0x0000002503b17824 */ /* 0x000fe200078e02ff */
[-C--:B------:R-:W-:Y:S01]  /*6ab0*/  LEA.HI.X.SX32 R101, R23, R0.reuse, 0x1, P1 ;  /* 0x0000000017657211 */ /* 0x080fe200008f0eff */
[----:B------:R-:W-:Y:S01]  /*6ac0*/  IMAD R178, R3, 0x26, RZ ;  /* 0x0000002603b27824 */ /* 0x000fe200078e02ff */
[----:B------:R-:W-:Y:S01]  /*6ad0*/  LEA.HI.X.SX32 R99, R25, R0, 0x1, P2 ;  /* 0x0000000019637211 */ /* 0x000fe200010f0eff */
[C---:B------:R-:W-:Y:S01]  /*6ae0*/  IMAD R73, R4.reuse, 0x4, R71 ;  /* 0x0000000404497824 */ /* 0x040fe200078e0247 */
[----:B------:R-:W-:Y:S01]  /*6af0*/  LEA R22, P2, R31, R2, 0x1 ;  /* 0x000000021f167211 */ /* 0x000fe200078408ff */
[----:B------:R0:W-:Y:S01]  /*6b00*/  STL.64 [R1+0x5f8], R100 ;  /* 0x0005f86401007387 */ /* 0x0001e20000100a00 */
[----:B------:R-:W-:Y:S01]  /*6b10*/  IMAD R179, R3, 0x27, RZ ;  /* 0x0000002703b37824 */ /* 0x000fe200078e02ff */
[----:B------:R-:W-:Y:S01]  /*6b20*/  UIADD3.64 UR8, UR10, 0x402, URZ ;  /* 0x000004020a087897 */ /* 0x000fe2000fffe03f */
[C---:B------:R-:W-:Y:S01]  /*6b30*/  LEA R75, R4.reuse, R73, 0x2 ;  /* 0x00000049044b7211 */ /* 0x040fe200078e10ff */
[----:B------:R1:W-:Y:S01]  /*6b40*/  STL.64 [R1+0x5f0], R98 ;  /* 0x0005f06201007387 */ /* 0x0003e20000100a00 */
[----:B------:R-:W-:Y:S01]  /*6b50*/  LEA.HI.X.SX32 R23, R31, R0, 0x1, P2 ;  /* 0x000000001f177211 */ /* 0x000fe200010f0eff */
[----:B------:R-:W-:Y:S01]  /*6b60*/  IMAD R180, R3, 0x28, RZ ;  /* 0x0000002803b47824 */ /* 0x000fe200078e02ff */
[-C--:B------:R-:W-:Y:S01]  /*6b70*/  LEA R26, P2, R37, R2.reuse, 0x1 ;  /* 0x00000002251a7211 */ /* 0x080fe200078408ff */
[C---:B------:R-:W-:Y:S01]  /*6b80*/  IMAD R77, R4.reuse, 0x4, R75 ;  /* 0x00000004044d7824 */ /* 0x040fe200078e024b */
[----:B------:R-:W-:Y:S01]  /*6b90*/  UIADD3.64 UR4, UR10, 0x404, URZ ;  /* 0x000004040a047897 */ /* 0x000fe2000fffe03f */
[----:B------:R-:W-:Y:S01]  /*6ba0*/  STL.64 [R1+0x5d8], R22 ;  /* 0x0005d81601007387 */ /* 0x000fe20000100a00 */
[----:B------:R-:W-:Y:S01]  /*6bb0*/  IMAD R181, R3, 0x29, RZ ;  /* 0x0000002903b57824 */ /* 0x000fe200078e02ff */
[-C--:B0-----:R-:W-:Y:S01]  /*6bc0*/  LEA R100, P0, R27, R2.reuse, 0x1 ;  /* 0x000000021b647211 */ /* 0x081fe200078008ff */
[C---:B------:R-:W-:Y:S01]  /*6bd0*/  IMAD R79, R4.reuse, 0x4, R77 ;  /* 0x00000004044f7824 */ /* 0x040fe200078e024d */
[----:B------:R-:W-:Y:S01]  /*6be0*/  UIADD3.64 UR8, UR10, 0x5fe, URZ ;  /* 0x000005fe0a087897 */ /* 0x000fe2000fffe03f */
[----:B------:R-:W-:Y:S01]  /*6bf0*/  IMAD R182, R3, 0x2a, RZ ;  /* 0x0000002a03b67824 */ /* 0x000fe200078e02ff */
[----:B-1----:R-:W-:Y:S01]  /*6c00*/  LEA R98, P1, R29, R2, 0x1 ;  /* 0x000000021d627211 */ /* 0x002fe200078208ff */
[C---:B------:R-:W-:Y:S01]  /*6c10*/  IMAD R81, R4.reuse, 0x4, R79 ;  /* 0x0000000404517824 */ /* 0x040fe200078e024f */
[-C--:B------:R-:W-:Y:S01]  /*6c20*/  LEA.HI.X.SX32 R101, R27, R0.reuse, 0x1, P0 ;  /* 0x000000001b657211 */ /* 0x080fe200000f0eff */
[----:B------:R-:W-:Y:S01]  /*6c30*/  IMAD R183, R3, 0x2b, RZ ;  /* 0x0000002b03b77824 */ /* 0x000fe200078e02ff */
[----:B------:R-:W-:Y:S01]  /*6c40*/  LEA.HI.X.SX32 R99, R29, R0, 0x1, P1 ;  /* 0x000000001d637211 */ /* 0x000fe200008f0eff */
[C---:B------:R-:W-:Y:S01]  /*6c50*/  IMAD R83, R4.reuse, 0x4, R81 ;  /* 0x0000000404537824 */ /* 0x040fe200078e0251 */
[----:B------:R-:W-:Y:S01]  /*6c60*/  LEA R28, P1, R35, R2, 0x1 ;  /* 0x00000002231c7211 */ /* 0x000fe200078208ff */
[----:B------:R0:W-:Y:S01]  /*6c70*/  STL.64 [R1+0x5e8], R100 ;  /* 0x0005e86401007387 */ /* 0x0001e20000100a00 */
[----:B------:R-:W-:Y:S01]  /*6c80*/  LEA.HI.X.SX32 R27, R37, R0, 0x1, P2 ;  /* 0x00000000251b7211 */ /* 0x000fe200010f0eff */
[C---:B------:R-:W-:Y:S01]  /*6c90*/  IMAD R85, R4.reuse, 0x4, R83 ;  /* 0x0000000404557824 */ /* 0x040fe200078e0253 */
[----:B------:R-:W-:Y:S01]  /*6ca0*/  LEA R30, P2, R43, R2, 0x1 ;  /* 0x000000022b1e7211 */ /* 0x000fe200078408ff */
[----:B------:R1:W-:Y:S01]  /*6cb0*/  STL.64 [R1+0x5e0], R98 ;  /* 0x0005e06201007387 */ /* 0x0003e20000100a00 */
[-C--:B------:R-:W-:Y:S01]  /*6cc0*/  LEA.HI.X.SX32 R29, R35, R0.reuse, 0x1, P1 ;  /* 0x00000000231d7211 */ /* 0x080fe200008f0eff */
[C---:B------:R-:W-:Y:S01]  /*6cd0*/  IMAD R87, R4.reuse, 0x4, R85 ;  /* 0x0000000404577824 */ /* 0x040fe200078e0255 */
[----:B------:R-:W-:Y:S01]  /*6ce0*/  LEA.HI.X.SX32 R31, R43, R0, 0x1, P2 ;  /* 0x000000002b1f7211 */ /* 0x000fe200010f0eff */
[----:B------:R-:W-:Y:S01]  /*6cf0*/  STL.64 [R1+0x5c0], R26 ;  /* 0x0005c01a01007387 */ /* 0x000fe20000100a00 */
[-C--:B------:R-:W-:Y:S01]  /*6d00*/  LEA R32, P1, R41, R2.reuse, 0x1 ;  /* 0x0000000229207211 */ /* 0x080fe200078208ff */
[C---:B------:R-:W-:Y:S01]  /*6d10*/  IMAD R184, R3.reuse, 0x2c, RZ ;  /* 0x0000002c03b87824 */ /* 0x040fe200078e02ff */
[C---:B------:R-:W-:Y:S01]  /*6d20*/  LEA R89, R4.reuse, R87, 0x2 ;  /* 0x0000005704597211 */ /* 0x040fe200078e10ff */
[C---:B------:R-:W-:Y:S01]  /*6d30*/  IMAD R185, R3.reuse, 0x2d, RZ ;  /* 0x0000002d03b97824 */ /* 0x040fe200078e02ff */
[----:B------:R-:W-:Y:S01]  /*6d40*/  UIADD3.64 UR4, UR10, 0x600, URZ ;  /* 0x000006000a047897 */ /* 0x000fe2000fffe03f */
[----:B------:R-:W-:Y:S01]  /*6d50*/  IMAD R186, R3, 0x2e, RZ ;  /* 0x0000002e03ba7824 */ /* 0x000fe200078e02ff */
[----:B0-----:R-:W-:Y:S01]  /*6d60*/  CS2R R100, SRZ ;  /* 0x0000000000647805 */ /* 0x001fe2000001ff00 */
[C---:B------:R-:W-:Y:S01]  /*6d70*/  IMAD R91, R4.reuse, 0x4, R89 ;  /* 0x00000004045b7824 */ /* 0x040fe200078e0259 */
[----:B-1----:R-:W-:Y:S01]  /*6d80*/  LEA R98, P0, R33, R2, 0x1 ;  /* 0x0000000221627211 */ /* 0x002fe200078008ff */
[C---:B------:R-:W-:Y:S01]  /*6d90*/  IMAD R187, R3.reuse, 0x2f, RZ ;  /* 0x0000002f03bb7824 */ /* 0x040fe200078e02ff */
[----:B------:R-:W-:Y:S01]  /*6da0*/  CS2R R102, SRZ ;  /* 0x0000000000667805 */ /* 0x000fe2000001ff00 */
[C---:B------:R-:W-:Y:S01]  /*6db0*/  IMAD R192, R3.reuse, 0x30, RZ ;  /* 0x0000003003c07824 */ /* 0x040fe200078e02ff */
[C---:B------:R-:W-:Y:S01]  /*6dc0*/  LEA R93, R4.reuse, R91, 0x2 ;  /* 0x0000005b045d7211 */ /* 0x040fe200078e10ff */
[----:B------:R-:W-:Y:S01]  /*6dd0*/  IMAD R193, R3, 0x31, RZ ;  /* 0x0000003103c17824 */ /* 0x000fe200078e02ff */
[----:B------:R-:W-:Y:S01]  /*6de0*/  LEA.HI.X.SX32 R99, R33, R0, 0x1, P0 ;  /* 0x0000000021637211 */ /* 0x000fe200000f0eff */
[----:B------:R-:W-:Y:S01]  /*6df0*/  IMAD R194, R3, 0x32, RZ ;  /* 0x0000003203c27824 */ /* 0x000fe200078e02ff */
[----:B------:R-:W-:Y:S01]  /*6e00*/  LEA R34, P0, R39, R2, 0x1 ;  /* 0x0000000227227211 */ /* 0x000fe200078008ff */
[C---:B------:R-:W-:Y:S01]  /*6e10*/  IMAD R9, R4.reuse, 0x4, R93 ;  /* 0x0000000404097824 */ /* 0x040fe200078e025d */
[-C--:B------:R-:W-:Y:S01]  /*6e20*/  LEA.HI.X.SX32 R33, R41, R0.reuse, 0x1, P1 ;  /* 0x0000000029217211 */ /* 0x080fe200008f0eff */
[----:B------:R-:W-:Y:S01]  /*6e30*/  STL.64 [R1+0x5d0], R98 ;  /* 0x0005d06201007387 */ /* 0x000fe20000100a00 */
[----:B------:R-:W-:Y:S01]  /*6e40*/  LEA.HI.X.SX32 R35, R39, R0, 0x1, P0 ;  /* 0x0000000027237211 */ /* 0x000fe200000f0eff */
[C---:B------:R-:W-:Y:S01]  /*6e50*/  IMAD R95, R4.reuse, 0x4, R9 ;  /* 0x00000004045f7824 */ /* 0x040fe200078e0209 */
[-C--:B------:R-:W-:Y:S01]  /*6e60*/  LEA R38, P0, R45, R2.reuse, 0x1 ;  /* 0x000000022d267211 */ /* 0x080fe200078008ff */
[----:B------:R-:W-:Y:S01]  /*6e70*/  STL.64 [R1+0x5c8], R28 ;  /* 0x0005c81c01007387 */ /* 0x000fe20000100a00 */
[----:B------:R-:W-:Y:S01]  /*6e80*/  LEA R36, P1, R47, R2, 0x1 ;  /* 0x000000022f247211 */ /* 0x000fe200078208ff */
[----:B------:R-:W-:Y:S01]  /*6e90*/  IMAD R195, R3, 0x33, RZ ;  /* 0x0000003303c37824 */ /* 0x000fe200078e02ff */
[C---:B------:R-:W-:Y:S01]  /*6ea0*/  LEA R97, R4.reuse, R95, 0x2 ;  /* 0x0000005f04617211 */ /* 0x040fe200078e10ff */
[----:B------:R-:W-:Y:S01]  /*6eb0*/  STL.64 [R1+0x5a8], R30 ;  /* 0x0005a81e01007387 */ /* 0x000fe20000100a00 */
[----:B------:R-:W-:Y:S01]  /*6ec0*/  LEA.HI.X.SX32 R39, R45, R0, 0x1, P0 ;  /* 0x000000002d277211 */ /* 0x000fe200000f0eff */
[----:B------:R-:W-:Y:S01]  /*6ed0*/  IMAD R196, R3, 0x34, RZ ;  /* 0x0000003403c47824 */ /* 0x000fe200078e02ff */
[----:B------:R-:W-:Y:S01]  /*6ee0*/  LEA R42, P0, R51, R2, 0x1 ;  /* 0x00000002332a7211 */ /* 0x000fe200078008ff */
[C---:B------:R-:W-:Y:S01]  /*6ef0*/  IMAD R7, R4.reuse, 0x4, R97 ;  /* 0x0000000404077824 */ /* 0x040fe200078e0261 */
[----:B------:R0:W-:Y:S01]  /*6f00*/  STL.64 [R1+0x5b8], R34 ;  /* 0x0005b82201007387 */ /* 0x0001e20000100a00 */
[-C--:B------:R-:W-:Y:S01]  /*6f10*/  LEA.HI.X.SX32 R37, R47, R0.reuse, 0x1, P1 ;  /* 0x000000002f257211 */ /* 0x080fe200008f0eff */
[----:B------:R-:W-:Y:S01]  /*6f20*/  IMAD R197, R3, 0x35, RZ ;  /* 0x0000003503c57824 */ /* 0x000fe200078e02ff */
[----:B------:R-:W-:Y:S01]  /*6f30*/  LEA.HI.X.SX32 R43, R51, R0, 0x1, P0 ;  /* 0x00000000332b7211 */ /* 0x000fe200000f0eff */
[C---:B------:R-:W-:Y:S01]  /*6f40*/  IMAD R5, R4.reuse, 0x4, R7 ;  /* 0x0000000404057824 */ /* 0x040fe200078e0207 */
[----:B------:R-:W-:Y:S01]  /*6f50*/  STL.64 [R1+0x5b0], R32 ;  /* 0x0005b02001007387 */ /* 0x000fe20000100a00 */
[-C--:B------:R-:W-:Y:S01]  /*6f60*/  LEA R40, P1, R53, R2.reuse, 0x1 ;  /* 0x0000000235287211 */ /* 0x080fe200078208ff */
[----:B------:R-:W-:Y:S01]  /*6f70*/  IMAD R198, R3, 0x36, RZ ;  /* 0x0000003603c67824 */ /* 0x000fe200078e02ff */
[----:B------:R-:W-:Y:S01]  /*6f80*/  LEA R46, P0, R57, R2, 0x1 ;  /* 0x00000002392e7211 */ /* 0x000fe200078008ff */
[C---:B------:R-:W-:Y:S01]  /*6f90*/  IMAD R11, R4.reuse, 0x4, R5 ;  /* 0x00000004040b7824 */ /* 0x040fe200078e0205 */
[----:B------:R-:W-:Y:S01]  /*6fa0*/  LEA.HI.X.SX32 R41, R53, R0, 0x1, P1 ;  /* 0x0000000035297211 */ /* 0x000fe200008f0eff */
[----:B------:R-:W-:Y:S01]  /*6fb0*/  IMAD R199, R3, 0x37, RZ ;  /* 0x0000003703c77824 */ /* 0x000fe200078e02ff */
[----:B0-----:R-:W-:Y:S01]  /*6fc0*/  LEA R34, P2, R49, R2, 0x1 ;  /* 0x0000000231227211 */ /* 0x001fe200078408ff */
[C---:B------:R-:W-:Y:S01]  /*6fd0*/  IMAD R200, R3.reuse, 0x38, RZ ;  /* 0x0000003803c87824 */ /* 0x040fe200078e02ff */
[C---:B------:R-:W-:Y:S01]  /*6fe0*/  LEA R13, R4.reuse, R11, 0x2 ;  /* 0x0000000b040d7211 */ /* 0x040fe200078e10ff */
[----:B------:R-:W-:Y:S01]  /*6ff0*/  IMAD R201, R3, 0x39, RZ ;  /* 0x0000003903c97824 */ /* 0x000fe200078e02ff */
[-C--:B------:R-:W-:Y:S01]  /*7000*/  LEA.HI.X.SX32 R35, R49, R0.reuse, 0x1, P2 ;  /* 0x0000000031237211 */ /* 0x080fe200010f0eff */
[----:B------:R-:W-:Y:S01]  /*7010*/  IMAD R202, R3, 0x3a, RZ ;  /* 0x0000003a03ca7824 */ /* 0x000fe200078e02ff */
[----:B------:R-:W-:Y:S01]  /*7020*/  LEA.HI.X.SX32 R47, R57, R0, 0x1, P0 ;  /* 0x00000000392f7211 */ /* 0x000fe200000f0eff */
[C---:B------:R-:W-:Y:S01]  /*7030*/  IMAD R15, R4.reuse, 0x4, R13 ;  /* 0x00000004040f7824 */ /* 0x040fe200078e020d */
[-C--:B------:R-:W-:Y:S01]  /*7040*/  LEA R44, P1, R59, R2.reuse, 0x1 ;  /* 0x000000023b2c7211 */ /* 0x080fe200078208ff */
[----:B------:R-:W-:Y:S01]  /*7050*/  STL.64 [R1+0x590], R34 ;  /* 0x0005902201007387 */ /* 0x000fe20000100a00 */
[----:B------:R-:W-:Y:S01]  /*7060*/  LEA R50, P0, R63, R2, 0x1 ;  /* 0x000000023f327211 */ /* 0x000fe200078008ff */
[C---:B------:R-:W-:Y:S01]  /*7070*/  IMAD R19, R4.reuse, 0x4, R15 ;  /* 0x0000000404137824 */ /* 0x040fe200078e020f */
[-C--:B------:R-:W-:Y:S01]  /*7080*/  LEA.HI.X.SX32 R45, R59, R0.reuse, 0x1, P1 ;  /* 0x000000003b2d7211 */ /* 0x080fe200008f0eff */
[----:B------:R0:W-:Y:S01]  /*7090*/  STL.64 [R1+0x5a0], R38 ;  /* 0x0005a02601007387 */ /* 0x0001e20000100a00 */
[----:B------:R-:W-:Y:S01]  /*70a0*/  LEA.HI.X.SX32 R51, R63, R0, 0x1, P0 ;  /* 0x000000003f337211 */ /* 0x000fe200000f0eff */
[C---:B------:R-:W-:Y:S01]  /*70b0*/  IMAD R21, R4.reuse, 0x4, R19 ;  /* 0x0000000404157824 */ /* 0x040fe200078e0213 */
[-C--:B------:R-:W-:Y:S01]  /*70c0*/  LEA R48, P1, R65, R2.reuse, 0x1 ;  /* 0x0000000241307211 */ /* 0x080fe200078208ff */
[----:B------:R-:W-:Y:S01]  /*70d0*/  STL.64 [R1+0x598], R36 ;  /* 0x0005982401007387 */ /* 0x000fe20000100a00 */
[----:B------:R-:W-:Y:S01]  /*70e0*/  LEA R54, P0, R69, R2, 0x1 ;  /* 0x0000000245367211 */ /* 0x000fe200078008ff */
[C---:B------:R-:W-:Y:S01]  /*70f0*/  IMAD R203, R3.reuse, 0x3b, RZ ;  /* 0x0000003b03cb7824 */ /* 0x040fe200078e02ff */
[C---:B------:R-:W-:Y:S01]  /*7100*/  LEA R23, R4.reuse, R21, 0x2 ;  /* 0x0000001504177211 */ /* 0x040fe200078e10ff */
[----:B------:R-:W-:Y:S01]  /*7110*/  IMAD R204, R3, 0x3c, RZ ;  /* 0x0000003c03cc7824 */ /* 0x000fe200078e02ff */
[----:B------:R-:W-:Y:S01]  /*7120*/  LEA.HI.X.SX32 R49, R65, R0, 0x1, P1 ;  /* 0x0000000041317211 */ /* 0x000fe200008f0eff */
[----:B------:R-:W-:Y:S01]  /*7130*/  IMAD R205, R3, 0x3d, RZ ;  /* 0x0000003d03cd7824 */ /* 0x000fe200078e02ff */
[-C--:B------:R-:W-:Y:S01]  /*7140*/  LEA R52, P1, R71, R2.reuse, 0x1 ;  /* 0x0000000247347211 */ /* 0x080fe200078208ff */
[C---:B------:R-:W-:Y:S01]  /*7150*/  IMAD R25, R4.reuse, 0x4, R23 ;  /* 0x0000000404197824 */ /* 0x040fe200078e0217 */
[----:B0-----:R-:W-:Y:S01]  /*7160*/  LEA R38, P2, R55, R2, 0x1 ;  /* 0x0000000237267211 */ /* 0x001fe200078408ff */
[----:B------:R-:W-:Y:S01]  /*7170*/  IMAD R206, R3, 0x3e, RZ ;  /* 0x0000003e03ce7824 */ /* 0x000fe200078e02ff */
[-C--:B------:R-:W-:Y:S01]  /*7180*/  LEA.HI.X.SX32 R53, R71, R0.reuse, 0x1, P1 ;  /* 0x0000000047357211 */ /* 0x080fe200008f0eff */
[C---:B------:R-:W-:Y:S01]  /*7190*/  IMAD R27, R4.reuse, 0x4, R25 ;  /* 0x00000004041b7824 */ /* 0x040fe200078e0219 */
[-C--:B------:R-:W-:Y:S01]  /*71a0*/  LEA.HI.X.SX32 R39, R55, R0.reuse, 0x1, P2 ;  /* 0x0000000037277211 */ /* 0x080fe200010f0eff */
[----:B------:R-:W-:Y:S01]  /*71b0*/  IMAD R207, R3, 0x3f, RZ ;  /* 0x0000003f03cf7824 */ /* 0x000fe200078e02ff */
[----:B------:R-:W-:Y:S01]  /*71c0*/  LEA.HI.X.SX32 R55, R69, R0, 0x1, P0 ;  /* 0x0000000045377211 */ /* 0x000fe200000f0eff */
[----:B------:R-:W-:Y:S01]  /*71d0*/  IMAD R29, R4, 0x4, R27 ;  /* 0x00000004041d7824 */ /* 0x000fe200078e021b */
[-C--:B------:R-:W-:Y:S01]  /*71e0*/  LEA R58, P0, R75, R2.reuse, 0x1 ;  /* 0x000000024b3a7211 */ /* 0x080fe200078008ff */
[----:B------:R-:W-:Y:S01]  /*71f0*/  STL.64 [R1+0x578], R38 ;  /* 0x0005782601007387 */ /* 0x000fe20000100a00 */
[----:B------:R-:W-:-:S02]  /*7200*/  LEA R56, P1, R77, R2, 0x1 ;  /* 0x000000024d387211 */ /* 0x000fc400078208ff */
[----:B------:R-:W-:Y:S02]  /*7210*/  CS2R R98, SRZ ;  /* 0x0000000000627805 */ /* 0x000fe4000001ff00 */
[C---:B------:R-:W-:Y:S01]  /*7220*/  LEA R31, R4.reuse, R29, 0x2 ;  /* 0x0000001d041f7211 */ /* 0x040fe200078e10ff */
[----:B------:R0:W-:Y:S01]  /*7230*/  STL.64 [R1+0x588], R42 ;  /* 0x0005882a01007387 */ /* 0x0001e20000100a00 */
[----:B------:R-:W-:Y:S02]  /*7240*/  LEA.HI.X.SX32 R59, R75, R0, 0x1, P0 ;  /* 0x000000004b3b7211 */ /* 0x000fe400000f0eff */
[----:B------:R-:W-:Y:S02]  /*7250*/  CS2R R74, SRZ ;  /* 0x00000000004a7805 */ /* 0x000fe4000001ff00 */
[----:B------:R-:W-:Y:S01]  /*7260*/  LEA R62, P0, R81, R2, 0x1 ;  /* 0x00000002513e7211 */ /* 0x000fe200078008ff */
[----:B------:R1:W-:Y:S01]  /*7270*/  STL.64 [R1+0x580], R40 ;  /* 0x0005802801007387 */ /* 0x0003e20000100a00 */
[----:B------:R-:W-:Y:S01]  /*7280*/  IMAD R33, R4, 0x4, R31 ;  /* 0x0000000404217824 */ /* 0x000fe200078e021f */
[----:B------:R-:W-:-:S02]  /*7290*/  LEA.HI.X.SX32 R57, R77, R0, 0x1, P1 ;  /* 0x000000004d397211 */ /* 0x000fc400008f0eff */
[----:B------:R-:W-:Y:S02]  /*72a0*/  CS2R R76, SRZ ;  /* 0x00000000004c7805 */ /* 0x000fe4000001ff00 */
[----:B------:R-:W-:Y:S01]  /*72b0*/  LEA.HI.X.SX32 R63, R81, R0, 0x1, P0 ;  /* 0x00000000513f7211 */ /* 0x000fe200000f0eff */
[C---:B------:R-:W-:Y:S01]  /*72c0*/  IMAD R35, R4.reuse, 0x4, R33 ;  /* 0x0000000404237824 */ /* 0x040fe200078e0221 */
[-C--:B------:R-:W-:Y:S02]  /*72d0*/  LEA R60, P1, R83, R2.reuse, 0x1 ;  /* 0x00000002533c7211 */ /* 0x080fe400078208ff */
[----:B------:R-:W-:Y:S02]  /*72e0*/  CS2R R80, SRZ ;  /* 0x0000000000507805 */ /* 0x000fe4000001ff00 */
[-C--:B0-----:R-:W-:Y:S01]  /*72f0*/  LEA R42, P2, R61, R2.reuse, 0x1 ;  /* 0x000000023d2a7211 */ /* 0x081fe200078408ff */
[C---:B------:R-:W-:Y:S01]  /*7300*/  IMAD R37, R4.reuse, 0x4, R35 ;  /* 0x0000000404257824 */ /* 0x040fe200078e0223 */
[----:B------:R-:W-:Y:S01]  /*7310*/  LEA R66, P0, R87, R2, 0x1 ;  /* 0x0000000257427211 */ /* 0x000fe200078008ff */
[----:B------:R-:W-:Y:S01]  /*7320*/  UIADD3.64 UR8, UR10, 0x602, URZ ;  /* 0x000006020a087897 */ /* 0x000fe2000fffe03f */
[-C--:B------:R-:W-:Y:S01]  /*7330*/  LEA.HI.X.SX32 R43, R61, R0.reuse, 0x1, P2 ;  /* 0x000000003d2b7211 */ /* 0x080fe200010f0eff */
[----:B------:R-:W-:Y:S01]  /*7340*/  UIADD3.64 UR4, UR10, 0x604, URZ ;  /* 0x000006040a047897 */ /* 0x000fe2000fffe03f */
[C---:B------:R-:W-:Y:S01]  /*7350*/  LEA R39, R4.reuse, R37, 0x2 ;  /* 0x0000002504277211 */ /* 0x040fe200078e10ff */
[----:B------:R-:W-:Y:S01]  /*7360*/  UIADD3.64 UR8, UR10, 0x9fe, URZ ;  /* 0x000009fe0a087897 */ /* 0x000fe2000fffe03f */
[----:B------:R-:W-:Y:S01]  /*7370*/  LEA.HI.X.SX32 R61, R83, R0, 0x1, P1 ;  /* 0x00000000533d7211 */ /* 0x000fe200008f0eff */
[----:B------:R0:W-:Y:S01]  /*7380*/  STL.64 [R1+0x560], R42 ;  /* 0x0005602a01007387 */ /* 0x0001e20000100a00 */
[C---:B------:R-:W-:Y:S01]  /*7390*/  LEA R64, P1, R89.reuse, R2, 0x1 ;  /* 0x0000000259407211 */ /* 0x040fe200078208ff */
[----:B-1----:R-:W-:Y:S01]  /*73a0*/  IMAD R41, R4, 0x4, R39 ;  /* 0x0000000404297824 */ /* 0x002fe200078e0227 */
[----:B------:R-:W-:Y:S01]  /*73b0*/  CS2R R82, SRZ ;  /* 0x0000000000527805 */ /* 0x000fe2000001ff00 */
[----:B------:R1:W-:Y:S01]  /*73c0*/  STL.64 [R1+0x570], R46 ;  /* 0x0005702e01007387 */ /* 0x0003e20000100a00 */
[----:B------:R-:W-:-:S02]  /*73d0*/  LEA.HI.X.SX32 R65, R89, R0, 0x1, P1 ;  /* 0x0000000059417211 */ /* 0x000fc400008f0eff */
[----:B------:R-:W-:Y:S02]  /*73e0*/  CS2R R88, SRZ ;  /* 0x0000000000587805 */ /* 0x000fe4000001ff00 */
[C---:B------:R-:W-:Y:S01]  /*73f0*/  LEA R68, P1, R9.reuse, R2, 0x1 ;  /* 0x0000000209447211 */ /* 0x040fe200078208ff */
[----:B------:R2:W-:Y:S01]  /*7400*/  STL.64 [R1+0x568], R44 ;  /* 0x0005682c01007387 */ /* 0x0005e20000100a00 */
[----:B------:R-:W-:Y:S02]  /*7410*/  UIADD3.64 UR4, UR10, 0xa00, URZ ;  /* 0x00000a000a047897 */ /* 0x000fe4000fffe03f */
[----:B------:R-:W-:Y:S01]  /*7420*/  LEA.HI.X.SX32 R69, R9, R0, 0x1, P1 ;  /* 0x0000000009457211 */ /* 0x000fe200008f0eff */
[----:B0-----:R-:W-:Y:S01]  /*7430*/  IMAD R43, R4, 0x4, R41 ;  /* 0x00000004042b7824 */ /* 0x001fe200078e0229 */
[----:B------:R-:W-:Y:S02]  /*7440*/  UIADD3.64 UR8, UR10, 0xa02, URZ ;  /* 0x00000a020a087897 */ /* 0x000fe4000fffe03f */
[----:B------:R-:W-:Y:S01]  /*7450*/  UIADD3.64 UR4, UR10, 0xa04, URZ ;  /* 0x00000a040a047897 */ /* 0x000fe2000fffe03f */
[----:B-1----:R-:W-:Y:S01]  /*7460*/  LEA R46, P2, R67, R2, 0x1 ;  /* 0x00000002432e7211 */ /* 0x002fe200078408ff */
[----:B------:R-:W-:-:S02]  /*7470*/  UIADD3.64 UR14, UR10, 0x2, URZ ;  /* 0x000000020a0e7897 */ /* 0x000fc4000fffe03f */
[----:B------:R-:W-:Y:S01]  /*7480*/  UIADD3.64 UR18, UR10, 0x4, URZ ;  /* 0x000000040a127897 */ /* 0x000fe2000fffe03f */
[-C--:B------:R-:W-:Y:S01]  /*7490*/  LEA.HI.X.SX32 R47, R67, R0.reuse, 0x1, P2 ;  /* 0x00000000432f7211 */ /* 0x080fe200010f0eff */
[----:B--2---:R-:W-:Y:S01]  /*74a0*/  IMAD R45, R4, 0x4, R43 ;  /* 0x00000004042d7824 */ /* 0x004fe200078e022b */
[----:B------:R-:W-:Y:S02]  /*74b0*/  LEA.HI.X.SX32 R67, R87, R0, 0x1, P0 ;  /* 0x0000000057437211 */ /* 0x000fe400000f0eff */
[----:B------:R-:W-:Y:S02]  /*74c0*/  CS2R R86, SRZ ;  /* 0x0000000000567805 */ /* 0x000fe4000001ff00 */
[C---:B------:R-:W-:Y:S01]  /*74d0*/  LEA R70, P0, R93.reuse, R2, 0x1 ;  /* 0x000000025d467211 */ /* 0x040fe200078008ff */
[----:B------:R0:W-:Y:S01]  /*74e0*/  STL.64 [R1+0x548], R46 ;  /* 0x0005482e01007387 */ /* 0x0001e20000100a00 */
[----:B------:R-:W-:Y:S02]  /*74f0*/  UIADD3.64 UR22, UR10, 0x7fe, URZ ;  /* 0x000007fe0a167897 */ /* 0x000fe4000fffe03f */
[----:B------:R-:W-:Y:S01]  /*7500*/  LEA.HI.X.SX32 R71, R93, R0, 0x1, P0 ;  /* 0x000000005d477211 */ /* 0x000fe200000f0eff */
[----:B------:R1:W-:Y:S01]  /*7510*/  STL.64 [R1+0x558], R50 ;  /* 0x0005583201007387 */ /* 0x0003e20000100a00 */
[----:B------:R-:W-:-:S02]  /*7520*/  LEA R72, P0, R97, R2, 0x1 ;  /* 0x0000000261487211 */ /* 0x000fc400078008ff */
[----:B------:R-:W-:Y:S01]  /*7530*/  CS2R R92, SRZ ;  /* 0x00000000005c7805 */ /* 0x000fe2000001ff00 */
[----:B------:R-:W-:Y:S01]  /*7540*/  UIADD3.64 UR26, UR10, 0x800, URZ ;  /* 0x000008000a1a7897 */ /* 0x000fe2000fffe03f */
[----:B------:R2:W-:Y:S01]  /*7550*/  STL.64 [R1+0x550], R48 ;  /* 0x0005503001007387 */ /* 0x0005e20000100a00 */
[----:B------:R-:W-:Y:S02]  /*7560*/  UIADD3.64 UR30, UR10, 0x802, URZ ;  /* 0x000008020a1e7897 */ /* 0x000fe4000fffe03f */
[----:B------:R-:W-:Y:S01]  /*7570*/  UIADD3.64 UR34, UR10, 0x804, URZ ;  /* 0x000008040a227897 */ /* 0x000fe2000fffe03f */
[----:B0-----:R-:W-:Y:S01]  /*7580*/  LEA R47, R4, R45, 0x2 ;  /* 0x0000002d042f7211 */ /* 0x001fe200078e10ff */
        /* <DEDUP_REMOVED lines=8> */
[----:B------:R-:W-:Y:S01]  /*7610*/  CS2R R96, SRZ ;  /* 0x0000000000607805 */ /* 0x000fe2000001ff00 */
[----:B------:R-:W-:Y:S01]  /*7620*/  UIADD3.64 UR46, UR10, 0xdfe, URZ ;  /* 0x00000dfe0a2e7897 */ /* 0x000fe2000fffe03f */
[----:B------:R0:W-:Y:S01]  /*7630*/  STL.64 [R1+0x530], R50 ;  /* 0x0005303201007387 */ /* 0x0001e20000100a00 */
[----:B------:R-:W-:Y:S02]  /*7640*/  UIADD3.64 UR50, UR10, 0xe00, URZ ;  /* 0x00000e000a327897 */ /* 0x000fe4000fffe03f */
[----:B------:R-:W-:Y:S01]  /*7650*/  UIADD3.64 UR54, UR10, 0xe02, URZ ;  /* 0x00000e020a367897 */ /* 0x000fe2000fffe03f */
[----:B------:R1:W-:Y:S01]  /*7660*/  STL.64 [R1+0x540], R54 ;  /* 0x0005403601007387 */ /* 0x0003e20000100a00 */
[----:B------:R-:W-:-:S03]  /*7670*/  UIADD3.64 UR58, UR10, 0xe04, URZ ;  /* 0x00000e040a3a7897 */ /* 0x000fc6000fffe03f */
[----:B------:R2:W-:Y:S01]  /*7680*/  STL.64 [R1+0x538], R52 ;  /* 0x0005383401007387 */ /* 0x0005e20000100a00 */
[----:B0-----:R-:W-:Y:S01]  /*7690*/  IMAD R51, R4, 0x4, R49 ;  /* 0x0000000404337824 */ /* 0x001fe200078e0231 */
[----:B-1----:R-:W-:-:S04]  /*76a0*/  LEA R54, P2, R79, R2, 0x1 ;  /* 0x000000024f367211 */ /* 0x002fc800078408ff */
[----:B------:R-:W-:Y:S01]  /*76b0*/  LEA.HI.X.SX32 R55, R79, R0, 0x1, P2 ;  /* 0x000000004f377211 */ /* 0x000fe200010f0eff */
[----:B--2---:R-:W-:Y:S01]  /*76c0*/  IMAD R53, R4, 0x4, R51 ;  /* 0x0000000404357824 */ /* 0x004fe200078e0233 */
[----:B------:R-:W-:-:S03]  /*76d0*/  CS2R R78, SRZ ;  /* 0x00000000004e7805 */ /* 0x000fc6000001ff00 */
[----:B------:R0:W-:Y:S04]  /*76e0*/  STL.64 [R1+0x518], R54 ;  /* 0x0005183601007387 */ /* 0x0001e80000100a00 */
[----:B------:R1:W-:Y:S04]  /*76f0*/  STL.64 [R1+0x528], R58 ;  /* 0x0005283a01007387 */ /* 0x0003e80000100a00 */
[----:B------:R2:W-:Y:S01]  /*7700*/  STL.64 [R1+0x520], R56 ;  /* 0x0005203801007387 */ /* 0x0005e20000100a00 */
[----:B0-----:R-:W-:Y:S02]  /*7710*/  LEA R55, R4, R53, 0x2 ;  /* 0x0000003504377211 */ /* 0x001fe400078e10ff */
[----:B-1----:R-:W-:-:S04]  /*7720*/  LEA R58, P2, R85, R2, 0x1 ;  /* 0x00000002553a7211 */ /* 0x002fc800078408ff */
[----:B------:R-:W-:Y:S01]  /*7730*/  LEA.HI.X.SX32 R59, R85, R0, 0x1, P2 ;  /* 0x00000000553b7211 */ /* 0x000fe200010f0eff */
[----:B--2---:R-:W-:Y:S01]  /*7740*/  IMAD R57, R4, 0x4, R55 ;  /* 0x0000000404397824 */ /* 0x004fe200078e0237 */
[----:B------:R-:W-:-:S03]  /*7750*/  CS2R R84, SRZ ;  /* 0x0000000000547805 */ /* 0x000fc6000001ff00 */
[----:B------:R0:W-:Y:S04]  /*7760*/  STL.64 [R1+0x500], R58 ;  /* 0x0005003a01007387 */ /* 0x0001e80000100a00 */
[----:B------:R1:W-:Y:S04]  /*7770*/  STL.64 [R1+0x510], R62 ;  /* 0x0005103e01007387 */ /* 0x0003e80000100a00 */
        /* <DEDUP_REMOVED lines=8> */
[----:B------:R2:W-:Y:S04]  /*7800*/  STL.64 [R1+0x4f0], R64 ;  /* 0x0004f04001007387 */ /* 0x0005e80000100a00 */
[----:B------:R3:W-:Y:S01]  /*7810*/  STL.64 [R1+0x4e0], R70 ;  /* 0x0004e04601007387 */ /* 0x0007e20000100a00 */
[----:B0-----:R-:W-:-:S02]  /*7820*/  LEA R63, R4, R61, 0x2 ;  /* 0x0000003d043f7211 */ /* 0x001fc400078e10ff */
[C---:B-1----:R-:W-:Y:S01]  /*7830*/  LEA R66, P2, R95.reuse, R2, 0x1 ;  /* 0x000000025f427211 */ /* 0x042fe200078408ff */
[----:B------:R0:W-:Y:S03]  /*7840*/  STL.64 [R1+0x4d8], R68 ;  /* 0x0004d84401007387 */ /* 0x0001e60000100a00 */
[----:B------:R-:W-:Y:S01]  /*7850*/  LEA.HI.X.SX32 R67, R95, R0, 0x1, P2 ;  /* 0x000000005f437211 */ /* 0x000fe200010f0eff */
[C---:B--2---:R-:W-:Y:S01]  /*7860*/  IMAD R65, R4.reuse, 0x4, R63 ;  /* 0x0000000404417824 */ /* 0x044fe200078e023f */
[----:B------:R-:W-:Y:S02]  /*7870*/  CS2R R94, SRZ ;  /* 0x00000000005e7805 */ /* 0x000fe4000001ff00 */
[----:B---3--:R-:W-:Y:S01]  /*7880*/  LEA R70, P1, R7, R2, 0x1 ;  /* 0x0000000207467211 */ /* 0x008fe200078208ff */
[----:B------:R1:W-:Y:S01]  /*7890*/  STL.64 [R1+0x4d0], R66 ;  /* 0x0004d04201007387 */ /* 0x0003e20000100a00 */
[----:B------:R-:W-:-:S02]  /*78a0*/  IMAD R9, R4, 0x4, R65 ;  /* 0x0000000404097824 */ /* 0x000fc400078e0241 */
[----:B------:R-:W-:Y:S01]  /*78b0*/  LEA.HI.X.SX32 R71, R7, R0, 0x1, P1 ;  /* 0x0000000007477211 */ /* 0x000fe200008f0eff */
[----:B------:R2:W-:Y:S01]  /*78c0*/  STL.64 [R1+0x4c8], R72 ;  /* 0x0004c84801007387 */ /* 0x0005e20000100a00 */
[----:B0-----:R-:W-:-:S03]  /*78d0*/  LEA R68, P2, R5, R2, 0x1 ;  /* 0x0000000205447211 */ /* 0x001fc600078408ff */
[----:B------:R0:W-:Y:S01]  /*78e0*/  STL.64 [R1+0x4c0], R70 ;  /* 0x0004c04601007387 */ /* 0x0001e20000100a00 */
[----:B------:R-:W-:Y:S01]  /*78f0*/  LEA.HI.X.SX32 R69, R5, R0, 0x1, P2 ;  /* 0x0000000005457211 */ /* 0x000fe200010f0eff */
[----:B-1----:R-:W-:-:S04]  /*7900*/  IMAD R67, R4, 0x4, R9 ;  /* 0x0000000404437824 */ /* 0x002fc800078e0209 */
[----:B------:R1:W-:Y:S01]  /*7910*/  STL.64 [R1+0x4b8], R68 ;  /* 0x0004b84401007387 */ /* 0x0003e20000100a00 */
[-C--:B--2---:R-:W-:Y:S02]  /*7920*/  LEA R72, P0, R11, R2.reuse, 0x1 ;  /* 0x000000020b487211 */ /* 0x084fe400078008ff */
[C---:B------:R-:W-:Y:S02]  /*7930*/  LEA R5, R4.reuse, R67, 0x2 ;  /* 0x0000004304057211 */ /* 0x040fe400078e10ff */
[----:B0-----:R-:W-:Y:S02]  /*7940*/  LEA R70, P1, R13, R2, 0x1 ;  /* 0x000000020d467211 */ /* 0x001fe400078208ff */
[-C--:B------:R-:W-:Y:S01]  /*7950*/  LEA.HI.X.SX32 R73, R11, R0.reuse, 0x1, P0 ;  /* 0x000000000b497211 */ /* 0x080fe200000f0eff */
[C---:B------:R-:W-:Y:S01]  /*7960*/  IMAD R7, R4.reuse, 0x4, R5 ;  /* 0x0000000404077824 */ /* 0x040fe200078e0205 */
[----:B------:R-:W-:Y:S02]  /*7970*/  LEA.HI.X.SX32 R71, R13, R0, 0x1, P1 ;  /* 0x000000000d477211 */ /* 0x000fe400008f0eff */
[----:B-1----:R-:W-:Y:S01]  /*7980*/  LEA R68, P2, R15, R2, 0x1 ;  /* 0x000000020f447211 */ /* 0x002fe200078408ff */
[----:B------:R0:W-:Y:S01]  /*7990*/  STL.64 [R1+0x4b0], R72 ;  /* 0x0004b04801007387 */ /* 0x0001e20000100a00 */
[----:B------:R-:W-:-:S02]  /*79a0*/  IMAD R11, R4, 0x4, R7 ;  /* 0x00000004040b7824 */ /* 0x000fc400078e0207 */
[----:B------:R-:W-:Y:S01]  /*79b0*/  LEA.HI.X.SX32 R69, R15, R0, 0x1, P2 ;  /* 0x000000000f457211 */ /* 0x000fe200010f0eff */
[----:B------:R1:W-:Y:S01]  /*79c0*/  STL.64 [R1+0x4a8], R70 ;  /* 0x0004a84601007387 */ /* 0x0003e20000100a00 */
[----:B------:R-:W-:-:S03]  /*79d0*/  IMAD R13, R4, 0x4, R11 ;  /* 0x00000004040d7824 */ /* 0x000fc600078e020b */
[----:B------:R2:W-:Y:S02]  /*79e0*/  STL.64 [R1+0x4a0], R68 ;  /* 0x0004a04401007387 */ /* 0x0005e40000100a00 */
[C---:B------:R-:W-:Y:S02]  /*79f0*/  LEA R15, R4.reuse, R13, 0x2 ;  /* 0x0000000d040f7211 */ /* 0x040fe400078e10ff */
[-C--:B0-----:R-:W-:Y:S02]  /*7a00*/  LEA R72, P0, R19, R2.reuse, 0x1 ;  /* 0x0000000213487211 */ /* 0x081fe400078008ff */
[----:B-1----:R-:W-:Y:S02]  /*7a10*/  LEA R70, P1, R21, R2, 0x1 ;  /* 0x0000000215467211 */ /* 0x002fe400078208ff */
[----:B------:R-:W-:Y:S01]  /*7a20*/  LEA.HI.X.SX32 R73, R19, R0, 0x1, P0 ;  /* 0x0000000013497211 */ /* 0x000fe200000f0eff */
[----:B------:R-:W-:Y:S01]  /*7a30*/  IMAD R19, R4, 0x4, R15 ;  /* 0x0000000404137824 */ /* 0x000fe200078e020f */
[----:B--2---:R-:W-:-:S02]  /*7a40*/  LEA R68, P2, R23, R2, 0x1 ;  /* 0x0000000217447211 */ /* 0x004fc400078408ff */
[-C--:B------:R-:W-:Y:S01]  /*7a50*/  LEA.HI.X.SX32 R71, R21, R0.reuse, 0x1, P1 ;  /* 0x0000000015477211 */ /* 0x080fe200008f0eff */
[----:B------:R0:W-:Y:S01]  /*7a60*/  STL.64 [R1+0x498], R72 ;  /* 0x0004984801007387 */ /* 0x0001e20000100a00 */
[----:B------:R-:W-:Y:S02]  /*7a70*/  LEA.HI.X.SX32 R69, R23, R0, 0x1, P2 ;  /* 0x0000000017457211 */ /* 0x000fe400010f0eff */
[C---:B------:R-:W-:Y:S01]  /*7a80*/  LEA R20, P2, R29.reuse, R2, 0x1 ;  /* 0x000000021d147211 */ /* 0x040fe200078408ff */
[----:B------:R1:W-:Y:S03]  /*7a90*/  STL.64 [R1+0x490], R70 ;  /* 0x0004904601007387 */ /* 0x0003e60000100a00 */
[----:B------:R-:W-:Y:S01]  /*7aa0*/  LEA.HI.X.SX32 R21, R29, R0, 0x1, P2 ;  /* 0x000000001d157211 */ /* 0x000fe200010f0eff */
[----:B------:R2:W-:Y:S01]  /*7ab0*/  STL.64 [R1+0x488], R68 ;  /* 0x0004884401007387 */ /* 0x0005e20000100a00 */
[----:B------:R-:W-:-:S03]  /*7ac0*/  LEA R24, P2, R35, R2, 0x1 ;  /* 0x0000000223187211 */ /* 0x000fc600078408ff */
[----:B------:R3:W-:Y:S01]  /*7ad0*/  STL.64 [R1+0x470], R20 ;  /* 0x0004701401007387 */ /* 0x0007e20000100a00 */
[----:B0-----:R-:W-:Y:S02]  /*7ae0*/  CS2R R72, SRZ ;  /* 0x0000000000487805 */ /* 0x001fe4000001ff00 */
[-C--:B-1----:R-:W-:Y:S02]  /*7af0*/  LEA R70, P0, R25, R2.reuse, 0x1 ;  /* 0x0000000219467211 */ /* 0x082fe400078008ff */
[----:B--2---:R-:W-:Y:S02]  /*7b00*/  LEA R68, P1, R27, R2, 0x1 ;  /* 0x000000021b447211 */ /* 0x004fe400078208ff */
[-C--:B------:R-:W-:Y:S02]  /*7b10*/  LEA.HI.X.SX32 R71, R25, R0.reuse, 0x1, P0 ;  /* 0x0000000019477211 */ /* 0x080fe400000f0eff */
[----:B------:R-:W-:Y:S01]  /*7b20*/  LEA.HI.X.SX32 R69, R27, R0, 0x1, P1 ;  /* 0x000000001b457211 */ /* 0x000fe200008f0eff */
[C---:B---3--:R-:W-:Y:S01]  /*7b30*/  IMAD R21, R4.reuse, 0x4, R19 ;  /* 0x0000000404157824 */ /* 0x048fe200078e0213 */
[----:B------:R-:W-:Y:S01]  /*7b40*/  LEA R26, P1, R33, R2, 0x1 ;  /* 0x00000002211a7211 */ /* 0x000fe200078208ff */
[----:B------:R0:W-:Y:S01]  /*7b50*/  STL.64 [R1+0x480], R70 ;  /* 0x0004804601007387 */ /* 0x0001e20000100a00 */
[----:B------:R-:W-:Y:S01]  /*7b60*/  LEA.HI.X.SX32 R25, R35, R0, 0x1, P2 ;  /* 0x0000000023197211 */ /* 0x000fe200010f0eff */
[----:B------:R-:W-:Y:S01]  /*7b70*/  IMAD R23, R4, 0x4, R21 ;  /* 0x0000000404177824 */ /* 0x000fe200078e0215 */
[----:B------:R-:W-:Y:S01]  /*7b80*/  LEA R28, P2, R41, R2, 0x1 ;  /* 0x00000002291c7211 */ /* 0x000fe200078408ff */
[----:B------:R1:W-:Y:S01]  /*7b90*/  STL.64 [R1+0x478], R68 ;  /* 0x0004784401007387 */ /* 0x0003e20000100a00 */
[----:B------:R-:W-:-:S02]  /*7ba0*/  LEA.HI.X.SX32 R27, R33, R0, 0x1, P1 ;  /* 0x00000000211b7211 */ /* 0x000fc400008f0eff */
[----:B------:R-:W-:Y:S01]  /*7bb0*/  LEA.HI.X.SX32 R29, R41, R0, 0x1, P2 ;  /* 0x00000000291d7211 */ /* 0x000fe200010f0eff */
[----:B------:R2:W-:Y:S01]  /*7bc0*/  STL.64 [R1+0x458], R24 ;  /* 0x0004581801007387 */ /* 0x0005e20000100a00 */
[-C--:B------:R-:W-:Y:S02]  /*7bd0*/  LEA R30, P1, R39, R2.reuse, 0x1 ;  /* 0x00000002271e7211 */ /* 0x080fe400078208ff */
[----:B0-----:R-:W-:Y:S02]  /*7be0*/  CS2R R70, SRZ ;  /* 0x0000000000467805 */ /* 0x001fe4000001ff00 */
[----:B-1----:R-:W-:-:S04]  /*7bf0*/  LEA R68, P0, R31, R2, 0x1 ;  /* 0x000000021f447211 */ /* 0x002fc800078008ff */
[----:B------:R-:W-:Y:S02]  /*7c00*/  LEA.HI.X.SX32 R69, R31, R0, 0x1, P0 ;  /* 0x000000001f457211 */ /* 0x000fe400000f0eff */
[----:B------:R-:W-:Y:S02]  /*7c10*/  LEA R32, P0, R37, R2, 0x1 ;  /* 0x0000000225207211 */ /* 0x000fe400078008ff */
[-C--:B------:R-:W-:Y:S01]  /*7c20*/  LEA.HI.X.SX32 R31, R39, R0.reuse, 0x1, P1 ;  /* 0x00000000271f7211 */ /* 0x080fe200008f0eff */
[----:B------:R0:W-:Y:S01]  /*7c30*/  STL.64 [R1+0x468], R68 ;  /* 0x0004684401007387 */ /* 0x0001e20000100a00 */
[----:B------:R-:W-:Y:S02]  /*7c40*/  LEA.HI.X.SX32 R33, R37, R0, 0x1, P0 ;  /* 0x0000000025217211 */ /* 0x000fe400000f0eff */
[-C--:B------:R-:W-:Y:S01]  /*7c50*/  LEA R36, P0, R43, R2.reuse, 0x1 ;  /* 0x000000022b247211 */ /* 0x080fe200078008ff */
[----:B------:R1:W-:Y:S01]  /*7c60*/  STL.64 [R1+0x460], R26 ;  /* 0x0004601a01007387 */ /* 0x0003e20000100a00 */
[----:B------:R-:W-:-:S02]  /*7c70*/  LEA R34, P1, R45, R2, 0x1 ;  /* 0x000000022d227211 */ /* 0x000fc400078208ff */
[----:B------:R-:W-:Y:S01]  /*7c80*/  LEA.HI.X.SX32 R37, R43, R0, 0x1, P0 ;  /* 0x000000002b257211 */ /* 0x000fe200000f0eff */
[----:B------:R3:W-:Y:S01]  /*7c90*/  STL.64 [R1+0x440], R28 ;  /* 0x0004401c01007387 */ /* 0x0007e20000100a00 */
[----:B------:R-:W-:Y:S02]  /*7ca0*/  LEA R40, P0, R49, R2, 0x1 ;  /* 0x0000000231287211 */ /* 0x000fe400078008ff */
[-C--:B------:R-:W-:Y:S01]  /*7cb0*/  LEA.HI.X.SX32 R35, R45, R0.reuse, 0x1, P1 ;  /* 0x000000002d237211 */ /* 0x080fe200008f0eff */
[----:B------:R4:W-:Y:S01]  /*7cc0*/  STL.64 [R1+0x450], R32 ;  /* 0x0004502001007387 */ /* 0x0009e20000100a00 */
[C---:B--2---:R-:W-:Y:S02]  /*7cd0*/  LEA R25, R4.reuse, R23, 0x2 ;  /* 0x0000001704197211 */ /* 0x044fe400078e10ff */
[----:B0-----:R-:W-:Y:S02]  /*7ce0*/  CS2R R68, SRZ ;  /* 0x0000000000447805 */ /* 0x001fe4000001ff00 */
[----:B------:R-:W-:Y:S01]  /*7cf0*/  LEA.HI.X.SX32 R41, R49, R0, 0x1, P0 ;  /* 0x0000000031297211 */ /* 0x000fe200000f0eff */
[----:B------:R0:W-:Y:S01]  /*7d00*/  STL.64 [R1+0x448], R30 ;  /* 0x0004481e01007387 */ /* 0x0001e20000100a00 */
[-C--:B------:R-:W-:Y:S01]  /*7d10*/  LEA R38, P1, R51, R2.reuse, 0x1 ;  /* 0x0000000233267211 */ /* 0x080fe200078208ff */
[----:B-1----:R-:W-:Y:S01]  /*7d20*/  IMAD R27, R4, 0x4, R25 ;  /* 0x00000004041b7824 */ /* 0x002fe200078e0219 */
[----:B------:R-:W-:-:S02]  /*7d30*/  LEA R44, P0, R55, R2, 0x1 ;  /* 0x00000002372c7211 */ /* 0x000fc400078008ff */
[-C--:B------:R-:W-:Y:S01]  /*7d40*/  LEA.HI.X.SX32 R39, R51, R0.reuse, 0x1, P1 ;  /* 0x0000000033277211 */ /* 0x080fe200008f0eff */
[C---:B---3--:R-:W-:Y:S01]  /*7d50*/  IMAD R29, R4.reuse, 0x4, R27 ;  /* 0x00000004041d7824 */ /* 0x048fe200078e021b */
[----:B------:R-:W-:Y:S02]  /*7d60*/  LEA.HI.X.SX32 R45, R55, R0, 0x1, P0 ;  /* 0x00000000372d7211 */ /* 0x000fe400000f0eff */
[----:B------:R-:W-:Y:S02]  /*7d70*/  CS2R R54, SRZ ;  /* 0x0000000000367805 */ /* 0x000fe4000001ff00 */
[-C--:B----4-:R-:W-:Y:S02]  /*7d80*/  LEA R32, P2, R47, R2.reuse, 0x1 ;  /* 0x000000022f207211 */ /* 0x090fe400078408ff */
[----:B------:R-:W-:Y:S01]  /*7d90*/  LEA R42, P1, R57, R2, 0x1 ;  /* 0x00000002392a7211 */ /* 0x000fe200078208ff */
[----:B0-----:R-:W-:Y:S01]  /*7da0*/  IMAD R31, R4, 0x4, R29 ;  /* 0x00000004041f7824 */ /* 0x001fe200078e021d */
[----:B------:R-:W-:-:S02]  /*7db0*/  LEA.HI.X.SX32 R33, R47, R0, 0x1, P2 ;  /* 0x000000002f217211 */ /* 0x000fc400010f0eff */
[----:B------:R-:W-:Y:S02]  /*7dc0*/  LEA R48, P0, R61, R2, 0x1 ;  /* 0x000000023d307211 */ /* 0x000fe400078008ff */
[----:B------:R-:W-:Y:S01]  /*7dd0*/  LEA.HI.X.SX32 R43, R57, R0, 0x1, P1 ;  /* 0x00000000392b7211 */ /* 0x000fe200008f0eff */
[----:B------:R0:W-:Y:S01]  /*7de0*/  STL.64 [R1+0x428], R32 ;  /* 0x0004282001007387 */ /* 0x0001e20000100a00 */
[----:B------:R-:W-:Y:S02]  /*7df0*/  LEA R46, P1, R63, R2, 0x1 ;  /* 0x000000023f2e7211 */ /* 0x000fe400078208ff */
[----:B------:R-:W-:Y:S02]  /*7e00*/  CS2R R56, SRZ ;  /* 0x0000000000387805 */ /* 0x000fe4000001ff00 */
[-C--:B------:R-:W-:Y:S01]  /*7e10*/  LEA.HI.X.SX32 R49, R61, R0.reuse, 0x1, P0 ;  /* 0x000000003d317211 */ /* 0x080fe200000f0eff */
[----:B------:R1:W-:Y:S01]  /*7e20*/  STL.64 [R1+0x438], R36 ;  /* 0x0004382401007387 */ /* 0x0003e20000100a00 */
[----:B------:R-:W-:-:S02]  /*7e30*/  LEA.HI.X.SX32 R47, R63, R0, 0x1, P1 ;  /* 0x000000003f2f7211 */ /* 0x000fc400008f0eff */
[----:B------:R-:W-:Y:S02]  /*7e40*/  CS2R R60, SRZ ;  /* 0x00000000003c7805 */ /* 0x000fe4000001ff00 */
[-C--:B------:R-:W-:Y:S01]  /*7e50*/  LEA R52, P0, R9, R2.reuse, 0x1 ;  /* 0x0000000209347211 */ /* 0x080fe200078008ff */
[----:B------:R2:W-:Y:S01]  /*7e60*/  STL.64 [R1+0x430], R34 ;  /* 0x0004302201007387 */ /* 0x0005e20000100a00 */
[C---:B------:R-:W-:Y:S02]  /*7e70*/  LEA R50, P1, R67.reuse, R2, 0x1 ;  /* 0x0000000243327211 */ /* 0x040fe400078208ff */
[----:B------:R-:W-:Y:S02]  /*7e80*/  CS2R R62, SRZ ;  /* 0x00000000003e7805 */ /* 0x000fe4000001ff00 */
[----:B0-----:R-:W-:Y:S02]  /*7e90*/  LEA R33, R4, R31, 0x2 ;  /* 0x0000001f04217211 */ /* 0x001fe400078e10ff */
[----:B------:R-:W-:-:S02]  /*7ea0*/  LEA.HI.X.SX32 R51, R67, R0, 0x1, P1 ;  /* 0x0000000043337211 */ /* 0x000fc400008f0eff */
[----:B------:R-:W-:Y:S02]  /*7eb0*/  CS2R R66, SRZ ;  /* 0x0000000000427805 */ /* 0x000fe4000001ff00 */
[----:B-1----:R-:W-:-:S04]  /*7ec0*/  LEA R36, P2, R53, R2, 0x1 ;  /* 0x0000000235247211 */ /* 0x002fc800078408ff */
[-C--:B------:R-:W-:Y:S01]  /*7ed0*/  LEA.HI.X.SX32 R37, R53, R0.reuse, 0x1, P2 ;  /* 0x0000000035257211 */ /* 0x080fe200010f0eff */
[----:B--2---:R-:W-:Y:S01]  /*7ee0*/  IMAD R35, R4, 0x4, R33 ;  /* 0x0000000404237824 */ /* 0x004fe200078e0221 */
[----:B------:R-:W-:-:S03]  /*7ef0*/  LEA.HI.X.SX32 R53, R9, R0, 0x1, P0 ;  /* 0x0000000009357211 */ /* 0x000fc600000f0eff */
        /* <DEDUP_REMOVED lines=20> */
[----:B0-----:R-:W-:Y:S01]  /*8040*/  IMAD R45, R4, 0x4, R43 ;  /* 0x00000004042d7824 */ /* 0x001fe200078e022b */
[----:B-1----:R-:W-:-:S02]  /*8050*/  LEA R48, P2, R5, R2, 0x1 ;  /* 0x0000000205307211 */ /* 0x002fc400078408ff */
[----:B------:R0:W-:Y:S02]  /*8060*/  STL.64 [R1+0x3d0], R50 ;  /* 0x0003d03201007387 */ /* 0x0001e40000100a00 */
[----:B------:R-:W-:Y:S01]  /*8070*/  LEA.HI.X.SX32 R49, R5, R0, 0x1, P2 ;  /* 0x0000000005317211 */ /* 0x000fe200010f0eff */
[----:B--2---:R-:W-:Y:S01]  /*8080*/  IMAD R47, R4, 0x4, R45 ;  /* 0x00000004042f7824 */ /* 0x004fe200078e022d */
[----:B---3--:R-:W-:-:S03]  /*8090*/  LEA R52, P0, R7, R2, 0x1 ;  /* 0x0000000207347211 */ /* 0x008fc600078008ff */
[----:B------:R1:W-:Y:S01]  /*80a0*/  STL.64 [R1+0x3c8], R48 ;  /* 0x0003c83001007387 */ /* 0x0003e20000100a00 */
[C---:B------:R-:W-:Y:S02]  /*80b0*/  LEA R5, R4.reuse, R47, 0x2 ;  /* 0x0000002f04057211 */ /* 0x040fe400078e10ff */
[----:B------:R-:W-:Y:S02]  /*80c0*/  LEA.HI.X.SX32 R53, R7, R0, 0x1, P0 ;  /* 0x0000000007357211 */ /* 0x000fe400000f0eff */
[----:B0-----:R-:W-:Y:S01]  /*80d0*/  LEA R50, P1, R11, R2, 0x1 ;  /* 0x000000020b327211 */ /* 0x001fe200078208ff */
[----:B------:R-:W-:-:S03]  /*80e0*/  IMAD R9, R4, 0x4, R5 ;  /* 0x0000000404097824 */ /* 0x000fc600078e0205 */
[----:B------:R-:W-:Y:S02]  /*80f0*/  LEA.HI.X.SX32 R51, R11, R0, 0x1, P1 ;  /* 0x000000000b337211 */ /* 0x000fe400008f0eff */
[-C--:B------:R-:W-:Y:S02]  /*8100*/  LEA R10, P1, R19, R2.reuse, 0x1 ;  /* 0x00000002130a7211 */ /* 0x080fe400078208ff */
[----:B-1----:R-:W-:Y:S02]  /*8110*/  LEA R48, P2, R13, R2, 0x1 ;  /* 0x000000020d307211 */ /* 0x002fe400078408ff */
[-C--:B------:R-:W-:Y:S02]  /*8120*/  LEA.HI.X.SX32 R11, R19, R0.reuse, 0x1, P1 ;  /* 0x00000000130b7211 */ /* 0x080fe400008f0eff */
[----:B------:R-:W-:Y:S02]  /*8130*/  LEA.HI.X.SX32 R49, R13, R0, 0x1, P2 ;  /* 0x000000000d317211 */ /* 0x000fe400010f0eff */
[----:B------:R-:W-:-:S03]  /*8140*/  LEA R6, P2, R21, R2, 0x1 ;  /* 0x0000000215067211 */ /* 0x000fc600078408ff */
[----:B------:R0:W-:Y:S01]  /*8150*/  STL.64 [R1+0x3b0], R48 ;  /* 0x0003b03001007387 */ /* 0x0001e20000100a00 */
[----:B------:R-:W-:-:S03]  /*8160*/  LEA.HI.X.SX32 R7, R21, R0, 0x1, P2 ;  /* 0x0000000015077211 */ /* 0x000fc600010f0eff */
[----:B------:R1:W-:Y:S04]  /*8170*/  STL.64 [R1+0x3c0], R52 ;  /* 0x0003c03401007387 */ /* 0x0003e80000100a00 */
[----:B------:R2:W-:Y:S01]  /*8180*/  STL.64 [R1+0x3b8], R50 ;  /* 0x0003b83201007387 */ /* 0x0005e20000100a00 */
[----:B0-----:R-:W-:Y:S01]  /*8190*/  IMAD R49, R4, 0x4, R9 ;  /* 0x0000000404317824 */ /* 0x001fe200078e0209 */
[----:B-1----:R-:W-:-:S04]  /*81a0*/  LEA R52, P0, R15, R2, 0x1 ;  /* 0x000000020f347211 */ /* 0x002fc800078008ff */
[----:B------:R-:W-:Y:S01]  /*81b0*/  LEA.HI.X.SX32 R53, R15, R0, 0x1, P0 ;  /* 0x000000000f357211 */ /* 0x000fe200000f0eff */
[----:B--2---:R-:W-:Y:S01]  /*81c0*/  IMAD R51, R4, 0x4, R49 ;  /* 0x0000000404337824 */ /* 0x004fe200078e0231 */
[----:B------:R-:W-:-:S03]  /*81d0*/  LEA R14, P0, R23, R2, 0x1 ;  /* 0x00000002170e7211 */ /* 0x000fc600078008ff */
[----:B------:R-:W-:Y:S01]  /*81e0*/  STL.64 [R1+0x3a8], R52 ;  /* 0x0003a83401007387 */ /* 0x000fe20000100a00 */
[----:B------:R-:W-:Y:S02]  /*81f0*/  LEA.HI.X.SX32 R15, R23, R0, 0x1, P0 ;  /* 0x00000000170f7211 */ /* 0x000fe400000f0eff */
[C---:B------:R-:W-:Y:S01]  /*8200*/  LEA R19, R4.reuse, R51, 0x2 ;  /* 0x0000003304137211 */ /* 0x040fe200078e10ff */
[----:B------:R0:W-:Y:S04]  /*8210*/  STL.64 [R1+0x3a0], R10 ;  /* 0x0003a00a01007387 */ /* 0x0001e80000100a00 */
[----:B------:R1:W-:Y:S01]  /*8220*/  STL.64 [R1+0x398], R6 ;  /* 0x0003980601007387 */ /* 0x0003e20000100a00 */
[----:B------:R-:W-:-:S03]  /*8230*/  IMAD R13, R4, 0x4, R19 ;  /* 0x00000004040d7824 */ /* 0x000fc600078e0213 */
[----:B------:R2:W-:Y:S01]  /*8240*/  STL.64 [R1+0x390], R14 ;  /* 0x0003900e01007387 */ /* 0x0005e20000100a00 */
[----:B0-----:R-:W-:-:S04]  /*8250*/  LEA R10, P1, R25, R2, 0x1 ;  /* 0x00000002190a7211 */ /* 0x001fc800078208ff */
[----:B------:R-:W-:Y:S02]  /*8260*/  LEA.HI.X.SX32 R11, R25, R0, 0x1, P1 ;  /* 0x00000000190b7211 */ /* 0x000fe400008f0eff */
[-C--:B-1----:R-:W-:Y:S02]  /*8270*/  LEA R6, P2, R27, R2.reuse, 0x1 ;  /* 0x000000021b067211 */ /* 0x082fe400078408ff */
[----:B--2---:R-:W-:Y:S01]  /*8280*/  LEA R14, P0, R29, R2, 0x1 ;  /* 0x000000021d0e7211 */ /* 0x004fe200078008ff */
[----:B------:R0:W-:Y:S01]  /*8290*/  STL.64 [R1+0x388], R10 ;  /* 0x0003880a01007387 */ /* 0x0001e20000100a00 */
[-C--:B------:R-:W-:Y:S01]  /*82a0*/  LEA.HI.X.SX32 R7, R27, R0.reuse, 0x1, P2 ;  /* 0x000000001b077211 */ /* 0x080fe200010f0eff */
[C---:B------:R-:W-:Y:S01]  /*82b0*/  IMAD R27, R4.reuse, 0x4, R13 ;  /* 0x00000004041b7824 */ /* 0x040fe200078e020d */
[----:B------:R-:W-:Y:S02]  /*82c0*/  LEA.HI.X.SX32 R15, R29, R0, 0x1, P0 ;  /* 0x000000001d0f7211 */ /* 0x000fe400000f0eff */
[----:B------:R-:W-:Y:S01]  /*82d0*/  LEA R20, P0, R35, R2, 0x1 ;  /* 0x0000000223147211 */ /* 0x000fe200078008ff */
[----:B------:R1:W-:Y:S01]  /*82e0*/  STL.64 [R1+0x380], R6 ;  /* 0x0003800601007387 */ /* 0x0003e20000100a00 */
[----:B------:R-:W-:-:S02]  /*82f0*/  IMAD R53, R4, 0x4, R27 ;  /* 0x0000000404357824 */ /* 0x000fc400078e021b */
[----:B------:R-:W-:Y:S02]  /*8300*/  LEA.HI.X.SX32 R21, R35, R0, 0x1, P0 ;  /* 0x0000000023157211 */ /* 0x000fe400000f0eff */
[-C--:B------:R-:W-:Y:S02]  /*8310*/  LEA R22, P0, R41, R2.reuse, 0x1 ;  /* 0x0000000229167211 */ /* 0x080fe400078008ff */
[----:B0-----:R-:W-:Y:S02]  /*8320*/  LEA R10, P1, R31, R2, 0x1 ;  /* 0x000000021f0a7211 */ /* 0x001fe400078208ff */
[-C--:B------:R-:W-:Y:S02]  /*8330*/  LEA.HI.X.SX32 R23, R41, R0.reuse, 0x1, P0 ;  /* 0x0000000029177211 */ /* 0x080fe400000f0eff */
[----:B------:R-:W-:Y:S02]  /*8340*/  CS2R R40, SRZ ;  /* 0x0000000000287805 */ /* 0x000fe4000001ff00 */
[----:B------:R-:W-:-:S02]  /*8350*/  LEA.HI.X.SX32 R11, R31, R0, 0x1, P1 ;  /* 0x000000001f0b7211 */ /* 0x000fc400008f0eff */
[-C--:B-1----:R-:W-:Y:S02]  /*8360*/  LEA R6, P2, R33, R2.reuse, 0x1 ;  /* 0x0000000221067211 */ /* 0x082fe400078408ff */
[----:B------:R-:W-:Y:S01]  /*8370*/  LEA R32, P0, R47, R2, 0x1 ;  /* 0x000000022f207211 */ /* 0x000fe200078008ff */
[----:B------:R0:W-:Y:S01]  /*8380*/  STL.64 [R1+0x370], R10 ;  /* 0x0003700a01007387 */ /* 0x0001e20000100a00 */
[-C--:B------:R-:W-:Y:S02]  /*8390*/  LEA.HI.X.SX32 R7, R33, R0.reuse, 0x1, P2 ;  /* 0x0000000021077211 */ /* 0x080fe400010f0eff */
[----:B------:R-:W-:Y:S01]  /*83a0*/  LEA.HI.X.SX32 R33, R47, R0, 0x1, P0 ;  /* 0x000000002f217211 */ /* 0x000fe200000f0eff */
[----:B------:R1:W-:Y:S01]  /*83b0*/  STL.64 [R1+0x378], R14 ;  /* 0x0003780e01007387 */ /* 0x0003e20000100a00 */
[C---:B------:R-:W-:Y:S02]  /*83c0*/  LEA R34, P0, R49.reuse, R2, 0x1 ;  /* 0x0000000231227211 */ /* 0x040fe400078008ff */
[----:B------:R-:W-:Y:S01]  /*83d0*/  CS2R R46, SRZ ;  /* 0x00000000002e7805 */ /* 0x000fe2000001ff00 */
[----:B------:R2:W-:Y:S01]  /*83e0*/  STL.64 [R1+0x368], R6 ;  /* 0x0003680601007387 */ /* 0x0005e20000100a00 */
[----:B------:R-:W-:-:S02]  /*83f0*/  LEA.HI.X.SX32 R35, R49, R0, 0x1, P0 ;  /* 0x0000000031237211 */ /* 0x000fc400000f0eff */
[----:B------:R-:W-:Y:S01]  /*8400*/  CS2R R48, SRZ ;  /* 0x0000000000307805 */ /* 0x000fe2000001ff00 */
[----:B------:R3:W-:Y:S01]  /*8410*/  STL.64 [R1+0x360], R20 ;  /* 0x0003601401007387 */ /* 0x0007e20000100a00 */
[----:B0-----:R-:W-:Y:S02]  /*8420*/  LEA R11, R4, R53, 0x2 ;  /* 0x00000035040b7211 */ /* 0x001fe400078e10ff */
[----:B-1----:R-:W-:-:S03]  /*8430*/  LEA R14, P1, R37, R2, 0x1 ;  /* 0x00000002250e7211 */ /* 0x002fc600078208ff */
[C---:B------:R-:W-:Y:S01]  /*8440*/  IMAD R25, R4.reuse, 0x4, R11 ;  /* 0x0000000404197824 */ /* 0x040fe200078e020b */
[----:B------:R-:W-:Y:S02]  /*8450*/  LEA.HI.X.SX32 R15, R37, R0, 0x1, P1 ;  /* 0x00000000250f7211 */ /* 0x000fe400008f0eff */
[----:B------:R-:W-:Y:S02]  /*8460*/  CS2R R36, SRZ ;  /* 0x0000000000247805 */ /* 0x000fe4000001ff00 */
[-C--:B--2---:R-:W-:Y:S01]  /*8470*/  LEA R6, P2, R39, R2.reuse, 0x1 ;  /* 0x0000000227067211 */ /* 0x084fe200078408ff */
[----:B------:R-:W-:Y:S01]  /*8480*/  IMAD R29, R4, 0x4, R25 ;  /* 0x00000004041d7824 */ /* 0x000fe200078e0219 */
[----:B---3--:R-:W-:Y:S01]  /*8490*/  LEA R20, P1, R43, R2, 0x1 ;  /* 0x000000022b147211 */ /* 0x008fe200078208ff */
[----:B------:R0:W-:Y:S01]  /*84a0*/  STL.64 [R1+0x358], R14 ;  /* 0x0003580e01007387 */ /* 0x0001e20000100a00 */
[----:B------:R-:W-:Y:S02]  /*84b0*/  LEA.HI.X.SX32 R7, R39, R0, 0x1, P2 ;  /* 0x0000000027077211 */ /* 0x000fe400010f0eff */
[----:B------:R-:W-:-:S02]  /*84c0*/  CS2R R38, SRZ ;  /* 0x0000000000267805 */ /* 0x000fc4000001ff00 */
[----:B------:R-:W-:Y:S02]  /*84d0*/  LEA.HI.X.SX32 R21, R43, R0, 0x1, P1 ;  /* 0x000000002b157211 */ /* 0x000fe400008f0eff */
[----:B------:R-:W-:Y:S02]  /*84e0*/  CS2R R42, SRZ ;  /* 0x00000000002a7805 */ /* 0x000fe4000001ff00 */
[C---:B------:R-:W-:Y:S01]  /*84f0*/  LEA R30, P1, R5.reuse, R2, 0x1 ;  /* 0x00000002051e7211 */ /* 0x040fe200078208ff */
[----:B------:R1:W-:Y:S03]  /*8500*/  STL.64 [R1+0x350], R6 ;  /* 0x0003500601007387 */ /* 0x0003e60000100a00 */
[----:B------:R-:W-:Y:S01]  /*8510*/  LEA.HI.X.SX32 R31, R5, R0, 0x1, P1 ;  /* 0x00000000051f7211 */ /* 0x000fe200008f0eff */
[----:B------:R2:W-:Y:S01]  /*8520*/  STL.64 [R1+0x340], R20 ;  /* 0x0003401401007387 */ /* 0x0005e20000100a00 */
[----:B0-----:R-:W-:-:S03]  /*8530*/  LEA R14, P2, R45, R2, 0x1 ;  /* 0x000000022d0e7211 */ /* 0x001fc600078408ff */
[----:B------:R0:W-:Y:S01]  /*8540*/  STL.64 [R1+0x348], R22 ;  /* 0x0003481601007387 */ /* 0x0001e20000100a00 */
[----:B------:R-:W-:Y:S02]  /*8550*/  LEA.HI.X.SX32 R15, R45, R0, 0x1, P2 ;  /* 0x000000002d0f7211 */ /* 0x000fe400010f0eff */
[----:B------:R-:W-:Y:S01]  /*8560*/  CS2R R44, SRZ ;  /* 0x00000000002c7805 */ /* 0x000fe2000001ff00 */
[C---:B-1----:R-:W-:Y:S02]  /*8570*/  IMAD R7, R4.reuse, 0x4, R29 ;  /* 0x0000000404077824 */ /* 0x042fe400078e021d */
[----:B------:R1:W-:Y:S03]  /*8580*/  STL.64 [R1+0x338], R14 ;  /* 0x0003380e01007387 */ /* 0x0003e60000100a00 */
[C---:B--2---:R-:W-:Y:S01]  /*8590*/  LEA R21, R4.reuse, R7, 0x2 ;  /* 0x0000000704157211 */ /* 0x044fe200078e10ff */
[----:B------:R2:W-:Y:S04]  /*85a0*/  STL.64 [R1+0x330], R32 ;  /* 0x0003302001007387 */ /* 0x0005e80000100a00 */
[C---:B0-----:R-:W-:Y:S01]  /*85b0*/  IMAD R23, R4.reuse, 0x4, R21 ;  /* 0x0000000404177824 */ /* 0x041fe200078e0215 */
[----:B------:R0:W-:Y:S03]  /*85c0*/  STL.64 [R1+0x328], R30 ;  /* 0x0003281e01007387 */ /* 0x0001e60000100a00 */
[----:B------:R-:W-:Y:S01]  /*85d0*/  IMAD R5, R4, 0x4, R23 ;  /* 0x0000000404057824 */ /* 0x000fe200078e0217 */
[----:B-1----:R-:W-:-:S04]  /*85e0*/  LEA R14, P2, R9, R2, 0x1 ;  /* 0x00000002090e7211 */ /* 0x002fc800078408ff */
[----:B------:R-:W-:Y:S02]  /*85f0*/  LEA.HI.X.SX32 R15, R9, R0, 0x1, P2 ;  /* 0x00000000090f7211 */ /* 0x000fe400010f0eff */
[-C--:B--2---:R-:W-:Y:S02]  /*8600*/  LEA R32, P1, R51, R2.reuse, 0x1 ;  /* 0x0000000233207211 */ /* 0x084fe400078208ff */
[----:B0-----:R-:W-:Y:S01]  /*8610*/  LEA R30, P2, R19, R2, 0x1 ;  /* 0x00000002131e7211 */ /* 0x001fe200078408ff */
[----:B------:R0:W-:Y:S01]  /*8620*/  STL.64 [R1+0x320], R14 ;  /* 0x0003200e01007387 */ /* 0x0001e20000100a00 */
[-C--:B------:R-:W-:Y:S02]  /*8630*/  LEA.HI.X.SX32 R33, R51, R0.reuse, 0x1, P1 ;  /* 0x0000000033217211 */ /* 0x080fe400008f0eff */
[----:B------:R-:W-:Y:S02]  /*8640*/  CS2R R50, SRZ ;  /* 0x0000000000327805 */ /* 0x000fe4000001ff00 */
[----:B------:R-:W-:Y:S01]  /*8650*/  LEA.HI.X.SX32 R31, R19, R0, 0x1, P2 ;  /* 0x00000000131f7211 */ /* 0x000fe200010f0eff */
[----:B------:R1:W-:Y:S04]  /*8660*/  STL.64 [R1+0x318], R34 ;  /* 0x0003182201007387 */ /* 0x0003e80000100a00 */
[----:B------:R2:W-:Y:S04]  /*8670*/  STL.64 [R1+0x310], R32 ;  /* 0x0003102001007387 */ /* 0x0005e80000100a00 */
[----:B------:R3:W-:Y:S01]  /*8680*/  STL.64 [R1+0x308], R30 ;  /* 0x0003081e01007387 */ /* 0x0007e20000100a00 */
[----:B0-----:R-:W-:Y:S01]  /*8690*/  IMAD R15, R4, 0x4, R5 ;  /* 0x00000004040f7824 */ /* 0x001fe200078e0205 */
[----:B-1----:R-:W-:-:S04]  /*86a0*/  LEA R34, P0, R13, R2, 0x1 ;  /* 0x000000020d227211 */ /* 0x002fc800078008ff */
[C---:B------:R-:W-:Y:S02]  /*86b0*/  LEA R19, R4.reuse, R15, 0x2 ;  /* 0x0000000f04137211 */ /* 0x040fe400078e10ff */
[----:B--2---:R-:W-:Y:S02]  /*86c0*/  LEA R32, P1, R27, R2, 0x1 ;  /* 0x000000021b207211 */ /* 0x004fe400078208ff */
[----:B------:R-:W-:Y:S01]  /*86d0*/  LEA.HI.X.SX32 R35, R13, R0, 0x1, P0 ;  /* 0x000000000d237211 */ /* 0x000fe200000f0eff */
[C---:B------:R-:W-:Y:S01]  /*86e0*/  IMAD R9, R4.reuse, 0x4, R19 ;  /* 0x0000000404097824 */ /* 0x040fe200078e0213 */
[----:B---3--:R-:W-:Y:S02]  /*86f0*/  LEA R30, P2, R53, R2, 0x1 ;  /* 0x00000002351e7211 */ /* 0x008fe400078408ff */
[-C--:B------:R-:W-:Y:S01]  /*8700*/  LEA.HI.X.SX32 R33, R27, R0.reuse, 0x1, P1 ;  /* 0x000000001b217211 */ /* 0x080fe200008f0eff */
[----:B------:R0:W-:Y:S01]  /*8710*/  STL.64 [R1+0x300], R34 ;  /* 0x0003002201007387 */ /* 0x0001e20000100a00 */
[----:B------:R-:W-:Y:S01]  /*8720*/  LEA.HI.X.SX32 R31, R53, R0, 0x1, P2 ;  /* 0x00000000351f7211 */ /* 0x000fe200010f0eff */
[C---:B------:R-:W-:Y:S01]  /*8730*/  IMAD R12, R4.reuse, 0x4, R9 ;  /* 0x00000004040c7824 */ /* 0x040fe200078e0209 */
[C---:B------:R-:W-:Y:S01]  /*8740*/  LEA R26, P2, R29.reuse, R2, 0x1 ;  /* 0x000000021d1a7211 */ /* 0x040fe200078408ff */
[----:B------:R1:W-:Y:S01]  /*8750*/  STL.64 [R1+0x2f8], R32 ;  /* 0x0002f82001007387 */ /* 0x0003e20000100a00 */
[----:B------:R-:W-:Y:S01]  /*8760*/  CS2R R52, SRZ ;  /* 0x0000000000347805 */ /* 0x000fe2000001ff00 */
[----:B------:R-:W-:Y:S01]  /*8770*/  IMAD R13, R4, 0x4, R12 ;  /* 0x00000004040d7824 */ /* 0x000fe200078e020c */
[----:B------:R-:W-:Y:S01]  /*8780*/  LEA.HI.X.SX32 R27, R29, R0, 0x1, P2 ;  /* 0x000000001d1b7211 */ /* 0x000fe200010f0eff */
[----:B------:R2:W-:Y:S01]  /*8790*/  STL.64 [R1+0x2f0], R30 ;  /* 0x0002f01e01007387 */ /* 0x0005e20000100a00 */
[----:B------:R-:W-:-:S02]  /*87a0*/  LEA R24, P2, R23, R2, 0x1 ;  /* 0x0000000217187211 */ /* 0x000fc400078408ff */
[----:B------:R-:W-:Y:S02]  /*87b0*/  CS2R R28, SRZ ;  /* 0x00000000001c7805 */ /* 0x000fe4000001ff00 */
[C---:B------:R-:W-:Y:S02]  /*87c0*/  LEA R8, R4.reuse, R13, 0x2 ;  /* 0x0000000d04087211 */ /* 0x040fe400078e10ff */
[----:B0-----:R-:W-:Y:S02]  /*87d0*/  CS2R R34, SRZ ;  /* 0x0000000000227805 */ /* 0x001fe4000001ff00 */
[-C--:B-1----:R-:W-:Y:S02]  /*87e0*/  LEA R32, P0, R11, R2.reuse, 0x1 ;  /* 0x000000020b207211 */ /* 0x082fe400078008ff */
[----:B--2---:R-:W-:Y:S02]  /*87f0*/  LEA R30, P1, R25, R2, 0x1 ;  /* 0x00000002191e7211 */ /* 0x004fe400078208ff */
[-C--:B------:R-:W-:Y:S01]  /*8800*/  LEA.HI.X.SX32 R33, R11, R0.reuse, 0x1, P0 ;  /* 0x000000000b217211 */ /* 0x080fe200000f0eff */
[----:B------:R-:W-:Y:S01]  /*8810*/  IMAD R11, R4, 0x4, R8 ;  /* 0x00000004040b7824 */ /* 0x000fe200078e0208 */
[----:B------:R-:W-:-:S02]  /*8820*/  LEA.HI.X.SX32 R31, R25, R0, 0x1, P1 ;  /* 0x00000000191f7211 */ /* 0x000fc400008f0eff */
[----:B------:R-:W-:Y:S01]  /*8830*/  LEA.HI.X.SX32 R25, R23, R0, 0x1, P2 ;  /* 0x0000000017197211 */ /* 0x000fe200010f0eff */
[----:B------:R0:W-:Y:S01]  /*8840*/  STL.64 [R1+0x2e8], R32 ;  /* 0x0002e82001007387 */ /* 0x0001e20000100a00 */
[----:B------:R-:W-:Y:S01]  /*8850*/  LEA R20, P2, R19, R2, 0x1 ;  /* 0x0000000213147211 */ /* 0x000fe200078408ff */
[----:B------:R-:W-:Y:S02]  /*8860*/  IMAD R10, R4, 0x4, R11 ;  /* 0x00000004040a7824 */ /* 0x000fe400078e020b */
[----:B------:R1:W-:Y:S04]  /*8870*/  STL.64 [R1+0x2e0], R30 ;  /* 0x0002e01e01007387 */ /* 0x0003e80000100a00 */
[----:B------:R2:W-:Y:S01]  /*8880*/  STL.64 [R1+0x2d8], R26 ;  /* 0x0002d81a01007387 */ /* 0x0005e20000100a00 */
[----:B0-----:R-:W-:-:S02]  /*8890*/  CS2R R32, SRZ ;  /* 0x0000000000207805 */ /* 0x001fc4000001ff00 */
[-C--:B-1----:R-:W-:Y:S02]  /*88a0*/  LEA R30, P0, R7, R2.reuse, 0x1 ;  /* 0x00000002071e7211 */ /* 0x082fe400078008ff */
[----:B--2---:R-:W-:Y:S02]  /*88b0*/  LEA R26, P1, R21, R2, 0x1 ;  /* 0x00000002151a7211 */ /* 0x004fe400078208ff */
[-C--:B------:R-:W-:Y:S01]  /*88c0*/  LEA.HI.X.SX32 R31, R7, R0.reuse, 0x1, P0 ;  /* 0x00000000071f7211 */ /* 0x080fe200000f0eff */
[----:B------:R-:W-:Y:S01]  /*88d0*/  IMAD R7, R4, 0x4, R10 ;  /* 0x0000000404077824 */ /* 0x000fe200078e020a */
[-C--:B------:R-:W-:Y:S02]  /*88e0*/  LEA.HI.X.SX32 R27, R21, R0.reuse, 0x1, P1 ;  /* 0x00000000151b7211 */ /* 0x080fe400008f0eff */
[----:B------:R-:W-:Y:S01]  /*88f0*/  LEA.HI.X.SX32 R21, R19, R0, 0x1, P2 ;  /* 0x0000000013157211 */ /* 0x000fe200010f0eff */
[----:B------:R0:W-:Y:S01]  /*8900*/  STL.64 [R1+0x2d0], R30 ;  /* 0x0002d01e01007387 */ /* 0x0001e20000100a00 */
[----:B------:R-:W-:-:S02]  /*8910*/  LEA R14, P2, R13, R2, 0x1 ;  /* 0x000000020d0e7211 */ /* 0x000fc400078408ff */
[----:B------:R-:W-:Y:S01]  /*8920*/  LEA R6, R4, R7, 0x2 ;  /* 0x0000000704067211 */ /* 0x000fe200078e10ff */
[----:B------:R1:W-:Y:S04]  /*8930*/  STL.64 [R1+0x2c8], R26 ;  /* 0x0002c81a01007387 */ /* 0x0003e80000100a00 */
[----:B------:R2:W-:Y:S01]  /*8940*/  STL.64 [R1+0x2c0], R24 ;  /* 0x0002c01801007387 */ /* 0x0005e20000100a00 */
[----:B0-----:R-:W-:Y:S02]  /*8950*/  CS2R R30, SRZ ;  /* 0x00000000001e7805 */ /* 0x001fe4000001ff00 */
[-C--:B-1----:R-:W-:Y:S02]  /*8960*/  LEA R26, P0, R5, R2.reuse, 0x1 ;  /* 0x00000002051a7211 */ /* 0x082fe400078008ff */
[----:B--2---:R-:W-:-:S02]  /*8970*/  LEA R24, P1, R15, R2, 0x1 ;  /* 0x000000020f187211 */ /* 0x004fc400078208ff */
[-C--:B------:R-:W-:Y:S01]  /*8980*/  LEA.HI.X.SX32 R27, R5, R0.reuse, 0x1, P0 ;  /* 0x00000000051b7211 */ /* 0x080fe200000f0eff */
[----:B------:R-:W-:Y:S01]  /*8990*/  IMAD R5, R4, 0x4, R6 ;  /* 0x0000000404057824 */ /* 0x000fe200078e0206 */
[----:B------:R-:W-:Y:S02]  /*89a0*/  LEA.HI.X.SX32 R25, R15, R0, 0x1, P1 ;  /* 0x000000000f197211 */ /* 0x000fe400008f0eff */
[----:B------:R-:W-:Y:S01]  /*89b0*/  LEA R22, P0, R9, R2, 0x1 ;  /* 0x0000000209167211 */ /* 0x000fe200078008ff */
[----:B------:R0:W-:Y:S01]  /*89c0*/  STL.64 [R1+0x2b8], R26 ;  /* 0x0002b81a01007387 */ /* 0x0001e20000100a00 */
[-C--:B------:R-:W-:Y:S02]  /*89d0*/  LEA.HI.X.SX32 R15, R13, R0.reuse, 0x1, P2 ;  /* 0x000000000d0f7211 */ /* 0x080fe400010f0eff */
[----:B------:R-:W-:Y:S01]  /*89e0*/  LEA.HI.X.SX32 R23, R9, R0, 0x1, P0 ;  /* 0x0000000009177211 */ /* 0x000fe200000f0eff */
[----:B------:R1:W-:Y:S04]  /*89f0*/  STL.64 [R1+0x2b0], R24 ;  /* 0x0002b01801007387 */ /* 0x0003e80000100a00 */
[----:B------:R2:W-:Y:S04]  /*8a00*/  STL.64 [R1+0x2a8], R20 ;  /* 0x0002a81401007387 */ /* 0x0005e80000100a00 */
[----:B------:R3:W-:Y:S01]  /*8a10*/  STL.64 [R1+0x2a0], R22 ;  /* 0x0002a01601007387 */ /* 0x0007e20000100a00 */
[----:B0-----:R-:W-:-:S02]  /*8a20*/  CS2R R26, SRZ ;  /* 0x00000000001a7805 */ /* 0x001fc4000001ff00 */
[----:B-1----:R-:W-:Y:S02]  /*8a30*/  CS2R R24, SRZ ;  /* 0x0000000000187805 */ /* 0x002fe4000001ff00 */
[----:B--2---:R-:W-:-:S04]  /*8a40*/  LEA R20, P1, R12, R2, 0x1 ;  /* 0x000000020c147211 */ /* 0x004fc800078208ff */
[----:B------:R-:W-:Y:S01]  /*8a50*/  LEA.HI.X.SX32 R21, R12, R0, 0x1, P1 ;  /* 0x000000000c157211 */ /* 0x000fe200008f0eff */
[C---:B------:R-:W-:Y:S01]  /*8a60*/  IMAD R12, R4.reuse, 0x4, R5 ;  /* 0x00000004040c7824 */ /* 0x040fe200078e0205 */
[----:B------:R-:W-:Y:S01]  /*8a70*/  LEA R18, P1, R11, R2, 0x1 ;  /* 0x000000020b127211 */ /* 0x000fe200078208ff */
[----:B---3--:R-:W-:Y:S02]  /*8a80*/  IMAD R22, R3, 0xa, RZ ;  /* 0x0000000a03167824 */ /* 0x008fe400078e02ff */
[----:B------:R0:W-:Y:S01]  /*8a90*/  STL.64 [R1+0x298], R20 ;  /* 0x0002981401007387 */ /* 0x0001e20000100a00 */
[----:B------:R-:W-:Y:S01]  /*8aa0*/  LEA.HI.X.SX32 R19, R11, R0, 0x1, P1 ;  /* 0x000000000b137211 */ /* 0x000fe200008f0eff */
[----:B------:R-:W-:Y:S02]  /*8ab0*/  IMAD R9, R4, 0x4, R12 ;  /* 0x0000000404097824 */ /* 0x000fe400078e020c */
[----:B------:R1:W-:Y:S01]  /*8ac0*/  STL.64 [R1+0x290], R14 ;  /* 0x0002900e01007387 */ /* 0x0003e20000100a00 */
[----:B------:R-:W-:Y:S01]  /*8ad0*/  IMAD R23, R3, 0xb, RZ ;  /* 0x0000000b03177824 */ /* 0x000fe200078e02ff */
[----:B0-----:R-:W-:-:S02]  /*8ae0*/  LEA R20, P0, R8, R2, 0x1 ;  /* 0x0000000208147211 */ /* 0x001fc400078008ff */
[----:B-1----:R-:W-:Y:S02]  /*8af0*/  LEA R14, P2, R10, R2, 0x1 ;  /* 0x000000020a0e7211 */ /* 0x002fe400078408ff */
[-C--:B------:R-:W-:Y:S02]  /*8b00*/  LEA.HI.X.SX32 R21, R8, R0.reuse, 0x1, P0 ;  /* 0x0000000008157211 */ /* 0x080fe400000f0eff */
[----:B------:R-:W-:Y:S02]  /*8b10*/  LEA.HI.X.SX32 R15, R10, R0, 0x1, P2 ;  /* 0x000000000a0f7211 */ /* 0x000fe400010f0eff */
[C---:B------:R-:W-:Y:S01]  /*8b20*/  LEA R8, R4.reuse, R9, 0x2 ;  /* 0x0000000904087211 */ /* 0x040fe200078e10ff */
[----:B------:R0:W-:Y:S04]  /*8b30*/  STL.64 [R1+0x288], R20 ;  /* 0x0002881401007387 */ /* 0x0001e80000100a00 */
[----:B------:R1:W-:Y:S01]  /*8b40*/  STL.64 [R1+0x280], R18 ;  /* 0x0002801201007387 */ /* 0x0003e20000100a00 */
[----:B------:R-:W-:-:S03]  /*8b50*/  IMAD R10, R4, 0x4, R8 ;  /* 0x00000004040a7824 */ /* 0x000fc600078e0208 */
[----:B------:R2:W-:Y:S01]  /*8b60*/  STL.64 [R1+0x278], R14 ;  /* 0x0002780e01007387 */ /* 0x0005e20000100a00 */
[CC--:B0-----:R-:W-:Y:S02]  /*8b70*/  LEA R20, P0, R7.reuse, R2.reuse, 0x1 ;  /* 0x0000000207147211 */ /* 0x0c1fe400078008ff */
[C---:B-1----:R-:W-:Y:S02]  /*8b80*/  LEA R18, P1, R6.reuse, R2, 0x1 ;  /* 0x0000000206127211 */ /* 0x042fe400078208ff */
[----:B------:R-:W-:Y:S01]  /*8b90*/  LEA.HI.X.SX32 R21, R7, R0, 0x1, P0 ;  /* 0x0000000007157211 */ /* 0x000fe200000f0eff */
[----:B------:R-:W-:Y:S01]  /*8ba0*/  IMAD.SHL.U32 R7, R3, 0x4, RZ ;  /* 0x0000000403077824 */ /* 0x000fe200078e00ff */
[C---:B--2---:R-:W-:Y:S02]  /*8bb0*/  LEA R14, P2, R5.reuse, R2, 0x1 ;  /* 0x00000002050e7211 */ /* 0x044fe400078408ff */
[-C--:B------:R-:W-:Y:S01]  /*8bc0*/  LEA.HI.X.SX32 R19, R6, R0.reuse, 0x1, P1 ;  /* 0x0000000006137211 */ /* 0x080fe200008f0eff */
[----:B------:R0:W-:Y:S01]  /*8bd0*/  STL.64 [R1+0x270], R20 ;  /* 0x0002701401007387 */ /* 0x0001e20000100a00 */
[----:B------:R-:W-:Y:S01]  /*8be0*/  LEA.HI.X.SX32 R15, R5, R0, 0x1, P2 ;  /* 0x00000000050f7211 */ /* 0x000fe200010f0eff */
[----:B------:R-:W-:-:S02]  /*8bf0*/  IMAD R6, R4, 0x4, R10 ;  /* 0x0000000404067824 */ /* 0x000fc400078e020a */
[----:B------:R1:W-:Y:S02]  /*8c00*/  STL.64 [R1+0x268], R18 ;  /* 0x0002681201007387 */ /* 0x0003e40000100a00 */
[C---:B------:R-:W-:Y:S02]  /*8c10*/  IMAD R5, R4.reuse, 0x4, R6 ;  /* 0x0000000404057824 */ /* 0x040fe400078e0206 */
[----:B------:R2:W-:Y:S03]  /*8c20*/  STL.64 [R1+0x260], R14 ;  /* 0x0002600e01007387 */ /* 0x0005e60000100a00 */
[----:B------:R-:W-:Y:S02]  /*8c30*/  LEA R4, R4, R5, 0x2 ;  /* 0x0000000504047211 */ /* 0x000fe400078e10ff */
[-C--:B0-----:R-:W-:Y:S02]  /*8c40*/  LEA R20, P0, R12, R2.reuse, 0x1 ;  /* 0x000000020c147211 */ /* 0x081fe400078008ff */
[----:B-1----:R-:W-:-:S02]  /*8c50*/  LEA R18, P1, R9, R2, 0x1 ;  /* 0x0000000209127211 */ /* 0x002fc400078208ff */
[----:B------:R-:W-:Y:S02]  /*8c60*/  LEA.HI.X.SX32 R21, R12, R0, 0x1, P0 ;  /* 0x000000000c157211 */ /* 0x000fe400000f0eff */
[C---:B--2---:R-:W-:Y:S02]  /*8c70*/  LEA R14, P2, R8.reuse, R2, 0x1 ;  /* 0x00000002080e7211 */ /* 0x044fe400078408ff */
[-C--:B------:R-:W-:Y:S01]  /*8c80*/  LEA.HI.X.SX32 R19, R9, R0.reuse, 0x1, P1 ;  /* 0x0000000009137211 */ /* 0x080fe200008f0eff */
[----:B------:R0:W-:Y:S01]  /*8c90*/  STL.64 [R1+0x258], R20 ;  /* 0x0002581401007387 */ /* 0x0001e20000100a00 */
[----:B------:R-:W-:Y:S01]  /*8ca0*/  LEA.HI.X.SX32 R15, R8, R0, 0x1, P2 ;  /* 0x00000000080f7211 */ /* 0x000fe200010f0eff */
[----:B------:R-:W-:Y:S01]  /*8cb0*/  IMAD R8, R3, 0x5, RZ ;  /* 0x0000000503087824 */ /* 0x000fe200078e02ff */
[----:B------:R-:W-:Y:S01]  /*8cc0*/  LEA R12, P3, R4, R2, 0x1 ;  /* 0x00000002040c7211 */ /* 0x000fe200078608ff */
[----:B------:R1:W-:Y:S01]  /*8cd0*/  STL.64 [R1+0x250], R18 ;  /* 0x0002501201007387 */ /* 0x0003e20000100a00 */
[----:B------:R-:W-:-:S02]  /*8ce0*/  LOP3.LUT R9, R208, 0x70, RZ, 0x3c, !PT ;  /* 0x00000070d0097812 */ /* 0x000fc400078e3cff */
[----:B------:R-:W-:Y:S01]  /*8cf0*/  LEA.HI.X.SX32 R13, R4, R0, 0x1, P3 ;  /* 0x00000000040d7211 */ /* 0x000fe200018f0eff */
[----:B------:R2:W-:Y:S02]  /*8d00*/  STL.64 [R1+0x248], R14 ;  /* 0x0002480e01007387 */ /* 0x0005e40000100a00 */
[----:B------:R-:W-:Y:S01]  /*8d10*/  IMAD.IADD R9, R250, 0x1, R9 ;  /* 0x00000001fa097824 */ /* 0x000fe200078e0209 */
[-C--:B0-----:R-:W-:Y:S02]  /*8d20*/  LEA R20, P0, R10, R2.reuse, 0x1 ;  /* 0x000000020a147211 */ /* 0x081fe400078008ff */
[----:B-1----:R-:W-:Y:S02]  /*8d30*/  LEA R18, P1, R6, R2, 0x1 ;  /* 0x0000000206127211 */ /* 0x002fe400078208ff */
[----:B------:R-:W-:Y:S01]  /*8d40*/  LEA.HI.X.SX32 R21, R10, R0, 0x1, P0 ;  /* 0x000000000a157211 */ /* 0x000fe200000f0eff */
[----:B------:R-:W-:Y:S01]  /*8d50*/  IMAD.WIDE R10, R3, 0x2, R188 ;  /* 0x00000002030a7825 */ /* 0x000fe200078e02bc */
[----:B--2---:R-:W-:-:S02]  /*8d60*/  LEA R14, P2, R5, R2, 0x1 ;  /* 0x00000002050e7211 */ /* 0x004fc400078408ff */
[-C--:B------:R-:W-:Y:S01]  /*8d70*/  LEA.HI.X.SX32 R19, R6, R0.reuse, 0x1, P1 ;  /* 0x0000000006137211 */ /* 0x080fe200008f0eff */
[----:B------:R0:W-:Y:S01]  /*8d80*/  STL.64 [R1+0x240], R20 ;  /* 0x0002401401007387 */ /* 0x0001e20000100a00 */
[----:B------:R-:W-:Y:S01]  /*8d90*/  LEA.HI.X.SX32 R15, R5, R0, 0x1, P2 ;  /* 0x00000000050f7211 */ /* 0x000fe200010f0eff */
[C---:B------:R-:W-:Y:S02]  /*8da0*/  IMAD.WIDE R4, R3.reuse, 0x2, R190 ;  /* 0x0000000203047825 */ /* 0x040fe400078e02be */
[----:B------:R1:W-:Y:S02]  /*8db0*/  STL.64 [R1+0x238], R18 ;  /* 0x0002381201007387 */ /* 0x0003e40000100a00 */
[C---:B------:R-:W-:Y:S02]  /*8dc0*/  IMAD.SHL.U32 R0, R3.reuse, 0x2, RZ ;  /* 0x0000000203007824 */ /* 0x040fe400078e00ff */
[----:B------:R2:W-:Y:S01]  /*8dd0*/  STL.64 [R1+0x230], R14 ;  /* 0x0002300e01007387 */ /* 0x0005e20000100a00 */
[----:B------:R-:W-:-:S02]  /*8de0*/  IMAD R2, R3, 0x3, RZ ;  /* 0x0000000303027824 */ /* 0x000fc400078e02ff */
[----:B------:R-:W-:Y:S01]  /*8df0*/  IMAD.MOV.U32 R6, RZ, RZ, -0x800000 ;  /* 0xff800000ff067424 */ /* 0x000fe200078e00ff */
[----:B------:R3:W-:Y:S01]  /*8e00*/  STL.64 [R1+0x228], R12 ;  /* 0x0002280c01007387 */ /* 0x0007e20000100a00 */
[C---:B0-----:R-:W-:Y:S02]  /*8e10*/  IMAD.SHL.U32 R20, R3.reuse, 0x8, RZ ;  /* 0x0000000803147824 */ /* 0x041fe400078e00ff */
[C---:B------:R-:W-:Y:S01]  /*8e20*/  IMAD R21, R3.reuse, 0x9, RZ ;  /* 0x0000000903157824 */ /* 0x040fe200078e02ff */
[----:B------:R0:W-:Y:S01]  /*8e30*/  STL.64 [R1+0xa10], R4 ;  /* 0x000a100401007387 */ /* 0x0001e20000100a00 */
[C---:B-1----:R-:W-:Y:S02]  /*8e40*/  IMAD R18, R3.reuse, 0x6, RZ ;  /* 0x0000000603127824 */ /* 0x042fe400078e02ff */
[----:B------:R-:W-:Y:S01]  /*8e50*/  IMAD R19, R3, 0x7, RZ ;  /* 0x0000000703137824 */ /* 0x000fe200078e02ff */
[----:B------:R1:W-:Y:S01]  /*8e60*/  STL.64 [R1+0xa08], R10 ;  /* 0x000a080a01007387 */ /* 0x0003e20000100a00 */
[----:B------:R-:W-:Y:S01]  /*8e70*/  IMAD.MOV.U32 R3, RZ, RZ, 0x3f800000 ;  /* 0x3f800000ff037424 */ /* 0x000fe200078e00ff */
[----:B--2---:R-:W-:Y:S01]  /*8e80*/  LOP3.LUT R15, R208, 0x10, RZ, 0x3c, !PT ;  /* 0x00000010d00f7812 */ /* 0x004fe200078e3cff */
[----:B------:R-:W-:Y:S01]  /*8e90*/  IMAD.WIDE R210, R0, 0x2, R190 ;  /* 0x0000000200d27825 */ /* 0x000fe200078e02be */
[----:B------:R-:W-:-:S02]  /*8ea0*/  LOP3.LUT R14, R208, 0x20, RZ, 0x3c, !PT ;  /* 0x00000020d00e7812 */ /* 0x000fc400078e3cff */
[----:B------:R2:W-:Y:S01]  /*8eb0*/  STL [R1+0x21c], R3 ;  /* 0x00021c0301007387 */ /* 0x0005e20000100800 */
[C---:B---3--:R-:W-:Y:S01]  /*8ec0*/  LOP3.LUT R13, R208.reuse, 0x30, RZ, 0x3c, !PT ;  /* 0x00000030d00d7812 */ /* 0x048fe200078e3cff */
[----:B0-----:R-:W-:Y:S01]  /*8ed0*/  IMAD.MOV.U32 R5, RZ, RZ, -0x800000 ;  /* 0xff800000ff057424 */ /* 0x001fe200078e00ff */
[----:B------:R-:W-:Y:S01]  /*8ee0*/  LOP3.LUT R12, R208, 0x40, RZ, 0x3c, !PT ;  /* 0x00000040d00c7812 */ /* 0x000fe200078e3cff */
[----:B------:R-:W-:Y:S01]  /*8ef0*/  IMAD.WIDE R212, R0, 0x2, R188 ;  /* 0x0000000200d47825 */ /* 0x000fe200078e02bc */
[----:B------:R-:W-:Y:S02]  /*8f00*/  MOV R4, RZ ;  /* 0x000000ff00047202 */ /* 0x000fe40000000f00 */
[----:B------:R0:W-:Y:S01]  /*8f10*/  STL [R1+0x210], R5 ;  /* 0x0002100501007387 */ /* 0x0001e20000100800 */
[----:B-1----:R-:W-:Y:S01]  /*8f20*/  LOP3.LUT R11, R208, 0x50, RZ, 0x3c, !PT ;  /* 0x00000050d00b7812 */ /* 0x002fe200078e3cff */
[----:B------:R-:W-:Y:S01]  /*8f30*/  IMAD.IADD R15, R250, 0x1, R15 ;  /* 0x00000001fa0f7824 */ /* 0x000fe200078e020f */
[----:B------:R-:W-:Y:S01]  /*8f40*/  LOP3.LUT R10, R208, 0x60, RZ, 0x3c, !PT ;  /* 0x00000060d00a7812 */ /* 0x000fe200078e3cff */
[----:B------:R1:W-:Y:S01]  /*8f50*/  STL [R1+0x214], R6 ;  /* 0x0002140601007387 */ /* 0x0003e20000100800 */
[----:B------:R-:W-:Y:S01]  /*8f60*/  IMAD.WIDE R208, R2, 0x2, R190 ;  /* 0x0000000202d07825 */ /* 0x000fe200078e02be */
[----:B------:R-:W-:-:S02]  /*8f70*/  IADD3 R12, R250, R12, RZ ;  /* 0x0000000cfa0c7210 */ /* 0x000fc40007ffe0ff */
[----:B------:R-:W-:Y:S01]  /*8f80*/  STL [R1+0x218], RZ ;  /* 0x000218ff01007387 */ /* 0x000fe20000100800 */
[----:B--2---:R-:W-:Y:S02]  /*8f90*/  IMAD.MOV.U32 R3, RZ, RZ, RZ ;  /* 0x000000ffff037224 */ /* 0x004fe400078e00ff */
[----:B0-----:R-:W-:Y:S02]  /*8fa0*/  IMAD.MOV.U32 R5, RZ, RZ, 0x3f800000 ;  /* 0x3f800000ff057424 */ /* 0x001fe400078e00ff */
[C---:B------:R-:W-:Y:S01]  /*8fb0*/  IMAD.IADD R14, R250.reuse, 0x1, R14 ;  /* 0x00000001fa0e7824 */ /* 0x040fe200078e020e */
[C---:B-1----:R-:W-:Y:S01]  /*8fc0*/  IADD3 R6, R250.reuse, R17, RZ ;  /* 0x00000011fa067210 */ /* 0x042fe20007ffe0ff */
[C---:B------:R-:W-:Y:S01]  /*8fd0*/  IMAD.IADD R13, R250.reuse, 0x1, R13 ;  /* 0x00000001fa0d7824 */ /* 0x040fe200078e020d */
[----:B------:R0:W-:Y:S01]  /*8fe0*/  STL [R1+0x220], R5 ;  /* 0x0002200501007387 */ /* 0x0001e20000100800 */
[C---:B------:R-:W-:Y:S02]  /*8ff0*/  IMAD.IADD R11, R250.reuse, 0x1, R11 ;  /* 0x00000001fa0b7824 */ /* 0x040fe400078e020b */
[----:B------:R-:W-:Y:S01]  /*9000*/  IMAD.IADD R10, R250, 0x1, R10 ;  /* 0x00000001fa0a7824 */ /* 0x000fe200078e020a */
[----:B------:R-:W-:Y:S04]  /*9010*/  STL [R1], RZ ;  /* 0x000000ff01007387 */ /* 0x000fe80000100800 */
[----:B------:R-:W-:Y:S01]  /*9020*/  STL [R1+0x4], RZ ;  /* 0x000004ff01007387 */ /* 0x000fe20000100800 */
[----:B0-----:R-:W-:-:S03]  /*9030*/  LOP3.LUT R5, R17, 0x40, RZ, 0x3c, !PT ;  /* 0x0000004011057812 */ /* 0x001fc600078e3cff */
[----:B------:R-:W-:Y:S02]  /*9040*/  STL [R1+0x8], RZ ;  /* 0x000008ff01007387 */ /* 0x000fe40000100800 */
[----:B------:R-:W-:Y:S02]  /*9050*/  IMAD.IADD R5, R250, 0x1, R5 ;  /* 0x00000001fa057824 */ /* 0x000fe400078e0205 */
        /* <DEDUP_REMOVED lines=125> */
[----:B------:R0:W-:Y:S04]  /*9830*/  STL.64 [R1+0xa00], R210 ;  /* 0x000a00d201007387 */ /* 0x0001e80000100a00 */
[----:B------:R1:W-:Y:S04]  /*9840*/  STL.64 [R1+0x9f8], R212 ;  /* 0x0009f8d401007387 */ /* 0x0003e80000100a00 */
[----:B------:R2:W-:Y:S01]  /*9850*/  STL.64 [R1+0x9f0], R208 ;  /* 0x0009f0d001007387 */ /* 0x0005e20000100a00 */
[----:B0-----:R-:W-:-:S04]  /*9860*/  IMAD.WIDE R210, R2, 0x2, R188 ;  /* 0x0000000202d27825 */ /* 0x001fc800078e02bc */
[C---:B-1----:R-:W-:Y:S01]  /*9870*/  IMAD.WIDE R212, R7.reuse, 0x2, R190 ;  /* 0x0000000207d47825 */ /* 0x042fe200078e02be */
[----:B------:R0:W-:Y:S03]  /*9880*/  STL.64 [R1+0x9e8], R210 ;  /* 0x0009e8d201007387 */ /* 0x0001e60000100a00 */
[----:B--2---:R-:W-:Y:S01]  /*9890*/  IMAD.WIDE R208, R7, 0x2, R188 ;  /* 0x0000000207d07825 */ /* 0x004fe200078e02bc */
[----:B------:R1:W-:Y:S04]  /*98a0*/  STL.64 [R1+0x9e0], R212 ;  /* 0x0009e0d401007387 */ /* 0x0003e80000100a00 */
[----:B------:R2:W-:Y:S01]  /*98b0*/  STL.64 [R1+0x9d8], R208 ;  /* 0x0009d8d001007387 */ /* 0x0005e20000100a00 */
[----:B0-----:R-:W-:-:S04]  /*98c0*/  IMAD.WIDE R210, R8, 0x2, R190 ;  /* 0x0000000208d27825 */ /* 0x001fc800078e02be */
[----:B-1----:R-:W-:Y:S01]  /*98d0*/  IMAD.WIDE R212, R8, 0x2, R188 ;  /* 0x0000000208d47825 */ /* 0x002fe200078e02bc */
[----:B------:R0:W-:Y:S03]  /*98e0*/  STL.64 [R1+0x9d0], R210 ;  /* 0x0009d0d201007387 */ /* 0x0001e60000100a00 */
[C---:B--2---:R-:W-:Y:S01]  /*98f0*/  IMAD.WIDE R208, R18.reuse, 0x2, R190 ;  /* 0x0000000212d07825 */ /* 0x044fe200078e02be */
[----:B------:R1:W-:Y:S04]  /*9900*/  STL.64 [R1+0x9c8], R212 ;  /* 0x0009c8d401007387 */ /* 0x0003e80000100a00 */
[----:B------:R2:W-:Y:S01]  /*9910*/  STL.64 [R1+0x9c0], R208 ;  /* 0x0009c0d001007387 */ /* 0x0005e20000100a00 */
[----:B0-----:R-:W-:-:S04]  /*9920*/  IMAD.WIDE R210, R18, 0x2, R188 ;  /* 0x0000000212d27825 */ /* 0x001fc800078e02bc */
[C---:B-1----:R-:W-:Y:S01]  /*9930*/  IMAD.WIDE R212, R19.reuse, 0x2, R190 ;  /* 0x0000000213d47825 */ /* 0x042fe200078e02be */
[----:B------:R0:W-:Y:S03]  /*9940*/  STL.64 [R1+0x9b8], R210 ;  /* 0x0009b8d201007387 */ /* 0x0001e60000100a00 */
[--C-:B--2---:R-:W-:Y:S01]  /*9950*/  IMAD.WIDE R208, R19, 0x2, R188.reuse ;  /* 0x0000000213d07825 */ /* 0x104fe200078e02bc */
[----:B------:R-:W-:Y:S03]  /*9960*/  STL.64 [R1+0x9b0], R212 ;  /* 0x0009b0d401007387 */ /* 0x000fe60000100a00 */
[C---:B------:R-:W-:Y:S01]  /*9970*/  IMAD.WIDE R18, R20.reuse, 0x2, R188 ;  /* 0x0000000214127825 */ /* 0x040fe200078e02bc */
[----:B------:R1:W-:Y:S03]  /*9980*/  STL.64 [R1+0x9a8], R208 ;  /* 0x0009a8d001007387 */ /* 0x0003e60000100a00 */
[----:B0-----:R-:W-:-:S05]  /*9990*/  IMAD.WIDE R210, R20, 0x2, R190 ;  /* 0x0000000214d27825 */ /* 0x001fca00078e02be */
[----:B------:R-:W-:Y:S01]  /*99a0*/  STL.64 [R1+0x9a0], R210 ;  /* 0x0009a0d201007387 */ /* 0x000fe20000100a00 */
[----:B-1----:R-:W-:-:S03]  /*99b0*/  IMAD.WIDE R208, R21, 0x2, R190 ;  /* 0x0000000215d07825 */ /* 0x002fc600078e02be */
[----:B------:R0:W-:Y:S01]  /*99c0*/  STL.64 [R1+0x998], R18 ;  /* 0x0009981201007387 */ /* 0x0001e20000100a00 */
[----:B------:R-:W-:-:S03]  /*99d0*/  IMAD.WIDE R20, R21, 0x2, R188 ;  /* 0x0000000215147825 */ /* 0x000fc600078e02bc */
[----:B------:R1:W-:Y:S04]  /*99e0*/  STL.64 [R1+0x990], R208 ;  /* 0x000990d001007387 */ /* 0x0003e80000100a00 */
[----:B------:R2:W-:Y:S01]  /*99f0*/  STL.64 [R1+0x988], R20 ;  /* 0x0009881401007387 */ /* 0x0005e20000100a00 */
[----:B0-----:R-:W-:-:S04]  /*9a00*/  IMAD.WIDE R18, R22, 0x2, R190 ;  /* 0x0000000216127825 */ /* 0x001fc800078e02be */
[----:B-1----:R-:W-:Y:S01]  /*9a10*/  IMAD.WIDE R208, R22, 0x2, R188 ;  /* 0x0000000216d07825 */ /* 0x002fe200078e02bc */
[----:B------:R0:W-:Y:S03]  /*9a20*/  STL.64 [R1+0x980], R18 ;  /* 0x0009801201007387 */ /* 0x0001e60000100a00 */
[C---:B--2---:R-:W-:Y:S01]  /*9a30*/  IMAD.WIDE R20, R23.reuse, 0x2, R190 ;  /* 0x0000000217147825 */ /* 0x044fe200078e02be */
[----:B------:R-:W-:Y:S04]  /*9a40*/  STL.64 [R1+0x978], R208 ;  /* 0x000978d001007387 */ /* 0x000fe80000100a00 */
[----:B------:R1:W-:Y:S01]  /*9a50*/  STL.64 [R1+0x970], R20 ;  /* 0x0009701401007387 */ /* 0x0003e20000100a00 */
[----:B0-----:R-:W-:-:S04]  /*9a60*/  IMAD.WIDE R18, R23, 0x2, R188 ;  /* 0x0000000217127825 */ /* 0x001fc800078e02bc */
[C---:B------:R-:W-:Y:S01]  /*9a70*/  IMAD.WIDE R22, R152.reuse, 0x2, R190 ;  /* 0x0000000298167825 */ /* 0x040fe200078e02be */
[----:B------:R0:W-:Y:S03]  /*9a80*/  STL.64 [R1+0x968], R18 ;  /* 0x0009681201007387 */ /* 0x0001e60000100a00 */
[----:B-1----:R-:W-:Y:S01]  /*9a90*/  IMAD.WIDE R20, R152, 0x2, R188 ;  /* 0x0000000298147825 */ /* 0x002fe200078e02bc */
        /* <DEDUP_REMOVED lines=93> */
[--C-:B-1----:R-:W-:Y:S01]  /*a070*/  IMAD.WIDE R22, R193, 0x2, R190.reuse ;  /* 0x00000002c1167825 */ /* 0x102fe200078e02be */
[----:B------:R0:W-:Y:S03]  /*a080*/  STL.64 [R1+0x7e8], R18 ;  /* 0x0007e81201007387 */ /* 0x0001e60000100a00 */
[----:B--2---:R-:W-:-:S05]  /*a090*/  IMAD.WIDE R20, R176, 0x2, R190 ;  /* 0x00000002b0147825 */ /* 0x004fca00078e02be */
[----:B------:R1:W-:Y:S01]  /*a0a0*/  STL.64 [R1+0x7e0], R20 ;  /* 0x0007e01401007387 */ /* 0x0003e20000100a00 */
[----:B0-----:R-:W-:-:S05]  /*a0b0*/  IMAD.WIDE R18, R176, 0x2, R188 ;  /* 0x00000002b0127825 */ /* 0x001fca00078e02bc */
[----:B------:R0:W-:Y:S01]  /*a0c0*/  STL.64 [R1+0x7d8], R18 ;  /* 0x0007d81201007387 */ /* 0x0001e20000100a00 */
[----:B-1----:R-:W-:-:S05]  /*a0d0*/  IMAD.WIDE R20, R177, 0x2, R190 ;  /* 0x00000002b1147825 */ /* 0x002fca00078e02be */
        /* <DEDUP_REMOVED lines=47> */
[----:B-1----:R-:W-:-:S03]  /*a3d0*/  IMAD.WIDE R20, R193, 0x2, R188 ;  /* 0x00000002c1147825 */ /* 0x002fc600078e02bc */
        /* <DEDUP_REMOVED lines=56> */
[----:B0-----:R-:W-:-:S05]  /*a760*/  IMAD.WIDE R18, R207, 0x2, R188 ;  /* 0x00000002cf127825 */ /* 0x001fca00078e02bc */
[----:B------:R1:W-:Y:S02]  /*a770*/  STL.64 [R1+0x628], R18 ;  /* 0x0006281201007387 */ /* 0x0003e40000100a00 */
.L_x_1:
[----:B------:R-:W2:Y:S04]  /*a780*/  LDL.64 R152, [R1+0xa10] ;  /* 0x000a100001987983 */ /* 0x000ea80000100a00 */
[----:B-1----:R-:W3:Y:S04]  /*a790*/  LDL.64 R22, [R1+0xa08] ;  /* 0x000a080001167983 */ /* 0x002ee80000100a00 */
[----:B------:R-:W4:Y:S04]  /*a7a0*/  LDL.64 R20, [R1+0xa00] ;  /* 0x000a000001147983 */ /* 0x000f280000100a00 */
[----:B------:R-:W5:Y:S04]  /*a7b0*/  LDL.64 R168, [R1+0x9f8] ;  /* 0x0009f80001a87983 */ /* 0x000f680000100a00 */
[----:B------:R-:W4:Y:S04]  /*a7c0*/  LDL.64 R166, [R1+0x9f0] ;  /* 0x0009f00001a67983 */ /* 0x000f280000100a00 */
[----:B------:R-:W5:Y:S04]  /*a7d0*/  LDL.64 R164, [R1+0x9e8] ;  /* 0x0009e80001a47983 */ /* 0x000f680000100a00 */
[----:B------:R-:W4:Y:S04]  /*a7e0*/  LDL.64 R162, [R1+0x9e0] ;  /* 0x0009e00001a27983 */ /* 0x000f280000100a00 */
[----:B------:R-:W4:Y:S04]  /*a7f0*/  LDL.64 R160, [R1+0x9d8] ;  /* 0x0009d80001a07983 */ /* 0x000f280000100a00 */
[----:B------:R-:W4:Y:S04]  /*a800*/  LDL.64 R158, [R1+0x9d0] ;  /* 0x0009d000019e7983 */ /* 0x000f280000100a00 */
[----:B------:R-:W4:Y:S01]  /*a810*/  LDL.64 R156, [R1+0x9c8] ;  /* 0x0009c800019c7983 */ /* 0x000f220000100a00 */
[----:B------:R-:W-:-:S03]  /*a820*/  IMAD.WIDE R154, R4, 0x2, R188 ;  /* 0x00000002049a7825 */ /* 0x000fc600078e02bc */
[----:B------:R0:W-:Y:S01]  /*a830*/  STL.64 [R1+0xc18], R150 ;  /* 0x000c189601007387 */ /* 0x0001e20000100a00 */
[----:B------:R-:W-:-:S03]  /*a840*/  IMAD.WIDE R18, R4, 0x2, R190 ;  /* 0x0000000204127825 */ /* 0x000fc600078e02be */
[----:B------:R1:W-:Y:S04]  /*a850*/  STL.64 [R1+0xc10], R148 ;  /* 0x000c109401007387 */ /* 0x0003e80000100a00 */
[----:B------:R1:W-:Y:S04]  /*a860*/  STL.64 [R1+0xc08], R146 ;  /* 0x000c089201007387 */ /* 0x0003e80000100a00 */
[----:B------:R-:W-:Y:S01]  /*a870*/  STL.64 [R1+0xc00], R144 ;  /* 0x000c009001007387 */ /* 0x000fe20000100a00 */
[----:B------:R-:W-:Y:S01]  /*a880*/  UMOV UR5, 0x40000040 ;  /* 0x4000004000057882 */ /* 0x000fe20000000000 */
[----:B0-----:R-:W-:-:S02]  /*a890*/  MOV R150, UR59 ;  /* 0x0000003b00967c02 */ /* 0x001fc40008000f00 */
[----:B------:R-:W-:Y:S01]  /*a8a0*/  STL.64 [R1+0xbf8], R142 ;  /* 0x000bf88e01007387 */ /* 0x000fe20000100a00 */
[----:B-1----:R-:W-:Y:S02]  /*a8b0*/  MOV R148, UR55 ;  /* 0x0000003700947c02 */ /* 0x002fe40008000f00 */
[----:B------:R-:W-:Y:S01]  /*a8c0*/  MOV R149, UR54 ;  /* 0x0000003600957c02 */ /* 0x000fe20008000f00 */
[----:B------:R-:W-:Y:S01]  /*a8d0*/  STL.64 [R1+0xbf0], R140 ;  /* 0x000bf08c01007387 */ /* 0x000fe20000100a00 */
[----:B------:R-:W-:Y:S02]  /*a8e0*/  MOV R146, UR51 ;  /* 0x0000003300927c02 */ /* 0x000fe40008000f00 */
[----:B------:R-:W-:Y:S01]  /*a8f0*/  MOV R147, UR50 ;  /* 0x0000003200937c02 */ /* 0x000fe20008000f00 */
[----:B------:R-:W-:Y:S01]  /*a900*/  STL.64 [R1+0xbe8], R138 ;  /* 0x000be88a01007387 */ /* 0x000fe20000100a00 */
[----:B------:R-:W-:-:S03]  /*a910*/  MOV R151, UR58 ;  /* 0x0000003a00977c02 */ /* 0x000fc60008000f00 */
[----:B------:R-:W-:Y:S04]  /*a920*/  STL.64 [R1+0xbe0], R136 ;  /* 0x000be08801007387 */ /* 0x000fe80000100a00 */
        /* <DEDUP_REMOVED lines=37> */
[----:B------:R0:W-:Y:S04]  /*ab80*/  STL.64 [R1+0xab0], R60 ;  /* 0x000ab03c01007387 */ /* 0x0001e80000100a00 */
[----:B------:R1:W-:Y:S04]  /*ab90*/  STL.64 [R1+0xaa8], R58 ;  /* 0x000aa83a01007387 */ /* 0x0003e80000100a00 */
[----:B------:R2:W-:Y:S04]  /*aba0*/  STL.64 [R1+0xaa0], R56 ;  /* 0x000aa03801007387 */ /* 0x0005e80000100a00 */
        /* <DEDUP_REMOVED lines=16> */
[----:B0-----:R-:W4:Y:S04]  /*acb0*/  LDL.64 R60, [R1+0x9c0] ;  /* 0x0009c000013c7983 */ /* 0x001f280000100a00 */
[----:B-1----:R-:W4:Y:S01]  /*acc0*/  LDL.64 R58, [R1+0x9b8] ;  /* 0x0009b800013a7983 */ /* 0x002f220000100a00 */
[----:B--2---:R-:W-:-:S03]  /*acd0*/  IMAD.WIDE R152, R4, 0x2, R152 ;  /* 0x0000000204987825 */ /* 0x004fc600078e0298 */
[----:B------:R-:W2:Y:S04]  /*ace0*/  LDL.64 R56, [R1+0x9a0] ;  /* 0x0009a00001387983 */ /* 0x000ea80000100a00 */
[----:B---3--:R-:W3:Y:S04]  /*acf0*/  LDL.64 R26, [R1+0x9b0] ;  /* 0x0009b000011a7983 */ /* 0x008ee80000100a00 */
[----:B------:R-:W3:Y:S04]  /*ad00*/  LDL.64 R54, [R1+0x998] ;  /* 0x0009980001367983 */ /* 0x000ee80000100a00 */
[----:B------:R-:W3:Y:S04]  /*ad10*/  LDL.64 R52, [R1+0x990] ;  /* 0x0009900001347983 */ /* 0x000ee80000100a00 */
[----:B------:R-:W3:Y:S04]  /*ad20*/  LDL.64 R24, [R1+0x9a8] ;  /* 0x0009a80001187983 */ /* 0x000ee80000100a00 */
[----:B------:R-:W3:Y:S04]  /*ad30*/  LDL.64 R50, [R1+0x988] ;  /* 0x0009880001327983 */ /* 0x000ee80000100a00 */
[----:B------:R-:W3:Y:S04]  /*ad40*/  LDL.64 R48, [R1+0x980] ;  /* 0x0009800001307983 */ /* 0x000ee80000100a00 */
[----:B------:R-:W3:Y:S04]  /*ad50*/  LDL.64 R46, [R1+0x978] ;  /* 0x00097800012e7983 */ /* 0x000ee80000100a00 */
[----:B------:R5:W3:Y:S01]  /*ad60*/  LDG.E.U16 R40, desc[UR60][R152.64] ;  /* 0x0000003c98287981 */ /* 0x000ae2000c1e1500 */
[----:B------:R-:W-:-:S03]  /*ad70*/  IMAD.WIDE R22, R4, 0x2, R22 ;  /* 0x0000000204167825 */ /* 0x000fc600078e0216 */
[----:B------:R4:W3:Y:S04]  /*ad80*/  LDG.E.U16 R43, desc[UR60][R154.64] ;  /* 0x0000003c9a2b7981 */ /* 0x0008e8000c1e1500 */
[----:B------:R0:W3:Y:S01]  /*ad90*/  LDG.E.U16 R39, desc[UR60][R22.64] ;  /* 0x0000003c16277981 */ /* 0x0000e2000c1e1500 */
[----:B-----5:R-:W-:-:S03]  /*ada0*/  IMAD.WIDE R152, R4, 0x2, R164 ;  /* 0x0000000204987825 */ /* 0x020fc600078e02a4 */
[----:B------:R-:W5:Y:S04]  /*adb0*/  LDL.64 R62, [R1+0x970] ;  /* 0x00097000013e7983 */ /* 0x000f680000100a00 */
[----:B------:R-:W5:Y:S01]  /*adc0*/  LDG.E.U16 R32, desc[UR60][R152.64] ;  /* 0x0000003c98207981 */ /* 0x000f62000c1e1500 */
[----:B----4-:R-:W-:-:S03]  /*add0*/  IMAD.WIDE R154, R4, 0x2, R166 ;  /* 0x00000002049a7825 */ /* 0x010fc600078e02a6 */
[----:B------:R-:W4:Y:S01]  /*ade0*/  LDG.E.U16 R44, desc[UR60][R18.64] ;  /* 0x0000003c122c7981 */ /* 0x000f22000c1e1500 */
[----:B0-----:R-:W-:-:S03]  /*adf0*/  IMAD.WIDE R22, R4, 0x2, R162 ;  /* 0x0000000204167825 */ /* 0x001fc600078e02a2 */
[----:B------:R0:W4:Y:S01]  /*ae00*/  LDG.E.U16 R33, desc[UR60][R154.64] ;  /* 0x0000003c9a217981 */ /* 0x000122000c1e1500 */
[----:B------:R-:W-:-:S03]  /*ae10*/  IMAD.WIDE R20, R4, 0x2, R20 ;  /* 0x0000000204147825 */ /* 0x000fc600078e0214 */
[----:B------:R-:W4:Y:S04]  /*ae20*/  LDG.E.U16 R31, desc[UR60][R22.64] ;  /* 0x0000003c161f7981 */ /* 0x000f28000c1e1500 */
[----:B------:R1:W4:Y:S01]  /*ae30*/  LDG.E.U16 R36, desc[UR60][R20.64] ;  /* 0x0000003c14247981 */ /* 0x000322000c1e1500 */
[----:B0-----:R-:W-:-:S03]  /*ae40*/  IMAD.WIDE R154, R4, 0x2, R156 ;  /* 0x00000002049a7825 */ /* 0x001fc600078e029c */
[----:B------:R-:W4:Y:S04]  /*ae50*/  LDL.64 R64, [R1+0x960] ;  /* 0x0009600001407983 */ /* 0x000f280000100a00 */
[----:B------:R2:W4:Y:S01]  /*ae60*/  LDG.E.U16 R28, desc[UR60][R154.64] ;  /* 0x0000003c9a1c7981 */ /* 0x000522000c1e1500 */
[----:B-1----:R-:W-:-:S03]  /*ae70*/  IMAD.WIDE R20, R4, 0x2, R160 ;  /* 0x0000000204147825 */ /* 0x002fc600078e02a0 */
[----:B------:R-:W4:Y:S04]  /*ae80*/  LDL.64 R68, [R1+0x950] ;  /* 0x0009500001447983 */ /* 0x000f280000100a00 */
[----:B------:R3:W4:Y:S04]  /*ae90*/  LDG.E.U16 R30, desc[UR60][R20.64] ;  /* 0x0000003c141e7981 */ /* 0x000728000c1e1500 */
[----:B------:R-:W4:Y:S04]  /*aea0*/  LDL.64 R66, [R1+0x908] ;  /* 0x0009080001427983 */ /* 0x000f280000100a00 */
[----:B------:R-:W4:Y:S04]  /*aeb0*/  LDL.64 R70, [R1+0x8b0] ;  /* 0x0008b00001467983 */ /* 0x000f280000100a00 */
[----:B------:R-:W4:Y:S01]  /*aec0*/  LDL.64 R72, [R1+0x810] ;  /* 0x0008100001487983 */ /* 0x000f220000100a00 */
[----:B------:R-:W0:Y:S03]  /*aed0*/  S2R R145, SR_TID.X ;  /* 0x0000000000917919 */ /* 0x000e260000002100 */
[----:B------:R-:W4:Y:S01]  /*aee0*/  LDL.64 R80, [R1+0x3b0] ;  /* 0x0003b00001507983 */ /* 0x000f220000100a00 */
[----:B------:R-:W-:-:S02]  /*aef0*/  UIADD3.64 UR50, UR10, 0x1fe, URZ ;  /* 0x000001fe0a327897 */ /* 0x000fc4000fffe03f */
[----:B------:R-:W-:Y:S01]  /*af00*/  UIADD3.64 UR54, UR10, 0x200, URZ ;  /* 0x000002000a367897 */ /* 0x000fe2000fffe03f */
[----:B------:R-:W4:Y:S04]  /*af10*/  LDL.64 R86, [R1+0x3d0] ;  /* 0x0003d00001567983 */ /* 0x000f280000100a00 */
[----:B------:R-:W4:Y:S04]  /*af20*/  LDL.64 R84, [R1+0x3c0] ;  /* 0x0003c00001547983 */ /* 0x000f280000100a00 */
[----:B------:R-:W4:Y:S04]  /*af30*/  LDL.64 R82, [R1+0x380] ;  /* 0x0003800001527983 */ /* 0x000f280000100a00 */
[----:B------:R-:W4:Y:S04]  /*af40*/  LDL.64 R90, [R1+0x310] ;  /* 0x00031000015a7983 */ /* 0x000f280000100a00 */
[----:B------:R-:W4:Y:S04]  /*af50*/  LDL.64 R88, [R1+0x300] ;  /* 0x0003000001587983 */ /* 0x000f280000100a00 */
[----:B------:R-:W4:Y:S01]  /*af60*/  LDL.64 R92, [R1+0x320] ;  /* 0x00032000015c7983 */ /* 0x000f220000100a00 */
[----:B------:R-:W-:-:S03]  /*af70*/  UIADD3.64 UR58, UR10, 0x600, URZ ;  /* 0x000006000a3a7897 */ /* 0x000fc6000fffe03f */
[----:B------:R-:W4:Y:S04]  /*af80*/  LDL.64 R98, [R1+0x4f8] ;  /* 0x0004f80001627983 */ /* 0x000f280000100a00 */
[----:B------:R-:W4:Y:S04]  /*af90*/  LDL.64 R102, [R1+0x4c8] ;  /* 0x0004c80001667983 */ /* 0x000f280000100a00 */
[----:B------:R-:W4:Y:S04]  /*afa0*/  LDL.64 R96, [R1+0x498] ;  /* 0x0004980001607983 */ /* 0x000f280000100a00 */
[----:B------:R-:W4:Y:S04]  /*afb0*/  LDL.64 R94, [R1+0x488] ;  /* 0x00048800015e7983 */ /* 0x000f280000100a00 */
[----:B------:R-:W4:Y:S04]  /*afc0*/  LDL.64 R100, [R1+0x438] ;  /* 0x0004380001647983 */ /* 0x000f280000100a00 */
[----:B------:R-:W4:Y:S04]  /*afd0*/  LDL.64 R110, [R1+0x318] ;  /* 0x00031800016e7983 */ /* 0x000f280000100a00 */
[----:B------:R-:W4:Y:S04]  /*afe0*/  LDL.64 R108, [R1+0x308] ;  /* 0x00030800016c7983 */ /* 0x000f280000100a00 */
[----:B------:R-:W4:Y:S04]  /*aff0*/  LDL.64 R106, [R1+0x2f8] ;  /* 0x0002f800016a7983 */ /* 0x000f280000100a00 */
[----:B------:R-:W4:Y:S01]  /*b000*/  LDL.64 R104, [R1+0x2e8] ;  /* 0x0002e80001687983 */ /* 0x000f220000100a00 */
[----:B------:R-:W-:-:S03]  /*b010*/  IMAD.WIDE R152, R4, 0x2, R60 ;  /* 0x0000000204987825 */ /* 0x000fc600078e023c */
[----:B------:R-:W4:Y:S01]  /*b020*/  LDL.64 R60, [R1+0x968] ;  /* 0x00096800013c7983 */ /* 0x000f220000100a00 */
[----:B------:R-:W-:-:S03]  /*b030*/  IMAD.WIDE R22, R4, 0x2, R58 ;  /* 0x0000000204167825 */ /* 0x000fc600078e023a */
[----:B------:R-:W4:Y:S01]  /*b040*/  LDL.64 R58, [R1+0x958] ;  /* 0x00095800013a7983 */ /* 0x000f220000100a00 */
[----:B--2---:R-:W-:-:S03]  /*b050*/  IMAD.WIDE R154, R4, 0x2, R56 ;  /* 0x00000002049a7825 */ /* 0x004fc600078e0238 */
[----:B------:R-:W2:Y:S01]  /*b060*/  LDL.64 R56, [R1+0x948] ;  /* 0x0009480001387983 */ /* 0x000ea20000100a00 */
[----:B---3--:R-:W-:-:S03]  /*b070*/  IMAD.WIDE R20, R4, 0x2, R26 ;  /* 0x0000000204147825 */ /* 0x008fc600078e021a */
[----:B------:R1:W3:Y:S01]  /*b080*/  LDG.E.U16 R27, desc[UR60][R152.64] ;  /* 0x0000003c981b7981 */ /* 0x0002e2000c1e1500 */
[----:B------:R-:W-:-:S03]  /*b090*/  IMAD.WIDE R18, R4, 0x2, R168 ;  /* 0x0000000204127825 */ /* 0x000fc600078e02a8 */
[----:B------:R0:W3:Y:S04]  /*b0a0*/  LDG.E.U16 R26, desc[UR60][R22.64] ;  /* 0x0000003c161a7981 */ /* 0x0000e8000c1e1500 */
[----:B------:R0:W3:Y:S01]  /*b0b0*/  LDG.E.U16 R35, desc[UR60][R18.64] ;  /* 0x0000003c12237981 */ /* 0x0000e2000c1e1500 */
[----:B-1----:R-:W-:-:S03]  /*b0c0*/  IMAD.WIDE R152, R4, 0x2, R54 ;  /* 0x0000000204987825 */ /* 0x002fc600078e0236 */
[----:B------:R-:W3:Y:S01]  /*b0d0*/  LDL.64 R54, [R1+0x940] ;  /* 0x0009400001367983 */ /* 0x000ee20000100a00 */
[----:B0-----:R-:W-:-:S03]  /*b0e0*/  IMAD.WIDE R22, R4, 0x2, R52 ;  /* 0x0000000204167825 */ /* 0x001fc600078e0234 */
[----:B------:R-:W3:Y:S01]  /*b0f0*/  LDL.64 R52, [R1+0x938] ;  /* 0x0009380001347983 */ /* 0x000ee20000100a00 */
[----:B------:R-:W-:-:S03]  /*b100*/  IMAD.WIDE R18, R4, 0x2, R158 ;  /* 0x0000000204127825 */ /* 0x000fc600078e029e */
[----:B------:R-:W3:Y:S04]  /*b110*/  LDG.E.U16 R42, desc[UR60][R154.64] ;  /* 0x0000003c9a2a7981 */ /* 0x000ee8000c1e1500 */
[----:B------:R0:W3:Y:S04]  /*b120*/  LDG.E.U16 R29, desc[UR60][R18.64] ;  /* 0x0000003c121d7981 */ /* 0x0000e8000c1e1500 */
[----:B------:R-:W3:Y:S04]  /*b130*/  LDG.E.U16 R38, desc[UR60][R22.64] ;  /* 0x0000003c16267981 */ /* 0x000ee8000c1e1500 */
[----:B------:R-:W3:Y:S01]  /*b140*/  LDG.E.U16 R41, desc[UR60][R152.64] ;  /* 0x0000003c98297981 */ /* 0x000ee2000c1e1500 */
[----:B0-----:R-:W-:-:S03]  /*b150*/  IMAD.WIDE R18, R4, 0x2, R24 ;  /* 0x0000000204127825 */ /* 0x001fc600078e0218 */
[----:B------:R0:W3:Y:S04]  /*b160*/  LDG.E.U16 R25, desc[UR60][R20.64] ;  /* 0x0000003c14197981 */ /* 0x0000e8000c1e1500 */
[----:B------:R1:W3:Y:S01]  /*b170*/  LDG.E.U16 R24, desc[UR60][R18.64] ;  /* 0x0000003c12187981 */ /* 0x0002e2000c1e1500 */
[----:B0-----:R-:W-:-:S03]  /*b180*/  IMAD.WIDE R20, R4, 0x2, R50 ;  /* 0x0000000204147825 */ /* 0x001fc600078e0232 */
[----:B------:R-:W3:Y:S01]  /*b190*/  LDL.64 R50, [R1+0x930] ;  /* 0x0009300001327983 */ /* 0x000ee20000100a00 */
[----:B-1----:R-:W-:-:S03]  /*b1a0*/  IMAD.WIDE R18, R4, 0x2, R48 ;  /* 0x0000000204127825 */ /* 0x002fc600078e0230 */
[----:B------:R-:W3:Y:S01]  /*b1b0*/  LDL.64 R48, [R1+0x928] ;  /* 0x0009280001307983 */ /* 0x000ee20000100a00 */
[----:B------:R-:W-:-:S03]  /*b1c0*/  IMAD.WIDE R154, R4, 0x2, R46 ;  /* 0x00000002049a7825 */ /* 0x000fc600078e022e */
[----:B------:R-:W3:Y:S01]  /*b1d0*/  LDL.64 R46, [R1+0x920] ;  /* 0x00092000012e7983 */ /* 0x000ee20000100a00 */
[----:B-----5:R-:W-:-:S03]  /*b1e0*/  IMAD.WIDE R152, R4, 0x2, R62 ;  /* 0x0000000204987825 */ /* 0x020fc600078e023e */
[----:B------:R0:W5:Y:S04]  /*b1f0*/  LDG.E.U16 R34, desc[UR60][R18.64] ;  /* 0x0000003c12227981 */ /* 0x000168000c1e1500 */
[----:B------:R-:W5:Y:S04]  /*b200*/  LDL.64 R62, [R1+0x918] ;  /* 0x00091800013e7983 */ /* 0x000f680000100a00 */
[----:B------:R2:W5:Y:S04]  /*b210*/  LDG.E.U16 R251, desc[UR60][R152.64] ;  /* 0x0000003c98fb7981 */ /* 0x000568000c1e1500 */
[----:B------:R1:W5:Y:S04]  /*b220*/  LDG.E.U16 R37, desc[UR60][R20.64] ;  /* 0x0000003c14257981 */ /* 0x000368000c1e1500 */
[----:B------:R-:W5:Y:S01]  /*b230*/  LDG.E.U16 R252, desc[UR60][R154.64] ;  /* 0x0000003c9afc7981 */ /* 0x000f62000c1e1500 */
[----:B----4-:R-:W-:-:S03]  /*b240*/  IMAD.WIDE R22, R4, 0x2, R60 ;  /* 0x0000000204167825 */ /* 0x010fc600078e023c */
[----:B------:R-:W4:Y:S01]  /*b250*/  LDL.64 R60, [R1+0x910] ;  /* 0x00091000013c7983 */ /* 0x000f220000100a00 */
[----:B0-----:R-:W-:-:S03]  /*b260*/  IMAD.WIDE R18, R4, 0x2, R58 ;  /* 0x0000000204127825 */ /* 0x001fc600078e023a */
[----:B------:R-:W4:Y:S01]  /*b270*/  LDL.64 R58, [R1+0x8f8] ;  /* 0x0008f800013a7983 */ /* 0x000f220000100a00 */
[----:B--2---:R-:W-:-:S03]  /*b280*/  IMAD.WIDE R152, R4, 0x2, R56 ;  /* 0x0000000204987825 */ /* 0x004fc600078e0238 */
[----:B------:R-:W2:Y:S04]  /*b290*/  LDL.64 R56, [R1+0x8f0] ;  /* 0x0008f00001387983 */ /* 0x000ea80000100a00 */
[----:B------:R3:W2:Y:S01]  /*b2a0*/  LDG.E.U16 R250, desc[UR60][R22.64] ;  /* 0x0000003c16fa7981 */ /* 0x0006a2000c1e1500 */
[----:B-1----:R-:W-:-:S03]  /*b2b0*/  IMAD.WIDE R20, R4, 0x2, R64 ;  /* 0x0000000204147825 */ /* 0x002fc600078e0240 */
[----:B------:R-:W2:Y:S04]  /*b2c0*/  LDL.64 R64, [R1+0x900] ;  /* 0x0009000001407983 */ /* 0x000ea80000100a00 */
[----:B------:R0:W2:Y:S01]  /*b2d0*/  LDG.E.U16 R249, desc[UR60][R20.64] ;  /* 0x0000003c14f97981 */ /* 0x0000a2000c1e1500 */
[----:B---3--:R-:W-:-:S03]  /*b2e0*/  IMAD.WIDE R22, R4, 0x2, R54 ;  /* 0x0000000204167825 */ /* 0x008fc600078e0236 */
[----:B------:R-:W3:Y:S01]  /*b2f0*/  LDL.64 R54, [R1+0x8e8] ;  /* 0x0008e80001367983 */ /* 0x000ee20000100a00 */
[----:B------:R-:W-:-:S03]  /*b300*/  IMAD.WIDE R154, R4, 0x2, R68 ;  /* 0x00000002049a7825 */ /* 0x000fc600078e0244 */
[----:B------:R1:W3:Y:S01]  /*b310*/  LDG.E.U16 R248, desc[UR60][R18.64] ;  /* 0x0000003c12f87981 */ /* 0x0002e2000c1e1500 */
[----:B0-----:R-:W-:-:S03]  /*b320*/  IMAD.WIDE R20, R4, 0x2, R52 ;  /* 0x0000000204147825 */ /* 0x001fc600078e0234 */
[----:B------:R-:W3:Y:S04]  /*b330*/  LDL.64 R52, [R1+0x8e0] ;  /* 0x0008e00001347983 */ /* 0x000ee80000100a00 */
[----:B------:R0:W3:Y:S04]  /*b340*/  LDG.E.U16 R247, desc[UR60][R154.64] ;  /* 0x0000003c9af77981 */ /* 0x0000e8000c1e1500 */
[----:B------:R0:W3:Y:S04]  /*b350*/  LDG.E.U16 R246, desc[UR60][R152.64] ;  /* 0x0000003c98f67981 */ /* 0x0000e8000c1e1500 */
[----:B------:R-:W3:Y:S04]  /*b360*/  LDG.E.U16 R244, desc[UR60][R20.64] ;  /* 0x0000003c14f47981 */ /* 0x000ee8000c1e1500 */
[----:B------:R5:W3:Y:S04]  /*b370*/  LDG.E.U16 R245, desc[UR60][R22.64] ;  /* 0x0000003c16f57981 */ /* 0x000ae8000c1e1500 */
[----:B------:R-:W3:Y:S01]  /*b380*/  LDL.64 R68, [R1+0x8a8] ;  /* 0x0008a80001447983 */ /* 0x000ee20000100a00 */
[----:B-1----:R-:W-:-:S03]  /*b390*/  IMAD.WIDE R18, R4, 0x2, R50 ;  /* 0x0000000204127825 */ /* 0x002fc600078e0232 */
[----:B------:R-:W3:Y:S01]  /*b3a0*/  LDL.64 R50, [R1+0x8d8] ;  /* 0x0008d80001327983 */ /* 0x000ee20000100a00 */
[----:B0-----:R-:W-:-:S03]  /*b3b0*/  IMAD.WIDE R154, R4, 0x2, R48 ;  /* 0x00000002049a7825 */ /* 0x001fc600078e0230 */
[----:B------:R-:W3:Y:S01]  /*b3c0*/  LDL.64 R48, [R1+0x8d0] ;  /* 0x0008d00001307983 */ /* 0x000ee20000100a00 */
[----:B------:R-:W-:-:S03]  /*b3d0*/  IMAD.WIDE R152, R4, 0x2, R46 ;  /* 0x0000000204987825 */ /* 0x000fc600078e022e */
[----:B------:R-:W3:Y:S04]  /*b3e0*/  LDL.64 R46, [R1+0x8c8] ;  /* 0x0008c800012e7983 */ /* 0x000ee80000100a00 */
[----:B------:R0:W3:Y:S01]  /*b3f0*/  LDG.E.U16 R241, desc[UR60][R152.64] ;  /* 0x0000003c98f17981 */ /* 0x0000e2000c1e1500 */
[----:B-----5:R-:W-:-:S03]  /*b400*/  IMAD.WIDE R22, R4, 0x2, R62 ;  /* 0x0000000204167825 */ /* 0x020fc600078e023e */
[----:B------:R-:W5:Y:S04]  /*b410*/  LDL.64 R62, [R1+0x8c0] ;  /* 0x0008c000013e7983 */ /* 0x000f680000100a00 */
[----:B------:R2:W5:Y:S04]  /*b420*/  LDG.E.U16 R240, desc[UR60][R22.64] ;  /* 0x0000003c16f07981 */ /* 0x000568000c1e1500 */
[----:B------:R1:W5:Y:S04]  /*b430*/  LDG.E.U16 R243, desc[UR60][R18.64] ;  /* 0x0000003c12f37981 */ /* 0x000368000c1e1500 */
[----:B------:R1:W5:Y:S01]  /*b440*/  LDG.E.U16 R242, desc[UR60][R154.64] ;  /* 0x0000003c9af27981 */ /* 0x000362000c1e1500 */
        /* <DEDUP_REMOVED lines=8> */
[----:B------:R-:W2:Y:S01]  /*b4d0*/  LDG.E.U16 R236, desc[UR60][R152.64] ;  /* 0x0000003c98ec7981 */ /* 0x000ea2000c1e1500 */
[----:B------:R-:W-:-:S03]  /*b4e0*/  IMAD.WIDE R154, R4, 0x2, R64 ;  /* 0x00000002049a7825 */ /* 0x000fc600078e0240 */
[----:B------:R0:W2:Y:S01]  /*b4f0*/  LDG.E.U16 R238, desc[UR60][R18.64] ;  /* 0x0000003c12ee7981 */ /* 0x0000a2000c1e1500 */
[----:B---3--:R-:W-:-:S03]  /*b500*/  IMAD.WIDE R20, R4, 0x2, R54 ;  /* 0x0000000204147825 */ /* 0x008fc600078e0236 */
[----:B------:R-:W3:Y:S04]  /*b510*/  LDL.64 R54, [R1+0x890] ;  /* 0x0008900001367983 */ /* 0x000ee80000100a00 */
[----:B------:R1:W3:Y:S01]  /*b520*/  LDG.E.U16 R237, desc[UR60][R154.64] ;  /* 0x0000003c9aed7981 */ /* 0x0002e2000c1e1500 */
[----:B0-----:R-:W-:-:S03]  /*b530*/  IMAD.WIDE R18, R4, 0x2, R52 ;  /* 0x0000000204127825 */ /* 0x001fc600078e0234 */
[----:B------:R-:W3:Y:S04]  /*b540*/  LDL.64 R52, [R1+0x888] ;  /* 0x0008880001347983 */ /* 0x000ee80000100a00 */
[----:B------:R0:W3:Y:S04]  /*b550*/  LDG.E.U16 R235, desc[UR60][R22.64] ;  /* 0x0000003c16eb7981 */ /* 0x0000e8000c1e1500 */
[----:B------:R-:W3:Y:S04]  /*b560*/  LDG.E.U16 R233, desc[UR60][R18.64] ;  /* 0x0000003c12e97981 */ /* 0x000ee8000c1e1500 */
[----:B------:R5:W3:Y:S04]  /*b570*/  LDG.E.U16 R234, desc[UR60][R20.64] ;  /* 0x0000003c14ea7981 */ /* 0x000ae8000c1e1500 */
[----:B------:R-:W3:Y:S04]  /*b580*/  LDL.64 R66, [R1+0x868] ;  /* 0x0008680001427983 */ /* 0x000ee80000100a00 */
[----:B------:R-:W3:Y:S01]  /*b590*/  LDL.64 R64, [R1+0x860] ;  /* 0x0008600001407983 */ /* 0x000ee20000100a00 */
[----:B-1----:R-:W-:-:S03]  /*b5a0*/  IMAD.WIDE R154, R4, 0x2, R50 ;  /* 0x00000002049a7825 */ /* 0x002fc600078e0232 */
[----:B------:R-:W3:Y:S01]  /*b5b0*/  LDL.64 R50, [R1+0x880] ;  /* 0x0008800001327983 */ /* 0x000ee20000100a00 */
[----:B------:R-:W-:-:S03]  /*b5c0*/  IMAD.WIDE R152, R4, 0x2, R48 ;  /* 0x0000000204987825 */ /* 0x000fc600078e0230 */
[----:B------:R-:W3:Y:S01]  /*b5d0*/  LDL.64 R48, [R1+0x878] ;  /* 0x0008780001307983 */ /* 0x000ee20000100a00 */
[----:B0-----:R-:W-:-:S03]  /*b5e0*/  IMAD.WIDE R22, R4, 0x2, R46 ;  /* 0x0000000204167825 */ /* 0x001fc600078e022e */
[----:B------:R-:W3:Y:S04]  /*b5f0*/  LDL.64 R46, [R1+0x870] ;  /* 0x00087000012e7983 */ /* 0x000ee80000100a00 */
[----:B------:R0:W3:Y:S01]  /*b600*/  LDG.E.U16 R230, desc[UR60][R22.64] ;  /* 0x0000003c16e67981 */ /* 0x0000e2000c1e1500 */
[----:B-----5:R-:W-:-:S03]  /*b610*/  IMAD.WIDE R20, R4, 0x2, R62 ;  /* 0x0000000204147825 */ /* 0x020fc600078e023e */
[----:B------:R-:W5:Y:S04]  /*b620*/  LDG.E.U16 R232, desc[UR60][R154.64] ;  /* 0x0000003c9ae87981 */ /* 0x000f68000c1e1500 */
[----:B------:R2:W5:Y:S04]  /*b630*/  LDG.E.U16 R229, desc[UR60][R20.64] ;  /* 0x0000003c14e57981 */ /* 0x000568000c1e1500 */
[----:B------:R-:W5:Y:S01]  /*b640*/  LDL.64 R62, [R1+0x858] ;  /* 0x00085800013e7983 */ /* 0x000f620000100a00 */
[----:B----4-:R-:W-:-:S03]  /*b650*/  IMAD.WIDE R18, R4, 0x2, R60 ;  /* 0x0000000204127825 */ /* 0x010fc600078e023c */
[----:B------:R1:W4:Y:S04]  /*b660*/  LDG.E.U16 R231, desc[UR60][R152.64] ;  /* 0x0000003c98e77981 */ /* 0x000328000c1e1500 */
[----:B------:R-:W5:Y:S01]  /*b670*/  LDL.64 R60, [R1+0x850] ;  /* 0x00085000013c7983 */ /* 0x000f620000100a00 */
[----:B0-----:R-:W-:-:S03]  /*b680*/  IMAD.WIDE R22, R4, 0x2, R58 ;  /* 0x0000000204167825 */ /* 0x001fc600078e023a */
[----:B------:R-:W4:Y:S01]  /*b690*/  LDL.64 R58, [R1+0x848] ;  /* 0x00084800013a7983 */ /* 0x000f220000100a00 */
[----:B--2---:R-:W-:-:S03]  /*b6a0*/  IMAD.WIDE R20, R4, 0x2, R56 ;  /* 0x0000000204147825 */ /* 0x004fc600078e0238 */
[----:B------:R-:W2:Y:S04]  /*b6b0*/  LDL.64 R56, [R1+0x840] ;  /* 0x0008400001387983 */ /* 0x000ea80000100a00 */
[----:B------:R3:W2:Y:S01]  /*b6c0*/  LDG.E.U16 R228, desc[UR60][R18.64] ;  /* 0x0000003c12e47981 */ /* 0x0006a2000c1e1500 */
[----:B------:R-:W-:-:S03]  /*b6d0*/  IMAD.WIDE R154, R4, 0x2, R70 ;  /* 0x00000002049a7825 */ /* 0x000fc600078e0246 */
[----:B------:R-:W2:Y:S01]  /*b6e0*/  LDG.E.U16 R225, desc[UR60][R22.64] ;  /* 0x0000003c16e17981 */ /* 0x000ea2000c1e1500 */
[----:B-1----:R-:W-:-:S03]  /*b6f0*/  IMAD.WIDE R152, R4, 0x2, R68 ;  /* 0x0000000204987825 */ /* 0x002fc600078e0244 */
[----:B------:R0:W2:Y:S01]  /*b700*/  LDG.E.U16 R227, desc[UR60][R154.64] ;  /* 0x0000003c9ae37981 */ /* 0x0000a2000c1e1500 */
[----:B---3--:R-:W-:-:S03]  /*b710*/  IMAD.WIDE R18, R4, 0x2, R54 ;  /* 0x0000000204127825 */ /* 0x008fc600078e0236 */
[----:B------:R-:W3:Y:S04]  /*b720*/  LDL.64 R54, [R1+0x838] ;  /* 0x0008380001367983 */ /* 0x000ee80000100a00 */
[----:B------:R1:W3:Y:S01]  /*b730*/  LDG.E.U16 R226, desc[UR60][R152.64] ;  /* 0x0000003c98e27981 */ /* 0x0002e2000c1e1500 */
[----:B0-----:R-:W-:-:S03]  /*b740*/  IMAD.WIDE R154, R4, 0x2, R52 ;  /* 0x00000002049a7825 */ /* 0x001fc600078e0234 */
[----:B------:R-:W3:Y:S04]  /*b750*/  LDL.64 R52, [R1+0x830] ;  /* 0x0008300001347983 */ /* 0x000ee80000100a00 */
[----:B------:R0:W3:Y:S04]  /*b760*/  LDG.E.U16 R224, desc[UR60][R20.64] ;  /* 0x0000003c14e07981 */ /* 0x0000e8000c1e1500 */
[----:B------:R0:W3:Y:S04]  /*b770*/  LDG.E.U16 R223, desc[UR60][R18.64] ;  /* 0x0000003c12df7981 */ /* 0x0000e8000c1e1500 */
[----:B------:R-:W3:Y:S04]  /*b780*/  LDL.64 R70, [R1+0x808] ;  /* 0x0008080001467983 */ /* 0x000ee80000100a00 */
[----:B------:R0:W3:Y:S04]  /*b790*/  LDG.E.U16 R222, desc[UR60][R154.64] ;  /* 0x0000003c9ade7981 */ /* 0x0000e8000c1e1500 */
        /* <DEDUP_REMOVED lines=8> */
[----:B------:R-:W-:-:S03]  /*b820*/  IMAD.WIDE R18, R4, 0x2, R66 ;  /* 0x0000000204127825 */ /* 0x000fc600078e0242 */
[----:B------:R4:W3:Y:S01]  /*b830*/  LDG.E.U16 R219, desc[UR60][R20.64] ;  /* 0x0000003c14db7981 */ /* 0x0008e2000c1e1500 */
[----:B------:R-:W-:-:S03]  /*b840*/  IMAD.WIDE R154, R4, 0x2, R64 ;  /* 0x00000002049a7825 */ /* 0x000fc600078e0240 */
[----:B------:R2:W3:Y:S04]  /*b850*/  LDG.E.U16 R218, desc[UR60][R18.64] ;  /* 0x0000003c12da7981 */ /* 0x0004e8000c1e1500 */
[----:B------:R-:W3:Y:S04]  /*b860*/  LDL.64 R64, [R1+0x800] ;  /* 0x0008000001407983 */ /* 0x000ee80000100a00 */
[----:B------:R3:W3:Y:S04]  /*b870*/  LDG.E.U16 R217, desc[UR60][R154.64] ;  /* 0x0000003c9ad97981 */ /* 0x0006e8000c1e1500 */
[----:B------:R0:W3:Y:S04]  /*b880*/  LDG.E.U16 R221, desc[UR60][R152.64] ;  /* 0x0000003c98dd7981 */ /* 0x0000e8000c1e1500 */
[----:B------:R-:W3:Y:S01]  /*b890*/  LDL.64 R66, [R1+0x7c8] ;  /* 0x0007c80001427983 */ /* 0x000ee20000100a00 */
[----:B-----5:R-:W-:-:S03]  /*b8a0*/  IMAD.WIDE R22, R4, 0x2, R60 ;  /* 0x0000000204167825 */ /* 0x020fc600078e023c */
[----:B------:R-:W5:Y:S01]  /*b8b0*/  LDL.64 R60, [R1+0x7f8] ;  /* 0x0007f800013c7983 */ /* 0x000f620000100a00 */
[----:B----4-:R-:W-:-:S03]  /*b8c0*/  IMAD.WIDE R20, R4, 0x2, R58 ;  /* 0x0000000204147825 */ /* 0x010fc600078e023a */
[----:B------:R-:W4:Y:S01]  /*b8d0*/  LDL.64 R58, [R1+0x7f0] ;  /* 0x0007f000013a7983 */ /* 0x000f220000100a00 */
[----:B--2---:R-:W-:-:S03]  /*b8e0*/  IMAD.WIDE R18, R4, 0x2, R56 ;  /* 0x0000000204127825 */ /* 0x004fc600078e0238 */
[----:B------:R-:W2:Y:S01]  /*b8f0*/  LDL.64 R56, [R1+0x7e0] ;  /* 0x0007e00001387983 */ /* 0x000ea20000100a00 */
[----:B---3--:R-:W-:-:S03]  /*b900*/  IMAD.WIDE R154, R4, 0x2, R54 ;  /* 0x00000002049a7825 */ /* 0x008fc600078e0236 */
[----:B------:R-:W3:Y:S04]  /*b910*/  LDG.E.U16 R215, desc[UR60][R22.64] ;  /* 0x0000003c16d77981 */ /* 0x000ee8000c1e1500 */
[----:B------:R-:W3:Y:S01]  /*b920*/  LDL.64 R54, [R1+0x7d8] ;  /* 0x0007d80001367983 */ /* 0x000ee20000100a00 */
[----:B0-----:R-:W-:-:S03]  /*b930*/  IMAD.WIDE R152, R4, 0x2, R62 ;  /* 0x0000000204987825 */ /* 0x001fc600078e023e */
[----:B------:R-:W3:Y:S04]  /*b940*/  LDG.E.U16 R214, desc[UR60][R20.64] ;  /* 0x0000003c14d67981 */ /* 0x000ee8000c1e1500 */
[----:B------:R0:W3:Y:S04]  /*b950*/  LDG.E.U16 R216, desc[UR60][R152.64] ;  /* 0x0000003c98d87981 */ /* 0x0000e8000c1e1500 */
[----:B------:R1:W3:Y:S04]  /*b960*/  LDG.E.U16 R213, desc[UR60][R18.64] ;  /* 0x0000003c12d57981 */ /* 0x0002e8000c1e1500 */
[----:B------:R-:W3:Y:S01]  /*b970*/  LDL.64 R62, [R1+0x7b8] ;  /* 0x0007b800013e7983 */ /* 0x000ee20000100a00 */
[----:B0-----:R-:W-:-:S03]  /*b980*/  IMAD.WIDE R152, R4, 0x2, R52 ;  /* 0x0000000204987825 */ /* 0x001fc600078e0234 */
[----:B------:R-:W3:Y:S04]  /*b990*/  LDL.64 R52, [R1+0x7d0] ;  /* 0x0007d00001347983 */ /* 0x000ee80000100a00 */
[----:B------:R0:W3:Y:S01]  /*b9a0*/  LDG.E.U16 R211, desc[UR60][R152.64] ;  /* 0x0000003c98d37981 */ /* 0x0000e2000c1e1500 */
[----:B------:R-:W-:-:S03]  /*b9b0*/  IMAD.WIDE R22, R4, 0x2, R50 ;  /* 0x0000000204167825 */ /* 0x000fc600078e0232 */
[----:B------:R0:W3:Y:S04]  /*b9c0*/  LDG.E.U16 R212, desc[UR60][R154.64] ;  /* 0x0000003c9ad47981 */ /* 0x0000e8000c1e1500 */
[----:B------:R-:W3:Y:S01]  /*b9d0*/  LDL.64 R50, [R1+0x7c0] ;  /* 0x0007c00001327983 */ /* 0x000ee20000100a00 */
[----:B------:R-:W-:-:S03]  /*b9e0*/  IMAD.WIDE R20, R4, 0x2, R48 ;  /* 0x0000000204147825 */ /* 0x000fc600078e0230 */
[----:B------:R-:W3:Y:S01]  /*b9f0*/  LDL.64 R48, [R1+0x7b0] ;  /* 0x0007b00001307983 */ /* 0x000ee20000100a00 */
[----:B-1----:R-:W-:-:S03]  /*ba00*/  IMAD.WIDE R18, R4, 0x2, R46 ;  /* 0x0000000204127825 */ /* 0x002fc600078e022e */
[----:B------:R-:W3:Y:S04]  /*ba10*/  LDL.64 R46, [R1+0x7a8] ;  /* 0x0007a800012e7983 */ /* 0x000ee80000100a00 */
[----:B------:R-:W3:Y:S01]  /*ba20*/  LDG.E.U16 R209, desc[UR60][R20.64] ;  /* 0x0000003c14d17981 */ /* 0x000ee2000c1e1500 */
[----:B0-----:R-:W-:-:S03]  /*ba30*/  IMAD.WIDE R152, R4, 0x2, R70 ;  /* 0x0000000204987825 */ /* 0x001fc600078e0246 */
[----:B------:R-:W3:Y:S04]  /*ba40*/  LDG.E.U16 R208, desc[UR60][R18.64] ;  /* 0x0000003c12d07981 */ /* 0x000ee8000c1e1500 */
[----:B------:R0:W3:Y:S04]  /*ba50*/  LDG.E.U16 R210, desc[UR60][R22.64] ;  /* 0x0000003c16d27981 */ /* 0x0000e8000c1e1500 */
[----:B------:R2:W3:Y:S01]  /*ba60*/  LDG.E.U16 R206, desc[UR60][R152.64] ;  /* 0x0000003c98ce7981 */ /* 0x0004e2000c1e1500 */
[----:B------:R-:W-:-:S03]  /*ba70*/  IMAD.WIDE R154, R4, 0x2, R72 ;  /* 0x00000002049a7825 */ /* 0x000fc600078e0248 */
[----:B------:R-:W3:Y:S01]  /*ba80*/  LDL.64 R72, [R1+0x768] ;  /* 0x0007680001487983 */ /* 0x000ee20000100a00 */
[----:B0-----:R-:W-:-:S03]  /*ba90*/  IMAD.WIDE R22, R4, 0x2, R64 ;  /* 0x0000000204167825 */ /* 0x001fc600078e0240 */
        /* <DEDUP_REMOVED lines=11> */
[----:B------:R1:W3:Y:S04]  /*bb50*/  LDG.E.U16 R204, desc[UR60][R20.64] ;  /* 0x0000003c14cc7981 */ /* 0x0002e8000c1e1500 */
[----:B------:R-:W3:Y:S01]  /*bb60*/  LDL.64 R54, [R1+0x780] ;  /* 0x0007800001367983 */ /* 0x000ee20000100a00 */
[----:B0-----:R-:W-:-:S03]  /*bb70*/  IMAD.WIDE R154, R4, 0x2, R68 ;  /* 0x00000002049a7825 */ /* 0x001fc600078e0244 */
[----:B------:R-:W3:Y:S04]  /*bb80*/  LDG.E.U16 R200, desc[UR60][R22.64] ;  /* 0x0000003c16c87981 */ /* 0x000ee8000c1e1500 */
[----:B------:R0:W3:Y:S04]  /*bb90*/  LDG.E.U16 R202, desc[UR60][R154.64] ;  /* 0x0000003c9aca7981 */ /* 0x0000e8000c1e1500 */
[----:B------:R-:W3:Y:S01]  /*bba0*/  LDG.E.U16 R201, desc[UR60][R152.64] ;  /* 0x0000003c98c97981 */ /* 0x000ee2000c1e1500 */
[----:B-1----:R-:W-:-:S03]  /*bbb0*/  IMAD.WIDE R20, R4, 0x2, R52 ;  /* 0x0000000204147825 */ /* 0x002fc600078e0234 */
[----:B------:R-:W3:Y:S04]  /*bbc0*/  LDL.64 R68, [R1+0x740] ;  /* 0x0007400001447983 */ /* 0x000ee80000100a00 */
[----:B------:R-:W3:Y:S04]  /*bbd0*/  LDL.64 R52, [R1+0x778] ;  /* 0x0007780001347983 */ /* 0x000ee80000100a00 */
[----:B------:R1:W3:Y:S01]  /*bbe0*/  LDG.E.U16 R199, desc[UR60][R20.64] ;  /* 0x0000003c14c77981 */ /* 0x0002e2000c1e1500 */
[----:B0-----:R-:W-:-:S03]  /*bbf0*/  IMAD.WIDE R154, R4, 0x2, R50 ;  /* 0x00000002049a7825 */ /* 0x001fc600078e0232 */
[----:B------:R-:W3:Y:S04]  /*bc00*/  LDG.E.U16 R203, desc[UR60][R18.64] ;  /* 0x0000003c12cb7981 */ /* 0x000ee8000c1e1500 */
[----:B------:R-:W3:Y:S01]  /*bc10*/  LDL.64 R50, [R1+0x770] ;  /* 0x0007700001327983 */ /* 0x000ee20000100a00 */
[----:B------:R-:W-:-:S03]  /*bc20*/  IMAD.WIDE R22, R4, 0x2, R48 ;  /* 0x0000000204167825 */ /* 0x000fc600078e0230 */
[----:B------:R-:W3:Y:S01]  /*bc30*/  LDL.64 R48, [R1+0x758] ;  /* 0x0007580001307983 */ /* 0x000ee20000100a00 */
[----:B-1----:R-:W-:-:S03]  /*bc40*/  IMAD.WIDE R20, R4, 0x2, R46 ;  /* 0x0000000204147825 */ /* 0x002fc600078e022e */
[----:B------:R-:W3:Y:S01]  /*bc50*/  LDL.64 R46, [R1+0x750] ;  /* 0x00075000012e7983 */ /* 0x000ee20000100a00 */
[----:B------:R-:W-:-:S03]  /*bc60*/  IMAD.WIDE R152, R4, 0x2, R62 ;  /* 0x0000000204987825 */ /* 0x000fc600078e023e */
[----:B------:R-:W3:Y:S04]  /*bc70*/  LDL.64 R62, [R1+0x760] ;  /* 0x00076000013e7983 */ /* 0x000ee80000100a00 */
[----:B------:R5:W3:Y:S04]  /*bc80*/  LDG.E.U16 R197, desc[UR60][R154.64] ;  /* 0x0000003c9ac57981 */ /* 0x000ae8000c1e1500 */
[----:B------:R4:W3:Y:S04]  /*bc90*/  LDG.E.U16 R196, desc[UR60][R152.64] ;  /* 0x0000003c98c47981 */ /* 0x0008e8000c1e1500 */
[----:B------:R2:W3:Y:S04]  /*bca0*/  LDG.E.U16 R195, desc[UR60][R22.64] ;  /* 0x0000003c16c37981 */ /* 0x0004e8000c1e1500 */
[----:B------:R3:W3:Y:S01]  /*bcb0*/  LDG.E.U16 R194, desc[UR60][R20.64] ;  /* 0x0000003c14c27981 */ /* 0x0006e2000c1e1500 */
[----:B-----5:R-:W-:-:S03]  /*bcc0*/  IMAD.WIDE R154, R4, 0x2, R60 ;  /* 0x00000002049a7825 */ /* 0x020fc600078e023c */
[----:B------:R-:W5:Y:S01]  /*bcd0*/  LDL.64 R60, [R1+0x738] ;  /* 0x00073800013c7983 */ /* 0x000f620000100a00 */
[----:B----4-:R-:W-:-:S03]  /*bce0*/  IMAD.WIDE R152, R4, 0x2, R58 ;  /* 0x0000000204987825 */ /* 0x010fc600078e023a */
[----:B------:R-:W4:Y:S01]  /*bcf0*/  LDL.64 R58, [R1+0x730] ;  /* 0x00073000013a7983 */ /* 0x000f220000100a00 */
[----:B--2---:R-:W-:-:S03]  /*bd00*/  IMAD.WIDE R22, R4, 0x2, R56 ;  /* 0x0000000204167825 */ /* 0x004fc600078e0238 */
[----:B------:R-:W2:Y:S01]  /*bd10*/  LDL.64 R56, [R1+0x728] ;  /* 0x0007280001387983 */ /* 0x000ea20000100a00 */
[----:B------:R-:W-:-:S03]  /*bd20*/  IMAD.WIDE R18, R4, 0x2, R66 ;  /* 0x0000000204127825 */ /* 0x000fc600078e0242 */
[----:B------:R-:W2:Y:S04]  /*bd30*/  LDG.E.U16 R192, desc[UR60][R154.64] ;  /* 0x0000003c9ac07981 */ /* 0x000ea8000c1e1500 */
[----:B------:R0:W2:Y:S04]  /*bd40*/  LDG.E.U16 R198, desc[UR60][R18.64] ;  /* 0x0000003c12c67981 */ /* 0x0000a8000c1e1500 */
[----:B------:R-:W2:Y:S04]  /*bd50*/  LDL.64 R66, [R1+0x720] ;  /* 0x0007200001427983 */ /* 0x000ea80000100a00 */
[----:B------:R-:W2:Y:S01]  /*bd60*/  LDG.E.U16 R186, desc[UR60][R22.64] ;  /* 0x0000003c16ba7981 */ /* 0x000ea2000c1e1500 */
[----:B---3--:R-:W-:-:S03]  /*bd70*/  IMAD.WIDE R20, R4, 0x2, R54 ;  /* 0x0000000204147825 */ /* 0x008fc600078e0236 */
[----:B------:R-:W3:Y:S04]  /*bd80*/  LDG.E.U16 R187, desc[UR60][R152.64] ;  /* 0x0000003c98bb7981 */ /* 0x000ee8000c1e1500 */
[----:B------:R-:W3:Y:S01]  /*bd90*/  LDL.64 R54, [R1+0x718] ;  /* 0x0007180001367983 */ /* 0x000ee20000100a00 */
[----:B0-----:R-:W-:-:S03]  /*bda0*/  IMAD.WIDE R18, R4, 0x2, R64 ;  /* 0x0000000204127825 */ /* 0x001fc600078e0240 */
[----:B------:R-:W3:Y:S04]  /*bdb0*/  LDL.64 R64, [R1+0x710] ;  /* 0x0007100001407983 */ /* 0x000ee80000100a00 */
[----:B------:R0:W3:Y:S04]  /*bdc0*/  LDG.E.U16 R193, desc[UR60][R18.64] ;  /* 0x0000003c12c17981 */ /* 0x0000e8000c1e1500 */
[----:B------:R1:W3:Y:S01]  /*bdd0*/  LDG.E.U16 R185, desc[UR60][R20.64] ;  /* 0x0000003c14b97981 */ /* 0x0002e2000c1e1500 */
[----:B0-----:R-:W-:-:S03]  /*bde0*/  IMAD.WIDE R18, R4, 0x2, R52 ;  /* 0x0000000204127825 */ /* 0x001fc600078e0234 */
[----:B------:R-:W3:Y:S04]  /*bdf0*/  LDL.64 R52, [R1+0x708] ;  /* 0x0007080001347983 */ /* 0x000ee80000100a00 */
[----:B------:R0:W3:Y:S01]  /*be00*/  LDG.E.U16 R184, desc[UR60][R18.64] ;  /* 0x0000003c12b87981 */ /* 0x0000e2000c1e1500 */
[----:B------:R-:W-:-:S03]  /*be10*/  IMAD.WIDE R154, R4, 0x2, R50 ;  /* 0x00000002049a7825 */ /* 0x000fc600078e0232 */
[----:B------:R-:W3:Y:S01]  /*be20*/  LDL.64 R50, [R1+0x700] ;  /* 0x0007000001327983 */ /* 0x000ee20000100a00 */
[----:B-1----:R-:W-:-:S03]  /*be30*/  IMAD.WIDE R20, R4, 0x2, R48 ;  /* 0x0000000204147825 */ /* 0x002fc600078e0230 */
[----:B------:R-:W3:Y:S01]  /*be40*/  LDL.64 R48, [R1+0x6f8] ;  /* 0x0006f80001307983 */ /* 0x000ee20000100a00 */
[----:B0-----:R-:W-:-:S03]  /*be50*/  IMAD.WIDE R18, R4, 0x2, R46 ;  /* 0x0000000204127825 */ /* 0x001fc600078e022e */
[----:B------:R-:W3:Y:S01]  /*be60*/  LDL.64 R46, [R1+0x6e8] ;  /* 0x0006e800012e7983 */ /* 0x000ee20000100a00 */
[----:B------:R-:W-:-:S03]  /*be70*/  IMAD.WIDE R22, R4, 0x2, R62 ;  /* 0x0000000204167825 */ /* 0x000fc600078e023e */
[----:B------:R-:W3:Y:S04]  /*be80*/  LDL.64 R62, [R1+0x6f0] ;  /* 0x0006f000013e7983 */ /* 0x000ee80000100a00 */
[----:B------:R-:W3:Y:S01]  /*be90*/  LDG.E.U16 R181, desc[UR60][R22.64] ;  /* 0x0000003c16b57981 */ /* 0x000ee2000c1e1500 */
[----:B------:R-:W-:-:S03]  /*bea0*/  IMAD.WIDE R152, R4, 0x2, R72 ;  /* 0x0000000204987825 */ /* 0x000fc600078e0248 */
[----:B------:R-:W3:Y:S04]  /*beb0*/  LDG.E.U16 R180, desc[UR60][R20.64] ;  /* 0x0000003c14b47981 */ /* 0x000ee8000c1e1500 */
[----:B------:R0:W3:Y:S04]  /*bec0*/  LDG.E.U16 R182, desc[UR60][R152.64] ;  /* 0x0000003c98b67981 */ /* 0x0000e8000c1e1500 */
[----:B------:R2:W3:Y:S04]  /*bed0*/  LDG.E.U16 R179, desc[UR60][R18.64] ;  /* 0x0000003c12b37981 */ /* 0x0004e8000c1e1500 */
[----:B------:R-:W3:Y:S01]  /*bee0*/  LDL.64 R72, [R1+0x680] ;  /* 0x0006800001487983 */ /* 0x000ee20000100a00 */
[----:B0-----:R-:W-:-:S03]  /*bef0*/  IMAD.WIDE R152, R4, 0x2, R68 ;  /* 0x0000000204987825 */ /* 0x001fc600078e0244 */
[----:B------:R-:W3:Y:S04]  /*bf00*/  LDG.E.U16 R183, desc[UR60][R154.64] ;  /* 0x0000003c9ab77981 */ /* 0x000ee8000c1e1500 */
[----:B------:R3:W3:Y:S04]  /*bf10*/  LDG.E.U16 R177, desc[UR60][R152.64] ;  /* 0x0000003c98b17981 */ /* 0x0006e8000c1e1500 */
[----:B------:R-:W3:Y:S01]  /*bf20*/  LDL.64 R68, [R1+0x670] ;  /* 0x0006700001447983 */ /* 0x000ee20000100a00 */
[----:B-----5:R-:W-:-:S03]  /*bf30*/  IMAD.WIDE R22, R4, 0x2, R60 ;  /* 0x0000000204167825 */ /* 0x020fc600078e023c */
[----:B------:R-:W5:Y:S01]  /*bf40*/  LDL.64 R60, [R1+0x6e0] ;  /* 0x0006e000013c7983 */ /* 0x000f620000100a00 */
[----:B----4-:R-:W-:-:S03]  /*bf50*/  IMAD.WIDE R20, R4, 0x2, R58 ;  /* 0x0000000204147825 */ /* 0x010fc600078e023a */
[----:B------:R-:W4:Y:S01]  /*bf60*/  LDL.64 R58, [R1+0x6d8] ;  /* 0x0006d800013a7983 */ /* 0x000f220000100a00 */
[----:B--2---:R-:W-:-:S03]  /*bf70*/  IMAD.WIDE R18, R4, 0x2, R56 ;  /* 0x0000000204127825 */ /* 0x004fc600078e0238 */
[----:B------:R-:W2:Y:S04]  /*bf80*/  LDL.64 R56, [R1+0x6a0] ;  /* 0x0006a00001387983 */ /* 0x000ea80000100a00 */
[----:B------:R-:W2:Y:S04]  /*bf90*/  LDG.E.U16 R175, desc[UR60][R20.64] ;  /* 0x0000003c14af7981 */ /* 0x000ea8000c1e1500 */
[----:B------:R0:W2:Y:S04]  /*bfa0*/  LDG.E.U16 R176, desc[UR60][R22.64] ;  /* 0x0000003c16b07981 */ /* 0x0000a8000c1e1500 */
[----:B------:R1:W2:Y:S01]  /*bfb0*/  LDG.E.U16 R174, desc[UR60][R18.64] ;  /* 0x0000003c12ae7981 */ /* 0x0002a2000c1e1500 */
[----:B---3--:R-:W-:-:S03]  /*bfc0*/  IMAD.WIDE R152, R4, 0x2, R54 ;  /* 0x0000000204987825 */ /* 0x008fc600078e0236 */
[----:B------:R-:W3:Y:S01]  /*bfd0*/  LDL.64 R54, [R1+0x698] ;  /* 0x0006980001367983 */ /* 0x000ee20000100a00 */
[----:B0-----:R-:W-:-:S03]  /*bfe0*/  IMAD.WIDE R22, R4, 0x2, R64 ;  /* 0x0000000204167825 */ /* 0x001fc600078e0240 */
[----:B------:R-:W3:Y:S04]  /*bff0*/  LDL.64 R64, [R1+0x6c0] ;  /* 0x0006c00001407983 */ /* 0x000ee80000100a00 */
[----:B------:R0:W3:Y:S01]  /*c000*/  LDG.E.U16 R171, desc[UR60][R22.64] ;  /* 0x0000003c16ab7981 */ /* 0x0000e2000c1e1500 */
[----:B------:R-:W-:-:S03]  /*c010*/  IMAD.WIDE R154, R4, 0x2, R70 ;  /* 0x00000002049a7825 */ /* 0x000fc600078e0246 */
[----:B------:R-:W3:Y:S04]  /*c020*/  LDL.64 R70, [R1+0x678] ;  /* 0x0006780001467983 */ /* 0x000ee80000100a00 */
[----:B------:R0:W3:Y:S01]  /*c030*/  LDG.E.U16 R178, desc[UR60][R154.64] ;  /* 0x0000003c9ab27981 */ /* 0x0000e2000c1e1500 */
[----:B------:R-:W-:-:S03]  /*c040*/  IMAD.WIDE R20, R4, 0x2, R52 ;  /* 0x0000000204147825 */ /* 0x000fc600078e0234 */
[----:B------:R-:W3:Y:S04]  /*c050*/  LDL.64 R52, [R1+0x6d0] ;  /* 0x0006d00001347983 */ /* 0x000ee80000100a00 */
[----:B------:R0:W3:Y:S01]  /*c060*/  LDG.E.U16 R170, desc[UR60][R20.64] ;  /* 0x0000003c14aa7981 */ /* 0x0000e2000c1e1500 */
[----:B-1----:R-:W-:-:S03]  /*c070*/  IMAD.WIDE R18, R4, 0x2, R50 ;  /* 0x0000000204127825 */ /* 0x002fc600078e0232 */
[----:B------:R-:W3:Y:S04]  /*c080*/  LDG.E.U16 R172, desc[UR60][R152.64] ;  /* 0x0000003c98ac7981 */ /* 0x000ee8000c1e1500 */
[----:B------:R-:W3:Y:S01]  /*c090*/  LDL.64 R50, [R1+0x690] ;  /* 0x0006900001327983 */ /* 0x000ee20000100a00 */
[----:B0-----:R-:W-:-:S03]  /*c0a0*/  IMAD.WIDE R22, R4, 0x2, R48 ;  /* 0x0000000204167825 */ /* 0x001fc600078e0230 */
[----:B------:R-:W3:Y:S04]  /*c0b0*/  LDL.64 R48, [R1+0x688] ;  /* 0x0006880001307983 */ /* 0x000ee80000100a00 */
[----:B------:R0:W3:Y:S01]  /*c0c0*/  LDG.E.U16 R169, desc[UR60][R18.64] ;  /* 0x0000003c12a97981 */ /* 0x0000e2000c1e1500 */
[----:B------:R-:W-:-:S03]  /*c0d0*/  IMAD.WIDE R154, R4, 0x2, R66 ;  /* 0x00000002049a7825 */ /* 0x000fc600078e0242 */
[----:B------:R-:W3:Y:S01]  /*c0e0*/  LDL.64 R66, [R1+0x668] ;  /* 0x0006680001427983 */ /* 0x000ee20000100a00 */
[----:B------:R-:W-:-:S03]  /*c0f0*/  IMAD.WIDE R20, R4, 0x2, R62 ;  /* 0x0000000204147825 */ /* 0x000fc600078e023e */
[----:B------:R-:W3:Y:S01]  /*c100*/  LDL.64 R62, [R1+0x660] ;  /* 0x00066000013e7983 */ /* 0x000ee20000100a00 */
[----:B0-----:R-:W-:-:S03]  /*c110*/  IMAD.WIDE R18, R4, 0x2, R46 ;  /* 0x0000000204127825 */ /* 0x001fc600078e022e */
[----:B------:R-:W3:Y:S04]  /*c120*/  LDL.64 R46, [R1+0x6c8] ;  /* 0x0006c800012e7983 */ /* 0x000ee80000100a00 */
[----:B------:R-:W3:Y:S04]  /*c130*/  LDG.E.U16 R168, desc[UR60][R22.64] ;  /* 0x0000003c16a87981 */ /* 0x000ee8000c1e1500 */
[----:B------:R5:W3:Y:S04]  /*c140*/  LDG.E.U16 R167, desc[UR60][R20.64] ;  /* 0x0000003c14a77981 */ /* 0x000ae8000c1e1500 */
[----:B------:R4:W3:Y:S04]  /*c150*/  LDG.E.U16 R166, desc[UR60][R18.64] ;  /* 0x0000003c12a67981 */ /* 0x0008e8000c1e1500 */
[----:B------:R-:W3:Y:S04]  /*c160*/  LDL.64 R22, [R1+0x658] ;  /* 0x0006580001167983 */ /* 0x000ee80000100a00 */
[----:B------:R-:W3:Y:S01]  /*c170*/  LDG.E.U16 R173, desc[UR60][R154.64] ;  /* 0x0000003c9aad7981 */ /* 0x000ee2000c1e1500 */
[----:B-----5:R-:W-:-:S03]  /*c180*/  IMAD.WIDE R20, R4, 0x2, R60 ;  /* 0x0000000204147825 */ /* 0x020fc600078e023c */
[----:B------:R-:W5:Y:S04]  /*c190*/  LDL.64 R60, [R1+0x6b8] ;  /* 0x0006b800013c7983 */ /* 0x000f680000100a00 */
[----:B------:R-:W5:Y:S01]  /*c1a0*/  LDG.E.U16 R165, desc[UR60][R20.64] ;  /* 0x0000003c14a57981 */ /* 0x000f62000c1e1500 */
[----:B----4-:R-:W-:-:S03]  /*c1b0*/  IMAD.WIDE R18, R4, 0x2, R58 ;  /* 0x0000000204127825 */ /* 0x010fc600078e023a */
[----:B------:R-:W4:Y:S04]  /*c1c0*/  LDL.64 R58, [R1+0x648] ;  /* 0x00064800013a7983 */ /* 0x000f280000100a00 */
[----:B------:R2:W4:Y:S04]  /*c1d0*/  LDG.E.U16 R164, desc[UR60][R18.64] ;  /* 0x0000003c12a47981 */ /* 0x000528000c1e1500 */
[----:B------:R-:W4:Y:S01]  /*c1e0*/  LDL.64 R20, [R1+0x650] ;  /* 0x0006500001147983 */ /* 0x000f220000100a00 */
[----:B--2---:R-:W-:-:S03]  /*c1f0*/  IMAD.WIDE R18, R4, 0x2, R56 ;  /* 0x0000000204127825 */ /* 0x004fc600078e0238 */
[----:B------:R-:W2:Y:S04]  /*c200*/  LDL.64 R56, [R1+0x640] ;  /* 0x0006400001387983 */ /* 0x000ea80000100a00 */
[----:B------:R3:W2:Y:S02]  /*c210*/  LDG.E.U16 R163, desc[UR60][R18.64] ;  /* 0x0000003c12a37981 */ /* 0x0006a4000c1e1500 */
[C---:B---3--:R-:W-:Y:S02]  /*c220*/  IMAD.WIDE R18, R4.reuse, 0x2, R54 ;  /* 0x0000000204127825 */ /* 0x048fe400078e0236 */
[----:B------:R-:W3:Y:S04]  /*c230*/  LDL.64 R54, [R1+0x638] ;  /* 0x0006380001367983 */ /* 0x000ee80000100a00 */
[----:B------:R0:W3:Y:S02]  /*c240*/  LDG.E.U16 R162, desc[UR60][R18.64] ;  /* 0x0000003c12a27981 */ /* 0x0000e4000c1e1500 */
[----:B0-----:R-:W-:-:S02]  /*c250*/  IMAD.WIDE R18, R4, 0x2, R52 ;  /* 0x0000000204127825 */ /* 0x001fc400078e0234 */
[----:B------:R-:W3:Y:S04]  /*c260*/  LDL.64 R52, [R1+0x6b0] ;  /* 0x0006b00001347983 */ /* 0x000ee80000100a00 */
[----:B------:R0:W3:Y:S02]  /*c270*/  LDG.E.U16 R161, desc[UR60][R18.64] ;  /* 0x0000003c12a17981 */ /* 0x0000e4000c1e1500 */
[C---:B0-----:R-:W-:Y:S02]  /*c280*/  IMAD.WIDE R18, R4.reuse, 0x2, R50 ;  /* 0x0000000204127825 */ /* 0x041fe400078e0232 */
        /* <DEDUP_REMOVED lines=8> */
[----:B0-----:R-:W-:-:S05]  /*c310*/  IMAD.WIDE R18, R4, 0x2, R72 ;  /* 0x0000000204127825 */ /* 0x001fca00078e0248 */
        /* <DEDUP_REMOVED lines=13> */
[----:B-----5:R-:W-:-:S05]  /*c3f0*/  IMAD.WIDE R18, R4, 0x2, R60 ;  /* 0x0000000204127825 */ /* 0x020fca00078e023c */
[----:B------:R4:W5:Y:S02]  /*c400*/  LDG.E.U16 R22, desc[UR60][R18.64] ;  /* 0x0000003c12167981 */ /* 0x000964000c1e1500 */
[----:B----4-:R-:W-:-:S05]  /*c410*/  IMAD.WIDE R18, R4, 0x2, R20 ;  /* 0x0000000204127825 */ /* 0x010fca00078e0214 */
[----:B------:R0:W4:Y:S02]  /*c420*/  LDG.E.U16 R21, desc[UR60][R18.64] ;  /* 0x0000003c12157981 */ /* 0x000124000c1e1500 */
[----:B0-----:R-:W-:-:S05]  /*c430*/  IMAD.WIDE R18, R4, 0x2, R58 ;  /* 0x0000000204127825 */ /* 0x001fca00078e023a */
[----:B------:R2:W5:Y:S02]  /*c440*/  LDG.E.U16 R20, desc[UR60][R18.64] ;  /* 0x0000003c12147981 */ /* 0x000564000c1e1500 */
[----:B--2---:R-:W-:-:S05]  /*c450*/  IMAD.WIDE R18, R4, 0x2, R56 ;  /* 0x0000000204127825 */ /* 0x004fca00078e0238 */
        /* <DEDUP_REMOVED lines=13> */
[----:B0-----:R-:W-:Y:S02]  /*c530*/  IMAD.WIDE R18, R4, 0x2, R46 ;  /* 0x0000000204127825 */ /* 0x001fe400078e022e */
[----:B------:R-:W3:Y:S04]  /*c540*/  LDL.64 R46, [R1+0x510] ;  /* 0x00051000012e7983 */ /* 0x000ee80000100a00 */
[----:B------:R-:W3:Y:S01]  /*c550*/  LDG.E.U16 R18, desc[UR60][R18.64] ;  /* 0x0000003c12127981 */ /* 0x000ee2000c1e1500 */
[----:B------:R-:W-:Y:S06]  /*c560*/  BAR.SYNC.DEFER_BLOCKING 0x0 ;  /* 0x0000000000007b1d */ /* 0x000fec0000010000 */
        /* <DEDUP_REMOVED lines=95> */
[----:B-----5:R0:W-:Y:S04]  /*cb60*/  STS.U16 [R11+0x29e80], R20 ;  /* 0x029e80140b007388 */ /* 0x0201e80000000400 */
[----:B------:R-:W-:Y:S04]  /*cb70*/  STS.U16 [R10+0x20300], R27 ;  /* 0x0203001b0a007388 */ /* 0x000fe80000000400 */
[----:B------:R1:W-:Y:S04]  /*cb80*/  STS.U16 [R10+0x28300], R26 ;  /* 0x0283001a0a007388 */ /* 0x0003e80000000400 */
[----:B0-----:R-:W4:Y:S04]  /*cb90*/  LDL.64 R20, [R1+0x620] ;  /* 0x0006200001147983 */ /* 0x001f280000100a00 */
[----:B------:R-:W5:Y:S04]  /*cba0*/  LDL.64 R34, [R1+0x610] ;  /* 0x0006100001227983 */ /* 0x000f680000100a00 */
[----:B-1----:R-:W5:Y:S04]  /*cbb0*/  LDL.64 R26, [R1+0x608] ;  /* 0x00060800011a7983 */ /* 0x002f680000100a00 */
        /* <DEDUP_REMOVED lines=12> */
[----:B--2---:R-:W-:Y:S04]  /*cc80*/  STS.U16 [R10+0x21f00], R17 ;  /* 0x021f00110a007388 */ /* 0x004fe80000000400 */
[----:B---3--:R-:W-:Y:S04]  /*cc90*/  STS.U16 [R10+0x29f00], R0 ;  /* 0x029f00000a007388 */ /* 0x008fe80000000400 */
[----:B------:R-:W-:Y:S04]  /*cca0*/  STS.U16 [R9+0x20380], R25 ;  /* 0x0203801909007388 */ /* 0x000fe80000000400 */
[----:B------:R0:W-:Y:S04]  /*ccb0*/  STS.U16 [R9+0x28380], R24 ;  /* 0x0283801809007388 */ /* 0x0001e80000000400 */
[----:B------:R-:W2:Y:S01]  /*ccc0*/  LDL.64 R32, [R1+0x5f8] ;  /* 0x0005f80001207983 */ /* 0x000ea20000100a00 */
[----:B------:R-:W1:Y:S03]  /*ccd0*/  S2R R23, SR_CgaCtaId ;  /* 0x0000000000177919 */ /* 0x000e660000008800 */
[----:B0-----:R-:W3:Y:S04]  /*cce0*/  LDL.64 R24, [R1+0x5e8] ;  /* 0x0005e80001187983 */ /* 0x001ee80000100a00 */
        /* <DEDUP_REMOVED lines=13> */
[----:B------:R0:W-:Y:S01]  /*cdc0*/  STS.U16 [R9+0x29f80], R18 ;  /* 0x029f801209007388 */ /* 0x0001e20000000400 */
[----:B------:R1:W-:Y:S06]  /*cdd0*/  MEMBAR.ALL.CTA ;  /* 0x0000000000007992 */ /* 0x0003ec0000008000 */
[----:B-1----:R-:W1:Y:S01]  /*cde0*/  FENCE.VIEW.ASYNC.S ;  /* 0x00000000000073c6 */ /* 0x002e620000000000 */
[----:B------:R-:W-:-:S03]  /*cdf0*/  SHF.R.U32.HI R19, RZ, 0x5, R145 ;  /* 0x00000005ff137819 */ /* 0x000fc60000011691 */
[----:B------:R-:W3:Y:S02]  /*ce00*/  LDL.64 R40, [R1+0x5f0] ;  /* 0x0005f00001287983 */ /* 0x000ee40000100a00 */
[----:B------:R-:W-:Y:S01]  /*ce10*/  IMAD.SHL.U32 R0, R19, 0x200, RZ ;  /* 0x0000020013007824 */ /* 0x000fe200078e00ff */
[----:B------:R-:W-:Y:S01]  /*ce20*/  MOV R19, 0x400 ;  /* 0x0000040000137802 */ /* 0x000fe20000000f00 */
[----:B------:R-:W3:Y:S03]  /*ce30*/  LDL.64 R44, [R1+0x5e0] ;  /* 0x0005e000012c7983 */ /* 0x000ee60000100a00 */
[----:B------:R-:W-:Y:S01]  /*ce40*/  LEA R19, R23, R19, 0x18 ;  /* 0x0000001317137211 */ /* 0x000fe200078ec0ff */
[----:B------:R-:W3:Y:S01]  /*ce50*/  LDL.64 R30, [R1+0x5d8] ;  /* 0x0005d800011e7983 */ /* 0x000ee20000100a00 */
[----:B------:R-:W-:-:S03]  /*ce60*/  LOP3.LUT R0, R0, 0x800, RZ, 0xc0, !PT ;  /* 0x0000080000007812 */ /* 0x000fc600078ec0ff */
[----:B------:R-:W3:Y:S01]  /*ce70*/  LDL.64 R22, [R1+0x600] ;  /* 0x0006000001167983 */ /* 0x000ee20000100a00 */
[----:B------:R-:W-:-:S03]  /*ce80*/  LEA.HI R0, R19, R0, RZ, 0x1c ;  /* 0x0000000013007211 */ /* 0x000fc600078fe0ff */
[----:B0-----:R-:W3:Y:S01]  /*ce90*/  LDL.64 R18, [R1+0x618] ;  /* 0x0006180001127983 */ /* 0x001ee20000100a00 */
[----:B-1----:R-:W-:Y:S06]  /*cea0*/  BAR.SYNC.DEFER_BLOCKING 0x0 ;  /* 0x0000000000007b1d */ /* 0x002fec0000010000 */
[----:B------:R-:W3:Y:S04]  /*ceb0*/  LDL.64 R38, [R1+0x5d0] ;  /* 0x0005d00001267983 */ /* 0x000ee80000100a00 */
[----:B------:R-:W3:Y:S04]  /*cec0*/  LDL.64 R28, [R1+0x5c0] ;  /* 0x0005c000011c7983 */ /* 0x000ee80000100a00 */
[----:B------:R-:W3:Y:S01]  /*ced0*/  LDL.64 R36, [R1+0x5a0] ;  /* 0x0005a00001247983 */ /* 0x000ee20000100a00 */
[----:B----4-:R-:W-:-:S04]  /*cee0*/  IMAD.WIDE R20, R3, 0x2, R20 ;  /* 0x0000000203147825 */ /* 0x010fc800078e0214 */
[C---:B-----5:R-:W-:Y:S01]  /*cef0*/  IMAD.WIDE R186, R3.reuse, 0x2, R34 ;  /* 0x0000000203ba7825 */ /* 0x060fe200078e0222 */
[----:B------:R2:W4:Y:S03]  /*cf00*/  LDG.E.U16 R78, desc[UR60][R20.64] ;  /* 0x0000003c144e7981 */ /* 0x000526000c1e1500 */
[C---:B------:R-:W-:Y:S01]  /*cf10*/  IMAD.WIDE R184, R3.reuse, 0x2, R26 ;  /* 0x0000000203b87825 */ /* 0x040fe200078e021a */
[----:B------:R-:W5:Y:S04]  /*cf20*/  LDL.64 R34, [R1+0x590] ;  /* 0x0005900001227983 */ /* 0x000f680000100a00 */
[----:B------:R-:W4:Y:S04]  /*cf30*/  LDL.64 R26, [R1+0x580] ;  /* 0x00058000011a7983 */ /* 0x000f280000100a00 */
[----:B------:R3:W4:Y:S04]  /*cf40*/  LDG.E.U16 R77, desc[UR60][R186.64] ;  /* 0x0000003cba4d7981 */ /* 0x000728000c1e1500 */
[----:B------:R0:W4:Y:S01]  /*cf50*/  LDG.E.U16 R42, desc[UR60][R184.64] ;  /* 0x0000003cb82a7981 */ /* 0x000122000c1e1500 */
[----:B--2---:R-:W-:-:S03]  /*cf60*/  IMAD.WIDE R20, R3, 0x2, R32 ;  /* 0x0000000203147825 */ /* 0x004fc600078e0220 */
[----:B------:R-:W2:Y:S01]  /*cf70*/  LDL.64 R32, [R1+0x570] ;  /* 0x0005700001207983 */ /* 0x000ea20000100a00 */
[----:B---3--:R-:W-:-:S03]  /*cf80*/  IMAD.WIDE R186, R3, 0x2, R24 ;  /* 0x0000000203ba7825 */ /* 0x008fc600078e0218 */
[----:B------:R-:W3:Y:S01]  /*cf90*/  LDL.64 R24, [R1+0x540] ;  /* 0x0005400001187983 */ /* 0x000ee20000100a00 */
[----:B0-----:R-:W-:-:S03]  /*cfa0*/  IMAD.WIDE R184, R3, 0x2, R44 ;  /* 0x0000000203b87825 */ /* 0x001fc600078e022c */
[----:B------:R-:W3:Y:S04]  /*cfb0*/  LDL.64 R44, [R1+0x500] ;  /* 0x00050000012c7983 */ /* 0x000ee80000100a00 */
[----:B------:R-:W3:Y:S01]  /*cfc0*/  LDG.E.U16 R74, desc[UR60][R184.64] ;  /* 0x0000003cb84a7981 */ /* 0x000ee2000c1e1500 */
[----:B------:R-:W-:-:S04]  /*cfd0*/  IMAD.WIDE R18, R3, 0x2, R18 ;  /* 0x0000000203127825 */ /* 0x000fc800078e0212 */
[C---:B------:R-:W-:Y:S01]  /*cfe0*/  IMAD.WIDE R22, R3.reuse, 0x2, R22 ;  /* 0x0000000203167825 */ /* 0x040fe200078e0216 */
[----:B------:R0:W3:Y:S04]  /*cff0*/  LDG.E.U16 R43, desc[UR60][R18.64] ;  /* 0x0000003c122b7981 */ /* 0x0000e8000c1e1500 */
[----:B------:R1:W3:Y:S01]  /*d000*/  LDG.E.U16 R76, desc[UR60][R22.64] ;  /* 0x0000003c164c7981 */ /* 0x0002e2000c1e1500 */
[----:B0-----:R-:W-:-:S03]  /*d010*/  IMAD.WIDE R18, R3, 0x2, R40 ;  /* 0x0000000203127825 */ /* 0x001fc600078e0228 */
[----:B------:R0:W3:Y:S01]  /*d020*/  LDG.E.U16 R41, desc[UR60][R20.64] ;  /* 0x0000003c14297981 */ /* 0x0000e2000c1e1500 */
[----:B-1----:R-:W-:-:S03]  /*d030*/  IMAD.WIDE R22, R3, 0x2, R30 ;  /* 0x0000000203167825 */ /* 0x002fc600078e021e */
[----:B------:R1:W3:Y:S04]  /*d040*/  LDG.E.U16 R75, desc[UR60][R18.64] ;  /* 0x0000003c124b7981 */ /* 0x0002e8000c1e1500 */
[----:B------:R-:W3:Y:S01]  /*d050*/  LDL.64 R30, [R1+0x530] ;  /* 0x00053000011e7983 */ /* 0x000ee20000100a00 */
[----:B0-----:R-:W-:-:S03]  /*d060*/  IMAD.WIDE R20, R3, 0x2, R38 ;  /* 0x0000000203147825 */ /* 0x001fc600078e0226 */
[----:B------:R5:W3:Y:S01]  /*d070*/  LDG.E.U16 R39, desc[UR60][R22.64] ;  /* 0x0000003c16277981 */ /* 0x000ae2000c1e1500 */
[----:B-1----:R-:W-:-:S03]  /*d080*/  IMAD.WIDE R18, R3, 0x2, R28 ;  /* 0x0000000203127825 */ /* 0x002fc600078e021c */
[----:B------:R-:W3:Y:S01]  /*d090*/  LDL.64 R28, [R1+0x4f0] ;  /* 0x0004f000011c7983 */ /* 0x000ee20000100a00 */
[----:B------:R-:W-:-:S03]  /*d0a0*/  IMAD.WIDE R184, R3, 0x2, R36 ;  /* 0x0000000203b87825 */ /* 0x000fc600078e0224 */
[----:B------:R4:W3:Y:S04]  /*d0b0*/  LDG.E.U16 R73, desc[UR60][R20.64] ;  /* 0x0000003c14497981 */ /* 0x0008e8000c1e1500 */
[----:B------:R-:W3:Y:S04]  /*d0c0*/  LDL.64 R36, [R1+0x4e0] ;  /* 0x0004e00001247983 */ /* 0x000ee80000100a00 */
[----:B------:R2:W3:Y:S01]  /*d0d0*/  LDG.E.U16 R72, desc[UR60][R18.64] ;  /* 0x0000003c12487981 */ /* 0x0004e2000c1e1500 */
[----:B------:R-:W-:Y:S01]  /*d0e0*/  LOP3.LUT R0, R0, 0x3fff, RZ, 0xc0, !PT ;  /* 0x00003fff00007812 */ /* 0x000fe200078ec0ff */
[----:B------:R-:W-:Y:S01]  /*d0f0*/  WARPGROUP.ARRIVE ;  /* 0x00000000000079c5 */ /* 0x000fe20000000000 */
[----:B------:R-:W-:Y:S01]  /*d100*/  IMAD.MOV.U32 R7, RZ, RZ, RZ ;  /* 0x000000ffff077224 */ /* 0x000fe200078e00ff */
[----:B------:R0:W3:Y:S01]  /*d110*/  LDG.E.U16 R40, desc[UR60][R186.64] ;  /* 0x0000003cba287981 */ /* 0x0000e2000c1e1500 */
[----:B------:R-:W-:-:S03]  /*d120*/  R2UR UR4, R0 ;  /* 0x00000000000472ca */ /* 0x000fc600000e0000 */
[----:B------:R-:W3:Y:S10]  /*d130*/  LDG.E.U16 R70, desc[UR60][R184.64] ;  /* 0x0000003cb8467981 */ /* 0x000ef4000c1e1500 */
[----:B------:R-:W-:Y:S01]  /*d140*/  HGMMA.64x64x16.F32 R152, gdesc[UR4].tnspA, RZ, !UPT, gsb0 ;  /* 0x20e00000049879f0 */ /* 0x000fe2000c0008ff */
[----:B-----5:R-:W-:-:S02]  /*d150*/  IMAD.WIDE R22, R3, 0x2, R34 ;  /* 0x0000000203167825 */ /* 0x020fc400078e0222 */
[----:B------:R-:W5:Y:S02]  /*d160*/  LDL.64 R34, [R1+0x4c0] ;  /* 0x0004c00001227983 */ /* 0x000f640000100a00 */
[C---:B----4-:R-:W-:Y:S02]  /*d170*/  IMAD.WIDE R20, R3.reuse, 0x2, R26 ;  /* 0x0000000203147825 */ /* 0x050fe400078e021a */
[----:B------:R-:W4:Y:S04]  /*d180*/  LDL.64 R26, [R1+0x4d0] ;  /* 0x0004d000011a7983 */ /* 0x000f280000100a00 */
[----:B------:R3:W5:Y:S01]  /*d190*/  LDG.E.U16 R69, desc[UR60][R22.64] ;  /* 0x0000003c16457981 */ /* 0x000762000c1e1500 */
[----:B--2---:R-:W-:Y:S01]  /*d1a0*/  IMAD.WIDE R18, R3, 0x2, R32 ;  /* 0x0000000203127825 */ /* 0x004fe200078e0220 */
[----:B------:R-:W-:-:S02]  /*d1b0*/  IADD3 R2, P0, R0, 0x80, RZ ;  /* 0x0000008000027810 */ /* 0x000fc40007f1e0ff */
[----:B------:R-:W2:Y:S01]  /*d1c0*/  LDL.64 R32, [R1+0x4b0] ;  /* 0x0004b00001207983 */ /* 0x000ea20000100a00 */
[----:B------:R-:W-:Y:S02]  /*d1d0*/  WARPGROUP.DEPBAR.LE gsb0, 0x0 ;  /* 0x00008000000079c5 */ /* 0x000fe40000010000 */
[C---:B0-----:R-:W-:Y:S01]  /*d1e0*/  IMAD.WIDE R186, R3.reuse, 0x2, R54 ;  /* 0x0000000203ba7825 */ /* 0x041fe200078e0236 */
[----:B------:R-:W2:Y:S03]  /*d1f0*/  LDG.E.U16 R68, desc[UR60][R20.64] ;  /* 0x0000003c14447981 */ /* 0x000ea6000c1e1500 */
[----:B---3--:R-:W-:Y:S01]  /*d200*/  IMAD.WIDE R22, R3, 0x2, R24 ;  /* 0x0000000203167825 */ /* 0x008fe200078e0218 */
[----:B------:R-:W-:Y:S01]  /*d210*/  IADD3.X R0, R7, 0x40000040, RZ, P0, !PT ;  /* 0x4000004007007810 */ /* 0x000fe200007fe4ff */
[----:B------:R-:W3:Y:S01]  /*d220*/  LDL.64 R24, [R1+0x490] ;  /* 0x0004900001187983 */ /* 0x000ee20000100a00 */
[----:B------:R-:W-:-:S02]  /*d230*/  R2UR UR4, R2 ;  /* 0x00000000020472ca */ /* 0x000fc400000e0000 */
[----:B------:R-:W-:Y:S01]  /*d240*/  R2UR UR8, R0 ;  /* 0x00000000000872ca */ /* 0x000fe200000e0000 */
[----:B------:R-:W-:Y:S01]  /*d250*/  WARPGROUP.ARRIVE ;  /* 0x00000000000079c5 */ /* 0x000fe20000000000 */
[----:B------:R0:W3:Y:S01]  /*d260*/  LDG.E.U16 R71, desc[UR60][R186.64] ;  /* 0x0000003cba477981 */ /* 0x0000e2000c1e1500 */
[----:B------:R-:W-:-:S03]  /*d270*/  IMAD.WIDE R184, R3, 0x2, R50 ;  /* 0x0000000203b87825 */ /* 0x000fc600078e0232 */
[----:B------:R1:W3:Y:S04]  /*d280*/  LDG.E.U16 R67, desc[UR60][R18.64] ;  /* 0x0000003c12437981 */ /* 0x0002e8000c1e1500 */
[----:B------:R1:W3:Y:S03]  /*d290*/  LDG.E.U16 R64, desc[UR60][R22.64] ;  /* 0x0000003c16407981 */ /* 0x0002e6000c1e1500 */
[----:B------:R-:W-:Y:S01]  /*d2a0*/  UMOV UR9, UR8 ;  /* 0x0000000800097c82 */ /* 0x000fe20008000000 */
[----:B------:R-:W-:Y:S01]  /*d2b0*/  UMOV UR8, UR4 ;  /* 0x0000000400087c82 */ /* 0x000fe20008000000 */
[C---:B0-----:R-:W-:Y:S01]  /*d2c0*/  IMAD.WIDE R186, R3.reuse, 0x2, R52 ;  /* 0x0000000203ba7825 */ /* 0x041fe200078e0234 */
[----:B------:R-:W-:Y:S01]  /*d2d0*/  HGMMA.64x64x16.F32 R152, gdesc[UR8].tnspA, R152, gsb0 ;  /* 0x20e00000089879f0 */ /* 0x000fe20008000898 */
[----:B------:R-:W-:Y:S01]  /*d2e0*/  UIADD3.64 UR12, UR8, 0x80, URZ ;  /* 0x00000080080c7897 */ /* 0x000fe2000fffe03f */
[----:B------:R-:W3:Y:S01]  /*d2f0*/  LDL.64 R52, [R1+0x4a0] ;  /* 0x0004a00001347983 */ /* 0x000ee20000100a00 */
[----:B-1----:R-:W-:-:S03]  /*d300*/  IMAD.WIDE R18, R3, 0x2, R48 ;  /* 0x0000000203127825 */ /* 0x002fc600078e0230 */
[----:B------:R-:W3:Y:S04]  /*d310*/  LDL.64 R50, [R1+0x470] ;  /* 0x0004700001327983 */ /* 0x000ee80000100a00 */
[----:B------:R0:W3:Y:S04]  /*d320*/  LDG.E.U16 R66, desc[UR60][R186.64] ;  /* 0x0000003cba427981 */ /* 0x0000e8000c1e1500 */
[----:B------:R1:W3:Y:S04]  /*d330*/  LDG.E.U16 R65, desc[UR60][R184.64] ;  /* 0x0000003cb8417981 */ /* 0x0002e8000c1e1500 */
[----:B------:R-:W3:Y:S01]  /*d340*/  LDG.E.U16 R62, desc[UR60][R18.64] ;  /* 0x0000003c123e7981 */ /* 0x000ee2000c1e1500 */
[----:B------:R-:W-:-:S02]  /*d350*/  WARPGROUP.DEPBAR.LE gsb0, 0x0 ;  /* 0x00008000000079c5 */ /* 0x000fc40000010000 */
[----:B------:R-:W-:Y:S01]  /*d360*/  WARPGROUP.ARRIVE ;  /* 0x00000000000079c5 */ /* 0x000fe20000000000 */
[----:B------:R-:W3:Y:S05]  /*d370*/  LDL.64 R48, [R1+0x460] ;  /* 0x0004600001307983 */ /* 0x000eea0000100a00 */
[----:B------:R-:W-:Y:S01]  /*d380*/  HGMMA.64x64x16.F32 R152, gdesc[UR12].tnspA, R152, gsb0 ;  /* 0x20e000000c9879f0 */ /* 0x000fe20008000898 */
[C---:B------:R-:W-:Y:S02]  /*d390*/  IMAD.WIDE R20, R3.reuse, 0x2, R30 ;  /* 0x0000000203147825 */ /* 0x040fe400078e021e */
[----:B------:R-:W3:Y:S02]  /*d3a0*/  LDL.64 R30, [R1+0x480] ;  /* 0x00048000011e7983 */ /* 0x000ee40000100a00 */
[----:B------:R-:W-:-:S02]  /*d3b0*/  IMAD.WIDE R22, R3, 0x2, R28 ;  /* 0x0000000203167825 */ /* 0x000fc400078e021c */
[----:B------:R-:W3:Y:S02]  /*d3c0*/  LDL.64 R28, [R1+0x440] ;  /* 0x00044000011c7983 */ /* 0x000ee40000100a00 */
[C---:B0-----:R-:W-:Y:S02]  /*d3d0*/  IMAD.WIDE R186, R3.reuse, 0x2, R46 ;  /* 0x0000000203ba7825 */ /* 0x041fe400078e022e */
[----:B------:R0:W3:Y:S02]  /*d3e0*/  LDG.E.U16 R63, desc[UR60][R20.64] ;  /* 0x0000003c143f7981 */ /* 0x0000e4000c1e1500 */
[C---:B-1----:R-:W-:Y:S02]  /*d3f0*/  IMAD.WIDE R184, R3.reuse, 0x2, R44 ;  /* 0x0000000203b87825 */ /* 0x042fe400078e022c */
[----:B------:R-:W3:Y:S04]  /*d400*/  LDL.64 R46, [R1+0x450] ;  /* 0x00045000012e7983 */ /* 0x000ee80000100a00 */
[----:B------:R5:W3:Y:S01]  /*d410*/  LDG.E.U16 R61, desc[UR60][R186.64] ;  /* 0x0000003cba3d7981 */ /* 0x000ae2000c1e1500 */
[----:B0-----:R-:W-:-:S03]  /*d420*/  IMAD.WIDE R20, R3, 0x2, R36 ;  /* 0x0000000203147825 */ /* 0x001fc600078e0224 */
[----:B------:R-:W3:Y:S04]  /*d430*/  LDL.64 R36, [R1+0x430] ;  /* 0x0004300001247983 */ /* 0x000ee80000100a00 */
[----:B------:R2:W3:Y:S04]  /*d440*/  LDG.E.U16 R60, desc[UR60][R184.64] ;  /* 0x0000003cb83c7981 */ /* 0x0004e8000c1e1500 */
[----:B------:R3:W3:Y:S04]  /*d450*/  LDG.E.U16 R58, desc[UR60][R20.64] ;  /* 0x0000003c143a7981 */ /* 0x0006e8000c1e1500 */
[----:B------:R-:W3:Y:S01]  /*d460*/  LDL.64 R44, [R1+0x410] ;  /* 0x00041000012c7983 */ /* 0x000ee20000100a00 */
[----:B------:R-:W-:-:S02]  /*d470*/  UIADD3.64 UR16, UR8, 0x100, URZ ;  /* 0x0000010008107897 */ /* 0x000fc4000fffe03f */
[----:B------:R-:W-:Y:S01]  /*d480*/  UIADD3.64 UR48, UR8, 0x180, URZ ;  /* 0x0000018008307897 */ /* 0x000fe2000fffe03f */
[----:B------:R0:W3:Y:S01]  /*d490*/  LDG.E.U16 R59, desc[UR60][R22.64] ;  /* 0x0000003c163b7981 */ /* 0x0000e2000c1e1500 */
[----:B------:R-:W-:Y:S02]  /*d4a0*/  WARPGROUP.DEPBAR.LE gsb0, 0x0 ;  /* 0x00008000000079c5 */ /* 0x000fe40000010000 */
[----:B------:R-:W-:-:S06]  /*d4b0*/  WARPGROUP.ARRIVE ;  /* 0x00000000000079c5 */ /* 0x000fcc0000000000 */
[----:B------:R-:W-:Y:S01]  /*d4c0*/  HGMMA.64x64x16.F32 R152, gdesc[UR16].tnspA, R152, gsb0 ;  /* 0x20e00000109879f0 */ /* 0x000fe20008000898 */
[C---:B----4-:R-:W-:Y:S02]  /*d4d0*/  IMAD.WIDE R18, R3.reuse, 0x2, R26 ;  /* 0x0000000203127825 */ /* 0x050fe400078e021a */
[----:B------:R-:W4:Y:S02]  /*d4e0*/  LDL.64 R26, [R1+0x420] ;  /* 0x00042000011a7983 */ /* 0x000f240000100a00 */
[----:B-----5:R-:W-:Y:S02]  /*d4f0*/  IMAD.WIDE R186, R3, 0x2, R34 ;  /* 0x0000000203ba7825 */ /* 0x020fe400078e0222 */
[----:B------:R-:W5:Y:S01]  /*d500*/  LDL.64 R34, [R1+0x400] ;  /* 0x0004000001227983 */ /* 0x000f620000100a00 */
[----:B------:R-:W-:-:S03]  /*d510*/  UIADD3.64 UR52, UR8, 0x200, URZ ;  /* 0x0000020008347897 */ /* 0x000fc6000fffe03f */
[----:B------:R-:W5:Y:S04]  /*d520*/  LDG.E.U16 R57, desc[UR60][R18.64] ;  /* 0x0000003c12397981 */ /* 0x000f68000c1e1500 */
[----:B------:R1:W5:Y:S01]  /*d530*/  LDG.E.U16 R56, desc[UR60][R186.64] ;  /* 0x0000003cba387981 */ /* 0x000362000c1e1500 */
[----:B--2---:R-:W-:-:S03]  /*d540*/  IMAD.WIDE R184, R3, 0x2, R32 ;  /* 0x0000000203b87825 */ /* 0x004fc600078e0220 */
[----:B------:R-:W2:Y:S01]  /*d550*/  LDL.64 R32, [R1+0x3f0] ;  /* 0x0003f00001207983 */ /* 0x000ea20000100a00 */
[----:B---3--:R-:W-:Y:S01]  /*d560*/  IMAD.WIDE R20, R3, 0x2, R24 ;  /* 0x0000000203147825 */ /* 0x008fe200078e0218 */
[----:B------:R-:W-:Y:S02]  /*d570*/  WARPGROUP.DEPBAR.LE gsb0, 0x0 ;  /* 0x00008000000079c5 */ /* 0x000fe40000010000 */
[----:B------:R-:W3:Y:S01]  /*d580*/  LDL.64 R24, [R1+0x3e0] ;  /* 0x0003e00001187983 */ /* 0x000ee20000100a00 */
[----:B------:R-:W-:-:S03]  /*d590*/  WARPGROUP.ARRIVE ;  /* 0x00000000000079c5 */ /* 0x000fc60000000000 */
[----:B------:R-:W3:Y:S03]  /*d5a0*/  LDG.E.U16 R55, desc[UR60][R184.64] ;  /* 0x0000003cb8377981 */ /* 0x000ee6000c1e1500 */
[----:B------:R-:W-:Y:S03]  /*d5b0*/  HGMMA.64x64x16.F32 R152, gdesc[UR48].tnspA, R152, gsb0 ;  /* 0x20e00000309879f0 */ /* 0x000fe60008000898 */
[----:B------:R-:W-:Y:S02]  /*d5c0*/  WARPGROUP.DEPBAR.LE gsb0, 0x0 ;  /* 0x00008000000079c5 */ /* 0x000fe40000010000 */
[----:B------:R-:W-:-:S06]  /*d5d0*/  WARPGROUP.ARRIVE ;  /* 0x00000000000079c5 */ /* 0x000fcc0000000000 */
[----:B------:R-:W-:Y:S01]  /*d5e0*/  HGMMA.64x64x16.F32 R152, gdesc[UR52].tnspA, R152, gsb0 ;  /* 0x20e00000349879f0 */ /* 0x000fe20008000898 */
[----:B------:R-:W-:Y:S02]  /*d5f0*/  UIADD3.64 UR50, UR10, 0x202, URZ ;  /* 0x000002020a327897 */ /* 0x000fe4000fffe03f */
[----:B------:R-:W-:Y:S01]  /*d600*/  UIADD3.64 UR48, UR8, 0x280, URZ ;  /* 0x0000028008307897 */ /* 0x000fe2000fffe03f */
[C---:B0-----:R-:W-:Y:S02]  /*d610*/  IMAD.WIDE R22, R3.reuse, 0x2, R52 ;  /* 0x0000000203167825 */ /* 0x041fe400078e0234 */
[----:B------:R0:W3:Y:S02]  /*d620*/  LDG.E.U16 R53, desc[UR60][R20.64] ;  /* 0x0000003c14357981 */ /* 0x0000e4000c1e1500 */
[C---:B-1----:R-:W-:Y:S02]  /*d630*/  IMAD.WIDE R186, R3.reuse, 0x2, R50 ;  /* 0x0000000203ba7825 */ /* 0x042fe400078e0232 */
[----:B------:R1:W3:Y:S02]  /*d640*/  LDG.E.U16 R54, desc[UR60][R22.64] ;  /* 0x0000003c16367981 */ /* 0x0002e4000c1e1500 */
[----:B------:R-:W-:-:S02]  /*d650*/  IMAD.WIDE R18, R3, 0x2, R30 ;  /* 0x0000000203127825 */ /* 0x000fc400078e021e */
[----:B------:R-:W3:Y:S02]  /*d660*/  LDL.64 R30, [R1+0x3a0] ;  /* 0x0003a000011e7983 */ /* 0x000ee40000100a00 */
[C---:B0-----:R-:W-:Y:S02]  /*d670*/  IMAD.WIDE R20, R3.reuse, 0x2, R28 ;  /* 0x0000000203147825 */ /* 0x041fe400078e021c */
[----:B------:R-:W3:Y:S04]  /*d680*/  LDL.64 R28, [R1+0x390] ;  /* 0x00039000011c7983 */ /* 0x000ee80000100a00 */
[----:B------:R0:W3:Y:S01]  /*d690*/  LDG.E.U16 R52, desc[UR60][R18.64] ;  /* 0x0000003c12347981 */ /* 0x0000e2000c1e1500 */
[----:B-1----:R-:W-:-:S03]  /*d6a0*/  IMAD.WIDE R22, R3, 0x2, R46 ;  /* 0x0000000203167825 */ /* 0x002fc600078e022e */
[----:B------:R-:W3:Y:S01]  /*d6b0*/  LDG.E.U16 R51, desc[UR60][R186.64] ;  /* 0x0000003cba337981 */ /* 0x000ee2000c1e1500 */
[----:B------:R-:W-:-:S03]  /*d6c0*/  IMAD.WIDE R184, R3, 0x2, R48 ;  /* 0x0000000203b87825 */ /* 0x000fc600078e0230 */
[----:B------:R-:W3:Y:S01]  /*d6d0*/  LDG.E.U16 R49, desc[UR60][R22.64] ;  /* 0x0000003c16317981 */ /* 0x000ee2000c1e1500 */
[----:B0-----:R-:W-:-:S03]  /*d6e0*/  IMAD.WIDE R18, R3, 0x2, R36 ;  /* 0x0000000203127825 */ /* 0x001fc600078e0224 */
[----:B------:R-:W3:Y:S04]  /*d6f0*/  LDL.64 R36, [R1+0x370] ;  /* 0x0003700001247983 */ /* 0x000ee80000100a00 */
[----:B------:R-:W3:Y:S04]  /*d700*/  LDG.E.U16 R48, desc[UR60][R20.64] ;  /* 0x0000003c14307981 */ /* 0x000ee8000c1e1500 */
[----:B------:R-:W3:Y:S04]  /*d710*/  LDG.E.U16 R47, desc[UR60][R18.64] ;  /* 0x0000003c122f7981 */ /* 0x000ee8000c1e1500 */
[----:B------:R0:W3:Y:S01]  /*d720*/  LDG.E.U16 R50, desc[UR60][R184.64] ;  /* 0x0000003cb8327981 */ /* 0x0000e2000c1e1500 */
[----:B------:R-:W-:-:S02]  /*d730*/  WARPGROUP.DEPBAR.LE gsb0, 0x0 ;  /* 0x00008000000079c5 */ /* 0x000fc40000010000 */
[----:B------:R-:W-:-:S06]  /*d740*/  WARPGROUP.ARRIVE ;  /* 0x00000000000079c5 */ /* 0x000fcc0000000000 */
[----:B------:R-:W-:Y:S01]  /*d750*/  HGMMA.64x64x16.F32 R152, gdesc[UR48].tnspA, R152, gsb0 ;  /* 0x20e00000309879f0 */ /* 0x000fe20008000898 */
[----:B0-----:R-:W-:Y:S01]  /*d760*/  IMAD.WIDE R184, R3, 0x2, R44 ;  /* 0x0000000203b87825 */ /* 0x001fe200078e022c */
[----:B------:R-:W-:-:S03]  /*d770*/  UIADD3.64 UR54, UR10, 0x204, URZ ;  /* 0x000002040a367897 */ /* 0x000fc6000fffe03f */
[----:B----4-:R-:W-:-:S04]  /*d780*/  IMAD.WIDE R186, R3, 0x2, R26 ;  /* 0x0000000203ba7825 */ /* 0x010fc800078e021a */
[C---:B-----5:R-:W-:Y:S01]  /*d790*/  IMAD.WIDE R22, R3.reuse, 0x2, R34 ;  /* 0x0000000203167825 */ /* 0x060fe200078e0222 */
[----:B------:R-:W4:Y:S04]  /*d7a0*/  LDL.64 R26, [R1+0x360] ;  /* 0x00036000011a7983 */ /* 0x000f280000100a00 */
[----:B------:R-:W5:Y:S04]  /*d7b0*/  LDL.64 R34, [R1+0x350] ;  /* 0x0003500001227983 */ /* 0x000f680000100a00 */
[----:B------:R0:W5:Y:S01]  /*d7c0*/  LDG.E.U16 R44, desc[UR60][R22.64] ;  /* 0x0000003c162c7981 */ /* 0x000162000c1e1500 */
[----:B------:R-:W-:Y:S01]  /*d7d0*/  UIADD3.64 UR52, UR8, 0x300, URZ ;  /* 0x0000030008347897 */ /* 0x000fe2000fffe03f */
[----:B--2---:R-:W-:-:S04]  /*d7e0*/  IMAD.WIDE R20, R3, 0x2, R32 ;  /* 0x0000000203147825 */ /* 0x004fc800078e0220 */
[C---:B---3--:R-:W-:Y:S01]  /*d7f0*/  IMAD.WIDE R18, R3.reuse, 0x2, R24 ;  /* 0x0000000203127825 */ /* 0x048fe200078e0218 */
[----:B------:R-:W2:Y:S04]  /*d800*/  LDL.64 R32, [R1+0x340] ;  /* 0x0003400001207983 */ /* 0x000ea80000100a00 */
[----:B------:R-:W3:Y:S01]  /*d810*/  LDL.64 R24, [R1+0x330] ;  /* 0x0003300001187983 */ /* 0x000ee20000100a00 */
[----:B0-----:R-:W-:-:S03]  /*d820*/  IMAD.WIDE R22, R3, 0x2, R80 ;  /* 0x0000000203167825 */ /* 0x001fc600078e0250 */
[----:B------:R-:W3:Y:S01]  /*d830*/  LDL.64 R80, [R1+0x2f0] ;  /* 0x0002f00001507983 */ /* 0x000ee20000100a00 */
[----:B------:R-:W-:Y:S02]  /*d840*/  WARPGROUP.DEPBAR.LE gsb0, 0x0 ;  /* 0x00008000000079c5 */ /* 0x000fe40000010000 */
[----:B------:R-:W-:Y:S01]  /*d850*/  WARPGROUP.ARRIVE ;  /* 0x00000000000079c5 */ /* 0x000fe20000000000 */
[----:B------:R-:W-:Y:S01]  /*d860*/  UIADD3.64 UR50, UR10, 0x3fe, URZ ;  /* 0x000003fe0a327897 */ /* 0x000fe2000fffe03f */
[----:B------:R0:W3:Y:S04]  /*d870*/  LDG.E.U16 R46, desc[UR60][R186.64] ;  /* 0x0000003cba2e7981 */ /* 0x0000e8000c1e1500 */
[----:B------:R-:W-:Y:S01]  /*d880*/  HGMMA.64x64x16.F32 R152, gdesc[UR52].tnspA, R152, gsb0 ;  /* 0x20e00000349879f0 */ /* 0x000fe20008000898 */
[----:B------:R-:W-:Y:S01]  /*d890*/  UIADD3.64 UR48, UR8, 0x380, URZ ;  /* 0x0000038008307897 */ /* 0x000fe2000fffe03f */
[----:B------:R1:W3:Y:S04]  /*d8a0*/  LDG.E.U16 R45, desc[UR60][R184.64] ;  /* 0x0000003cb82d7981 */ /* 0x0002e8000c1e1500 */
[----:B------:R1:W3:Y:S04]  /*d8b0*/  LDG.E.U16 R252, desc[UR60][R20.64] ;  /* 0x0000003c14fc7981 */ /* 0x0002e8000c1e1500 */
[----:B------:R1:W3:Y:S04]  /*d8c0*/  LDG.E.U16 R250, desc[UR60][R18.64] ;  /* 0x0000003c12fa7981 */ /* 0x0002e8000c1e1500 */
[----:B------:R-:W3:Y:S01]  /*d8d0*/  LDG.E.U16 R243, desc[UR60][R22.64] ;  /* 0x0000003c16f37981 */ /* 0x000ee2000c1e1500 */
[----:B------:R-:W-:-:S02]  /*d8e0*/  WARPGROUP.DEPBAR.LE gsb0, 0x0 ;  /* 0x00008000000079c5 */ /* 0x000fc40000010000 */
[----:B------:R-:W-:-:S06]  /*d8f0*/  WARPGROUP.ARRIVE ;  /* 0x00000000000079c5 */ /* 0x000fcc0000000000 */
[----:B------:R-:W-:Y:S01]  /*d900*/  HGMMA.64x64x16.F32 R152, gdesc[UR48].tnspA, R152, gsb0 ;  /* 0x20e00000309879f0 */ /* 0x000fe20008000898 */
[----:B------:R-:W-:Y:S02]  /*d910*/  UIADD3.64 UR54, UR10, 0x400, URZ ;  /* 0x000004000a367897 */ /* 0x000fe4000fffe03f */
[----:B------:R-:W-:Y:S01]  /*d920*/  UIADD3.64 UR52, UR8, 0x400, URZ ;  /* 0x0000040008347897 */ /* 0x000fe2000fffe03f */
[----:B------:R-:W-:Y:S02]  /*d930*/  WARPGROUP.DEPBAR.LE gsb0, 0x0 ;  /* 0x00008000000079c5 */ /* 0x000fe40000010000 */
[----:B------:R-:W-:-:S06]  /*d940*/  WARPGROUP.ARRIVE ;  /* 0x00000000000079c5 */ /* 0x000fcc0000000000 */
[----:B------:R-:W-:Y:S01]  /*d950*/  HGMMA.64x64x16.F32 R152, gdesc[UR52].tnspA, R152, gsb0 ;  /* 0x20e00000349879f0 */ /* 0x000fe20008000898 */
[C---:B0-----:R-:W-:Y:S01]  /*d960*/  IMAD.WIDE R186, R3.reuse, 0x2, R86 ;  /* 0x0000000203ba7825 */ /* 0x041fe200078e0256 */
[----:B------:R-:W-:Y:S01]  /*d970*/  UIADD3.64 UR50, UR10, 0x402, URZ ;  /* 0x000004020a327897 */ /* 0x000fe2000fffe03f */
[----:B------:R-:W3:Y:S02]  /*d980*/  LDL.64 R86, [R1+0x2c0] ;  /* 0x0002c00001567983 */ /* 0x000ee40000100a00 */
[C---:B-1----:R-:W-:Y:S01]  /*d990*/  IMAD.WIDE R184, R3.reuse, 0x2, R84 ;  /* 0x0000000203b87825 */ /* 0x042fe200078e0254 */
[----:B------:R-:W-:Y:S01]  /*d9a0*/  UIADD3.64 UR48, UR8, 0x480, URZ ;  /* 0x0000048008307897 */ /* 0x000fe2000fffe03f */
[----:B------:R0:W3:Y:S02]  /*d9b0*/  LDG.E.U16 R247, desc[UR60][R186.64] ;  /* 0x0000003cbaf77981 */ /* 0x0000e4000c1e1500 */
[C---:B------:R-:W-:Y:S02]  /*d9c0*/  IMAD.WIDE R20, R3.reuse, 0x2, R30 ;  /* 0x0000000203147825 */ /* 0x040fe400078e021e */
[----:B------:R-:W3:Y:S02]  /*d9d0*/  LDL.64 R30, [R1+0x2e0] ;  /* 0x0002e000011e7983 */ /* 0x000ee40000100a00 */
[----:B------:R-:W-:-:S02]  /*d9e0*/  IMAD.WIDE R18, R3, 0x2, R28 ;  /* 0x0000000203127825 */ /* 0x000fc400078e021c */
[----:B------:R-:W3:Y:S02]  /*d9f0*/  LDL.64 R28, [R1+0x2d0] ;  /* 0x0002d000011c7983 */ /* 0x000ee40000100a00 */
[C---:B0-----:R-:W-:Y:S02]  /*da00*/  IMAD.WIDE R186, R3.reuse, 0x2, R82 ;  /* 0x0000000203ba7825 */ /* 0x041fe400078e0252 */
[----:B------:R0:W3:Y:S04]  /*da10*/  LDG.E.U16 R245, desc[UR60][R184.64] ;  /* 0x0000003cb8f57981 */ /* 0x0000e8000c1e1500 */
[----:B------:R-:W3:Y:S04]  /*da20*/  LDG.E.U16 R239, desc[UR60][R18.64] ;  /* 0x0000003c12ef7981 */ /* 0x000ee8000c1e1500 */
[----:B------:R-:W3:Y:S01]  /*da30*/  LDG.E.U16 R237, desc[UR60][R186.64] ;  /* 0x0000003cbaed7981 */ /* 0x000ee2000c1e1500 */
[----:B0-----:R-:W-:-:S03]  /*da40*/  IMAD.WIDE R184, R3, 0x2, R36 ;  /* 0x0000000203b87825 */ /* 0x001fc600078e0224 */
[----:B------:R-:W3:Y:S04]  /*da50*/  LDL.64 R36, [R1+0x5c8] ;  /* 0x0005c80001247983 */ /* 0x000ee80000100a00 */
[----:B------:R-:W3:Y:S04]  /*da60*/  LDL.64 R84, [R1+0x5a8] ;  /* 0x0005a80001547983 */ /* 0x000ee80000100a00 */
[----:B------:R-:W3:Y:S04]  /*da70*/  LDL.64 R82, [R1+0x598] ;  /* 0x0005980001527983 */ /* 0x000ee80000100a00 */
[----:B------:R5:W3:Y:S01]  /*da80*/  LDG.E.U16 R241, desc[UR60][R20.64] ;  /* 0x0000003c14f17981 */ /* 0x000ae2000c1e1500 */
[----:B----4-:R-:W-:-:S03]  /*da90*/  IMAD.WIDE R22, R3, 0x2, R26 ;  /* 0x0000000203167825 */ /* 0x010fc600078e021a */
[----:B------:R-:W4:Y:S01]  /*daa0*/  LDL.64 R26, [R1+0x5b8] ;  /* 0x0005b800011a7983 */ /* 0x000f220000100a00 */
[----:B------:R-:W-:Y:S02]  /*dab0*/  UIADD3.64 UR54, UR10, 0x404, URZ ;  /* 0x000004040a367897 */ /* 0x000fe4000fffe03f */
[----:B------:R-:W-:Y:S01]  /*dac0*/  UIADD3.64 UR52, UR8, 0x500, URZ ;  /* 0x0000050008347897 */ /* 0x000fe2000fffe03f */
[----:B------:R0:W4:Y:S01]  /*dad0*/  LDG.E.U16 R233, desc[UR60][R22.64] ;  /* 0x0000003c16e97981 */ /* 0x000122000c1e1500 */
[----:B-----5:R-:W-:-:S03]  /*dae0*/  IMAD.WIDE R20, R3, 0x2, R34 ;  /* 0x0000000203147825 */ /* 0x020fc600078e0222 */
[----:B------:R-:W5:Y:S01]  /*daf0*/  LDL.64 R34, [R1+0x588] ;  /* 0x0005880001227983 */ /* 0x000f620000100a00 */
[----:B------:R-:W-:-:S03]  /*db00*/  UIADD3.64 UR56, UR8, 0x600, URZ ;  /* 0x0000060008387897 */ /* 0x000fc6000fffe03f */
[----:B------:R-:W5:Y:S01]  /*db10*/  LDG.E.U16 R231, desc[UR60][R20.64] ;  /* 0x0000003c14e77981 */ /* 0x000f62000c1e1500 */
[----:B------:R-:W-:Y:S02]  /*db20*/  WARPGROUP.DEPBAR.LE gsb0, 0x0 ;  /* 0x00008000000079c5 */ /* 0x000fe40000010000 */
[----:B------:R-:W-:Y:S01]  /*db30*/  WARPGROUP.ARRIVE ;  /* 0x00000000000079c5 */ /* 0x000fe20000000000 */
[----:B------:R-:W5:Y:S05]  /*db40*/  LDG.E.U16 R235, desc[UR60][R184.64] ;  /* 0x0000003cb8eb7981 */ /* 0x000f6a000c1e1500 */
[----:B------:R-:W-:Y:S01]  /*db50*/  HGMMA.64x64x16.F32 R152, gdesc[UR48].tnspA, R152, gsb0 ;  /* 0x20e00000309879f0 */ /* 0x000fe20008000898 */
[----:B--2---:R-:W-:-:S04]  /*db60*/  IMAD.WIDE R18, R3, 0x2, R32 ;  /* 0x0000000203127825 */ /* 0x004fc800078e0220 */
[C---:B---3--:R-:W-:Y:S01]  /*db70*/  IMAD.WIDE R186, R3.reuse, 0x2, R24 ;  /* 0x0000000203ba7825 */ /* 0x048fe200078e0218 */
[----:B------:R1:W2:Y:S04]  /*db80*/  LDG.E.U16 R228, desc[UR60][R18.64] ;  /* 0x0000003c12e47981 */ /* 0x0002a8000c1e1500 */
[----:B------:R-:W3:Y:S01]  /*db90*/  LDL.64 R24, [R1+0x568] ;  /* 0x0005680001187983 */ /* 0x000ee20000100a00 */
[----:B------:R-:W-:Y:S02]  /*dba0*/  UIADD3.64 UR50, UR10, 0x5fe, URZ ;  /* 0x000005fe0a327897 */ /* 0x000fe4000fffe03f */
[----:B------:R-:W-:Y:S01]  /*dbb0*/  UIADD3.64 UR48, UR8, 0x580, URZ ;  /* 0x0000058008307897 */ /* 0x000fe2000fffe03f */
[C---:B0-----:R-:W-:Y:S01]  /*dbc0*/  IMAD.WIDE R22, R3.reuse, 0x2, R90 ;  /* 0x0000000203167825 */ /* 0x041fe200078e025a */
[----:B------:R-:W2:Y:S03]  /*dbd0*/  LDL.64 R32, [R1+0x578] ;  /* 0x0005780001207983 */ /* 0x000ea60000100a00 */
[C---:B-1----:R-:W-:Y:S01]  /*dbe0*/  IMAD.WIDE R18, R3.reuse, 0x2, R80 ;  /* 0x0000000203127825 */ /* 0x042fe200078e0250 */
[----:B------:R0:W2:Y:S04]  /*dbf0*/  LDG.E.U16 R223, desc[UR60][R22.64] ;  /* 0x0000003c16df7981 */ /* 0x0000a8000c1e1500 */
[----:B------:R-:W2:Y:S01]  /*dc00*/  LDL.64 R80, [R1+0x558] ;  /* 0x0005580001507983 */ /* 0x000ea20000100a00 */
[----:B------:R-:W-:-:S03]  /*dc10*/  IMAD.WIDE R20, R3, 0x2, R88 ;  /* 0x0000000203147825 */ /* 0x000fc600078e0258 */
[----:B------:R-:W2:Y:S01]  /*dc20*/  LDL.64 R90, [R1+0x548] ;  /* 0x00054800015a7983 */ /* 0x000ea20000100a00 */
[----:B------:R-:W-:-:S03]  /*dc30*/  IMAD.WIDE R184, R3, 0x2, R92 ;  /* 0x0000000203b87825 */ /* 0x000fc600078e025c */
[----:B------:R1:W2:Y:S04]  /*dc40*/  LDG.E.U16 R220, desc[UR60][R20.64] ;  /* 0x0000003c14dc7981 */ /* 0x0002a8000c1e1500 */
[----:B------:R-:W2:Y:S04]  /*dc50*/  LDG.E.U16 R227, desc[UR60][R186.64] ;  /* 0x0000003cbae37981 */ /* 0x000ea8000c1e1500 */
[----:B------:R-:W2:Y:S04]  /*dc60*/  LDG.E.U16 R225, desc[UR60][R184.64] ;  /* 0x0000003cb8e17981 */ /* 0x000ea8000c1e1500 */
[----:B------:R1:W2:Y:S01]  /*dc70*/  LDG.E.U16 R217, desc[UR60][R18.64] ;  /* 0x0000003c12d97981 */ /* 0x0002a2000c1e1500 */
[----:B------:R-:W-:-:S02]  /*dc80*/  WARPGROUP.DEPBAR.LE gsb0, 0x0 ;  /* 0x00008000000079c5 */ /* 0x000fc40000010000 */
[----:B------:R-:W-:Y:S01]  /*dc90*/  WARPGROUP.ARRIVE ;  /* 0x00000000000079c5 */ /* 0x000fe20000000000 */
[----:B------:R-:W2:Y:S01]  /*dca0*/  LDL.64 R88, [R1+0x518] ;  /* 0x0005180001587983 */ /* 0x000ea20000100a00 */
[----:B------:R-:W-:Y:S02]  /*dcb0*/  UIADD3.64 UR20, UR8, 0xf80, URZ ;  /* 0x00000f8008147897 */ /* 0x000fe4000fffe03f */
[----:B------:R-:W-:Y:S01]  /*dcc0*/  UIADD3.64 UR24, UR8, 0x1000, URZ ;  /* 0x0000100008187897 */ /* 0x000fe2000fffe03f */
[----:B------:R-:W2:Y:S01]  /*dcd0*/  LDL.64 R92, [R1+0x478] ;  /* 0x00047800015c7983 */ /* 0x000ea20000100a00 */
[----:B------:R-:W-:Y:S03]  /*dce0*/  HGMMA.64x64x16.F32 R152, gdesc[UR52].tnspA, R152, gsb0 ;  /* 0x20e00000349879f0 */ /* 0x000fe60008000898 */
[----:B------:R-:W-:Y:S02]  /*dcf0*/  WARPGROUP.DEPBAR.LE gsb0, 0x0 ;  /* 0x00008000000079c5 */ /* 0x000fe40000010000 */
[----:B------:R-:W-:-:S06]  /*dd00*/  WARPGROUP.ARRIVE ;  /* 0x00000000000079c5 */ /* 0x000fcc0000000000 */
[----:B------:R-:W-:Y:S03]  /*dd10*/  HGMMA.64x64x16.F32 R152, gdesc[UR48].tnspA, R152, gsb0 ;  /* 0x20e00000309879f0 */ /* 0x000fe60008000898 */
[----:B------:R-:W-:Y:S02]  /*dd20*/  WARPGROUP.DEPBAR.LE gsb0, 0x0 ;  /* 0x00008000000079c5 */ /* 0x000fe40000010000 */
[----:B------:R-:W-:-:S06]  /*dd30*/  WARPGROUP.ARRIVE ;  /* 0x00000000000079c5 */ /* 0x000fcc0000000000 */
[----:B------:R-:W-:Y:S01]  /*dd40*/  HGMMA.64x64x16.F32 R152, gdesc[UR56].tnspA, R152, gsb0 ;  /* 0x20e00000389879f0 */ /* 0x000fe20008000898 */
[C---:B0-----:R-:W-:Y:S02]  /*dd50*/  IMAD.WIDE R22, R3.reuse, 0x2, R30 ;  /* 0x0000000203167825 */ /* 0x041fe400078e021e */
[----:B------:R-:W2:Y:S02]  /*dd60*/  LDL.64 R30, [R1+0x538] ;  /* 0x00053800011e7983 */ /* 0x000ea40000100a00 */
[C---:B-1----:R-:W-:Y:S02]  /*dd70*/  IMAD.WIDE R20, R3.reuse, 0x2, R28 ;  /* 0x0000000203147825 */ /* 0x042fe400078e021c */
[----:B------:R-:W2:Y:S02]  /*dd80*/  LDL.64 R28, [R1+0x528] ;  /* 0x00052800011c7983 */ /* 0x000ea40000100a00 */
[C---:B------:R-:W-:Y:S02]  /*dd90*/  IMAD.WIDE R18, R3.reuse, 0x2, R86 ;  /* 0x0000000203127825 */ /* 0x040fe400078e0256 */
[----:B------:R-:W2:Y:S02]  /*dda0*/  LDL.64 R86, [R1+0x508] ;  /* 0x0005080001567983 */ /* 0x000ea40000100a00 */
[----:B------:R-:W-:-:S02]  /*ddb0*/  IMAD.WIDE R186, R3, 0x2, R36 ;  /* 0x0000000203ba7825 */ /* 0x000fc400078e0224 */
[----:B------:R-:W2:Y:S02]  /*ddc0*/  LDG.E.U16 R0, desc[UR60][R18.64] ;  /* 0x0000003c12007981 */ /* 0x000ea4000c1e1500 */
[C---:B----4-:R-:W-:Y:S02]  /*ddd0*/  IMAD.WIDE R184, R3.reuse, 0x2, R26 ;  /* 0x0000000203b87825 */ /* 0x050fe400078e021a */
[----:B------:R-:W4:Y:S04]  /*dde0*/  LDL.64 R26, [R1+0x2b0] ;  /* 0x0002b000011a7983 */ /* 0x000f280000100a00 */
[----:B------:R0:W4:Y:S04]  /*ddf0*/  LDG.E.U16 R38, desc[UR60][R186.64] ;  /* 0x0000003cba267981 */ /* 0x000128000c1e1500 */
[----:B------:R1:W4:Y:S04]  /*de00*/  LDG.E.U16 R37, desc[UR60][R184.64] ;  /* 0x0000003cb8257981 */ /* 0x000328000c1e1500 */
[----:B------:R5:W4:Y:S01]  /*de10*/  LDG.E.U16 R8, desc[UR60][R22.64] ;  /* 0x0000003c16087981 */ /* 0x000b22000c1e1500 */
[----:B0-----:R-:W-:-:S03]  /*de20*/  IMAD.WIDE R186, R3, 0x2, R84 ;  /* 0x0000000203ba7825 */ /* 0x001fc600078e0254 */
[----:B------:R-:W4:Y:S01]  /*de30*/  LDL.64 R84, [R1+0x4e8] ;  /* 0x0004e80001547983 */ /* 0x000f220000100a00 */
[----:B-1----:R-:W-:-:S03]  /*de40*/  IMAD.WIDE R184, R3, 0x2, R82 ;  /* 0x0000000203b87825 */ /* 0x002fc600078e0252 */
[----:B------:R-:W4:Y:S01]  /*de50*/  LDL.64 R82, [R1+0x4b8] ;  /* 0x0004b80001527983 */ /* 0x000f220000100a00 */
[----:B-----5:R-:W-:-:S03]  /*de60*/  IMAD.WIDE R22, R3, 0x2, R34 ;  /* 0x0000000203167825 */ /* 0x020fc600078e0222 */
[----:B------:R2:W5:Y:S01]  /*de70*/  LDG.E.U16 R35, desc[UR60][R184.64] ;  /* 0x0000003cb8237981 */ /* 0x000562000c1e1500 */
[----:B------:R-:W-:Y:S02]  /*de80*/  UIADD3.64 UR54, UR10, 0x602, URZ ;  /* 0x000006020a367897 */ /* 0x000fe4000fffe03f */
[----:B------:R-:W-:Y:S01]  /*de90*/  UIADD3.64 UR52, UR8, 0x680, URZ ;  /* 0x0000068008347897 */ /* 0x000fe2000fffe03f */
[----:B------:R0:W5:Y:S01]  /*dea0*/  LDG.E.U16 R2, desc[UR60][R20.64] ;  /* 0x0000003c14027981 */ /* 0x000162000c1e1500 */
[----:B------:R-:W-:Y:S02]  /*deb0*/  UIADD3.64 UR50, UR10, 0x604, URZ ;  /* 0x000006040a327897 */ /* 0x000fe4000fffe03f */
[----:B------:R-:W-:Y:S01]  /*dec0*/  UIADD3.64 UR48, UR8, 0x700, URZ ;  /* 0x0000070008307897 */ /* 0x000fe2000fffe03f */
[----:B------:R1:W5:Y:S01]  /*ded0*/  LDG.E.U16 R34, desc[UR60][R22.64] ;  /* 0x0000003c16227981 */ /* 0x000362000c1e1500 */
[----:B------:R-:W-:Y:S02]  /*dee0*/  UIADD3.64 UR28, UR8, 0x1080, URZ ;  /* 0x00001080081c7897 */ /* 0x000fe4000fffe03f */
[----:B------:R-:W-:Y:S01]  /*def0*/  UIADD3.64 UR32, UR8, 0x1100, URZ ;  /* 0x0000110008207897 */ /* 0x000fe2000fffe03f */
[----:B------:R-:W5:Y:S01]  /*df00*/  LDG.E.U16 R36, desc[UR60][R186.64] ;  /* 0x0000003cba247981 */ /* 0x000f62000c1e1500 */
[----:B---3--:R-:W-:-:S03]  /*df10*/  IMAD.WIDE R18, R3, 0x2, R24 ;  /* 0x0000000203127825 */ /* 0x008fc600078e0218 */
[----:B------:R-:W3:Y:S01]  /*df20*/  LDL.64 R24, [R1+0x4d8] ;  /* 0x0004d80001187983 */ /* 0x000ee20000100a00 */
[----:B--2---:R-:W-:-:S03]  /*df30*/  IMAD.WIDE R184, R3, 0x2, R80 ;  /* 0x0000000203b87825 */ /* 0x004fc600078e0250 */
[----:B------:R-:W2:Y:S01]  /*df40*/  LDL.64 R80, [R1+0x4a8] ;  /* 0x0004a80001507983 */ /* 0x000ea20000100a00 */
[----:B------:R-:W-:Y:S02]  /*df50*/  WARPGROUP.DEPBAR.LE gsb0, 0x0 ;  /* 0x00008000000079c5 */ /* 0x000fe40000010000 */
[----:B------:R-:W-:-:S06]  /*df60*/  WARPGROUP.ARRIVE ;  /* 0x00000000000079c5 */ /* 0x000fcc0000000000 */
        /* <DEDUP_REMOVED lines=8> */
[----:B------:R-:W5:Y:S02]  /*dff0*/  LDG.E.U16 R32, desc[UR60][R18.64] ;  /* 0x0000003c12207981 */ /* 0x000f64000c1e1500 */
[C---:B-1----:R-:W-:Y:S02]  /*e000*/  IMAD.WIDE R22, R3.reuse, 0x2, R90 ;  /* 0x0000000203167825 */ /* 0x042fe400078e025a */
[----:B------:R0:W5:Y:S04]  /*e010*/  LDG.E.U16 R33, desc[UR60][R20.64] ;  /* 0x0000003c14217981 */ /* 0x000168000c1e1500 */
[----:B------:R-:W5:Y:S01]  /*e020*/  LDL.64 R90, [R1+0x468] ;  /* 0x00046800015a7983 */ /* 0x000f620000100a00 */
[----:B0-----:R-:W-:-:S03]  /*e030*/  IMAD.WIDE R20, R3, 0x2, R30 ;  /* 0x0000000203147825 */ /* 0x001fc600078e021e */
[----:B------:R0:W5:Y:S01]  /*e040*/  LDG.E.U16 R30, desc[UR60][R22.64] ;  /* 0x0000003c161e7981 */ /* 0x000162000c1e1500 */
[----:B------:R-:W-:-:S03]  /*e050*/  IMAD.WIDE R18, R3, 0x2, R28 ;  /* 0x0000000203127825 */ /* 0x000fc600078e021c */
[----:B------:R1:W5:Y:S04]  /*e060*/  LDG.E.U16 R29, desc[UR60][R20.64] ;  /* 0x0000003c141d7981 */ /* 0x000368000c1e1500 */
[----:B------:R4:W5:Y:S01]  /*e070*/  LDG.E.U16 R28, desc[UR60][R18.64] ;  /* 0x0000003c121c7981 */ /* 0x000962000c1e1500 */
[----:B0-----:R-:W-:-:S03]  /*e080*/  IMAD.WIDE R22, R3, 0x2, R88 ;  /* 0x0000000203167825 */ /* 0x001fc600078e0258 */
[----:B------:R-:W5:Y:S01]  /*e090*/  LDL.64 R88, [R1+0x458] ;  /* 0x0004580001587983 */ /* 0x000f620000100a00 */
[----:B-1----:R-:W-:-:S03]  /*e0a0*/  IMAD.WIDE R20, R3, 0x2, R86 ;  /* 0x0000000203147825 */ /* 0x002fc600078e0256 */
[----:B------:R-:W5:Y:S01]  /*e0b0*/  LDL.64 R86, [R1+0x448] ;  /* 0x0004480001567983 */ /* 0x000f620000100a00 */
[----:B----4-:R-:W-:-:S03]  /*e0c0*/  IMAD.WIDE R18, R3, 0x2, R26 ;  /* 0x0000000203127825 */ /* 0x010fc600078e021a */
[----:B------:R0:W4:Y:S04]  /*e0d0*/  LDG.E.U16 R26, desc[UR60][R20.64] ;  /* 0x0000003c141a7981 */ /* 0x000128000c1e1500 */
[----:B------:R3:W4:Y:S01]  /*e0e0*/  LDG.E.U16 R7, desc[UR60][R18.64] ;  /* 0x0000003c12077981 */ /* 0x000722000c1e1500 */
[----:B------:R-:W-:Y:S02]  /*e0f0*/  UIADD3.64 UR54, UR10, 0x9fe, URZ ;  /* 0x000009fe0a367897 */ /* 0x000fe4000fffe03f */
[----:B------:R-:W-:Y:S01]  /*e100*/  UIADD3.64 UR52, UR8, 0x1180, URZ ;  /* 0x0000118008347897 */ /* 0x000fe2000fffe03f */
[----:B------:R-:W4:Y:S01]  /*e110*/  LDG.E.U16 R27, desc[UR60][R22.64] ;  /* 0x0000003c161b7981 */ /* 0x000f22000c1e1500 */
[----:B------:R-:W-:Y:S02]  /*e120*/  WARPGROUP.DEPBAR.LE gsb0, 0x0 ;  /* 0x00008000000079c5 */ /* 0x000fe40000010000 */
[----:B------:R-:W-:Y:S01]  /*e130*/  WARPGROUP.ARRIVE ;  /* 0x00000000000079c5 */ /* 0x000fe20000000000 */
[----:B------:R-:W-:Y:S01]  /*e140*/  UIADD3.64 UR50, UR10, 0xa00, URZ ;  /* 0x00000a000a327897 */ /* 0x000fe2000fffe03f */
[----:B------:R-:W4:Y:S04]  /*e150*/  LDG.E.U16 R31, desc[UR60][R184.64] ;  /* 0x0000003cb81f7981 */ /* 0x000f28000c1e1500 */
[----:B------:R-:W-:Y:S01]  /*e160*/  HGMMA.64x64x16.F32 R152, gdesc[UR24].tnspA, R152, gsb0 ;  /* 0x20e00000189879f0 */ /* 0x000fe20008000898 */
[----:B0-----:R-:W-:-:S02]  /*e170*/  IMAD.WIDE R20, R3, 0x2, R84 ;  /* 0x0000000203147825 */ /* 0x001fc400078e0254 */
[----:B------:R-:W4:Y:S02]  /*e180*/  LDL.64 R84, [R1+0x418] ;  /* 0x0004180001547983 */ /* 0x000f240000100a00 */
[C---:B---3--:R-:W-:Y:S02]  /*e190*/  IMAD.WIDE R18, R3.reuse, 0x2, R24 ;  /* 0x0000000203127825 */ /* 0x048fe400078e0218 */
[----:B------:R0:W3:Y:S04]  /*e1a0*/  LDG.E.U16 R24, desc[UR60][R20.64] ;  /* 0x0000003c14187981 */ /* 0x0000e8000c1e1500 */
[----:B------:R2:W3:Y:S01]  /*e1b0*/  LDG.E.U16 R251, desc[UR60][R18.64] ;  /* 0x0000003c12fb7981 */ /* 0x0004e2000c1e1500 */
[----:B0-----:R-:W-:-:S03]  /*e1c0*/  IMAD.WIDE R20, R3, 0x2, R82 ;  /* 0x0000000203147825 */ /* 0x001fc600078e0252 */
[----:B------:R-:W3:Y:S01]  /*e1d0*/  LDL.64 R82, [R1+0x408] ;  /* 0x0004080001527983 */ /* 0x000ee20000100a00 */
[----:B--2---:R-:W-:-:S03]  /*e1e0*/  IMAD.WIDE R18, R3, 0x2, R80 ;  /* 0x0000000203127825 */ /* 0x004fc600078e0250 */
[----:B------:R-:W2:Y:S01]  /*e1f0*/  LDL.64 R80, [R1+0x2a0] ;  /* 0x0002a00001507983 */ /* 0x000ea20000100a00 */
[----:B------:R-:W-:-:S03]  /*e200*/  IMAD.WIDE R22, R3, 0x2, R98 ;  /* 0x0000000203167825 */ /* 0x000fc600078e0262 */
[----:B------:R-:W2:Y:S04]  /*e210*/  LDL.64 R98, [R1+0x428] ;  /* 0x0004280001627983 */ /* 0x000ea80000100a00 */
[----:B------:R0:W2:Y:S04]  /*e220*/  LDG.E.U16 R25, desc[UR60][R22.64] ;  /* 0x0000003c16197981 */ /* 0x0000a8000c1e1500 */
[----:B------:R-:W2:Y:S04]  /*e230*/  LDG.E.U16 R248, desc[UR60][R20.64] ;  /* 0x0000003c14f87981 */ /* 0x000ea8000c1e1500 */
[----:B------:R-:W2:Y:S01]  /*e240*/  LDG.E.U16 R246, desc[UR60][R18.64] ;  /* 0x0000003c12f67981 */ /* 0x000ea2000c1e1500 */
[----:B------:R-:W-:-:S02]  /*e250*/  WARPGROUP.DEPBAR.LE gsb0, 0x0 ;  /* 0x00008000000079c5 */ /* 0x000fc40000010000 */
[----:B------:R-:W-:-:S06]  /*e260*/  WARPGROUP.ARRIVE ;  /* 0x00000000000079c5 */ /* 0x000fcc0000000000 */
[----:B------:R-:W-:Y:S03]  /*e270*/  HGMMA.64x64x16.F32 R152, gdesc[UR28].tnspA, R152, gsb0 ;  /* 0x20e000001c9879f0 */ /* 0x000fe60008000898 */
[----:B------:R-:W-:Y:S02]  /*e280*/  WARPGROUP.DEPBAR.LE gsb0, 0x0 ;  /* 0x00008000000079c5 */ /* 0x000fe40000010000 */
[----:B------:R-:W-:-:S06]  /*e290*/  WARPGROUP.ARRIVE ;  /* 0x00000000000079c5 */ /* 0x000fcc0000000000 */
[----:B------:R-:W-:Y:S01]  /*e2a0*/  HGMMA.64x64x16.F32 R152, gdesc[UR32].tnspA, R152, gsb0 ;  /* 0x20e00000209879f0 */ /* 0x000fe20008000898 */
[----:B0-----:R-:W-:Y:S02]  /*e2b0*/  IMAD.WIDE R22, R3, 0x2, R102 ;  /* 0x0000000203167825 */ /* 0x001fe400078e0266 */
[----:B------:R-:W2:Y:S04]  /*e2c0*/  LDL.64 R102, [R1+0x3b8] ;  /* 0x0003b80001667983 */ /* 0x000ea80000100a00 */
[----:B------:R0:W2:Y:S01]  /*e2d0*/  LDG.E.U16 R249, desc[UR60][R22.64] ;  /* 0x0000003c16f97981 */ /* 0x0000a2000c1e1500 */
[----:B------:R-:W-:Y:S02]  /*e2e0*/  WARPGROUP.DEPBAR.LE gsb0, 0x0 ;  /* 0x00008000000079c5 */ /* 0x000fe40000010000 */
[----:B------:R-:W-:-:S06]  /*e2f0*/  WARPGROUP.ARRIVE ;  /* 0x00000000000079c5 */ /* 0x000fcc0000000000 */
[----:B------:R-:W-:Y:S01]  /*e300*/  HGMMA.64x64x16.F32 R152, gdesc[UR52].tnspA, R152, gsb0 ;  /* 0x20e00000349879f0 */ /* 0x000fe20008000898 */
[C---:B0-----:R-:W-:Y:S02]  /*e310*/  IMAD.WIDE R22, R3.reuse, 0x2, R96 ;  /* 0x0000000203167825 */ /* 0x041fe400078e0260 */
[----:B------:R-:W2:Y:S02]  /*e320*/  LDL.64 R96, [R1+0x3f8] ;  /* 0x0003f80001607983 */ /* 0x000ea40000100a00 */
[C---:B------:R-:W-:Y:S02]  /*e330*/  IMAD.WIDE R20, R3.reuse, 0x2, R94 ;  /* 0x0000000203147825 */ /* 0x040fe400078e025e */
[----:B------:R-:W2:Y:S02]  /*e340*/  LDL.64 R94, [R1+0x3e8] ;  /* 0x0003e800015e7983 */ /* 0x000ea40000100a00 */
[C---:B------:R-:W-:Y:S02]  /*e350*/  IMAD.WIDE R18, R3.reuse, 0x2, R92 ;  /* 0x0000000203127825 */ /* 0x040fe400078e025c */
[----:B------:R-:W2:Y:S04]  /*e360*/  LDL.64 R92, [R1+0x3d8] ;  /* 0x0003d800015c7983 */ /* 0x000ea80000100a00 */
[----:B------:R5:W2:Y:S04]  /*e370*/  LDG.E.U16 R244, desc[UR60][R22.64] ;  /* 0x0000003c16f47981 */ /* 0x000aa8000c1e1500 */
[----:B------:R0:W2:Y:S04]  /*e380*/  LDG.E.U16 R242, desc[UR60][R20.64] ;  /* 0x0000003c14f27981 */ /* 0x0000a8000c1e1500 */
[----:B------:R1:W2:Y:S01]  /*e390*/  LDG.E.U16 R240, desc[UR60][R18.64] ;  /* 0x0000003c12f07981 */ /* 0x0002a2000c1e1500 */
[----:B-----5:R-:W-:-:S03]  /*e3a0*/  IMAD.WIDE R22, R3, 0x2, R90 ;  /* 0x0000000203167825 */ /* 0x020fc600078e025a */
[----:B------:R-:W5:Y:S01]  /*e3b0*/  LDL.64 R90, [R1+0x3c8] ;  /* 0x0003c800015a7983 */ /* 0x000f620000100a00 */
[----:B0-----:R-:W-:-:S03]  /*e3c0*/  IMAD.WIDE R20, R3, 0x2, R88 ;  /* 0x0000000203147825 */ /* 0x001fc600078e0258 */
[----:B------:R-:W5:Y:S01]  /*e3d0*/  LDL.64 R88, [R1+0x290] ;  /* 0x0002900001587983 */ /* 0x000f620000100a00 */
[C---:B-1----:R-:W-:Y:S01]  /*e3e0*/  IMAD.WIDE R18, R3.reuse, 0x2, R86 ;  /* 0x0000000203127825 */ /* 0x042fe200078e0256 */
[----:B------:R-:W-:Y:S02]  /*e3f0*/  UIADD3.64 UR48, UR8, 0x1200, URZ ;  /* 0x0000120008307897 */ /* 0x000fe4000fffe03f */
[----:B------:R0:W5:Y:S04]  /*e400*/  LDG.E.U16 R238, desc[UR60][R22.64] ;  /* 0x0000003c16ee7981 */ /* 0x000168000c1e1500 */
[----:B------:R4:W5:Y:S04]  /*e410*/  LDG.E.U16 R234, desc[UR60][R18.64] ;  /* 0x0000003c12ea7981 */ /* 0x000968000c1e1500 */
[----:B------:R-:W5:Y:S01]  /*e420*/  LDL.64 R86, [R1+0x280] ;  /* 0x0002800001567983 */ /* 0x000f620000100a00 */
[----:B0-----:R-:W-:-:S03]  /*e430*/  IMAD.WIDE R22, R3, 0x2, R100 ;  /* 0x0000000203167825 */ /* 0x001fc600078e0264 */
[----:B------:R-:W5:Y:S01]  /*e440*/  LDL.64 R100, [R1+0x270] ;  /* 0x0002700001647983 */ /* 0x000f620000100a00 */
[----:B----4-:R-:W-:-:S03]  /*e450*/  IMAD.WIDE R18, R3, 0x2, R84 ;  /* 0x0000000203127825 */ /* 0x010fc600078e0254 */
[----:B------:R3:W4:Y:S04]  /*e460*/  LDG.E.U16 R232, desc[UR60][R22.64] ;  /* 0x0000003c16e87981 */ /* 0x000728000c1e1500 */
[----:B------:R-:W4:Y:S04]  /*e470*/  LDL.64 R84, [R1+0x260] ;  /* 0x0002600001547983 */ /* 0x000f280000100a00 */
[----:B------:R2:W4:Y:S01]  /*e480*/  LDG.E.U16 R229, desc[UR60][R18.64] ;  /* 0x0000003c12e57981 */ /* 0x000522000c1e1500 */
[----:B------:R-:W-:Y:S02]  /*e490*/  UIADD3.64 UR54, UR10, 0xa02, URZ ;  /* 0x00000a020a367897 */ /* 0x000fe4000fffe03f */
[----:B------:R-:W-:Y:S01]  /*e4a0*/  UIADD3.64 UR52, UR8, 0x1280, URZ ;  /* 0x0000128008347897 */ /* 0x000fe2000fffe03f */
[----:B------:R0:W4:Y:S01]  /*e4b0*/  LDG.E.U16 R236, desc[UR60][R20.64] ;  /* 0x0000003c14ec7981 */ /* 0x000122000c1e1500 */
[----:B------:R-:W-:-:S02]  /*e4c0*/  WARPGROUP.DEPBAR.LE gsb0, 0x0 ;  /* 0x00008000000079c5 */ /* 0x000fc40000010000 */
[----:B------:R-:W-:-:S06]  /*e4d0*/  WARPGROUP.ARRIVE ;  /* 0x00000000000079c5 */ /* 0x000fcc0000000000 */
[----:B------:R-:W-:Y:S01]  /*e4e0*/  HGMMA.64x64x16.F32 R152, gdesc[UR48].tnspA, R152, gsb0 ;  /* 0x20e00000309879f0 */ /* 0x000fe20008000898 */
[C---:B---3--:R-:W-:Y:S02]  /*e4f0*/  IMAD.WIDE R22, R3.reuse, 0x2, R82 ;  /* 0x0000000203167825 */ /* 0x048fe400078e0252 */
[----:B------:R-:W3:Y:S02]  /*e500*/  LDL.64 R82, [R1+0x3a8] ;  /* 0x0003a80001527983 */ /* 0x000ee40000100a00 */
[C---:B--2---:R-:W-:Y:S02]  /*e510*/  IMAD.WIDE R18, R3.reuse, 0x2, R80 ;  /* 0x0000000203127825 */ /* 0x044fe400078e0250 */
[----:B------:R-:W2:Y:S01]  /*e520*/  LDL.64 R80, [R1+0x240] ;  /* 0x0002400001507983 */ /* 0x000ea20000100a00 */
[----:B------:R-:W-:Y:S02]  /*e530*/  UIADD3.64 UR50, UR10, 0xa04, URZ ;  /* 0x00000a040a327897 */ /* 0x000fe4000fffe03f */
[----:B------:R-:W-:Y:S01]  /*e540*/  UIADD3.64 UR48, UR8, 0x1300, URZ ;  /* 0x0000130008307897 */ /* 0x000fe2000fffe03f */
[----:B0-----:R-:W-:Y:S01]  /*e550*/  IMAD.WIDE R20, R3, 0x2, R98 ;  /* 0x0000000203147825 */ /* 0x001fe200078e0262 */
[----:B------:R-:W2:Y:S04]  /*e560*/  LDG.E.U16 R226, desc[UR60][R22.64] ;  /* 0x0000003c16e27981 */ /* 0x000ea8000c1e1500 */
[----:B------:R0:W2:Y:S04]  /*e570*/  LDG.E.U16 R230, desc[UR60][R20.64] ;  /* 0x0000003c14e67981 */ /* 0x0000a8000c1e1500 */
[----:B------:R-:W2:Y:S04]  /*e580*/  LDL.64 R98, [R1+0x250] ;  /* 0x0002500001627983 */ /* 0x000ea80000100a00 */
[----:B------:R5:W2:Y:S01]  /*e590*/  LDG.E.U16 R214, desc[UR60][R18.64] ;  /* 0x0000003c12d67981 */ /* 0x000aa2000c1e1500 */
[----:B------:R-:W-:-:S02]  /*e5a0*/  WARPGROUP.DEPBAR.LE gsb0, 0x0 ;  /* 0x00008000000079c5 */ /* 0x000fc40000010000 */
[----:B------:R-:W-:-:S06]  /*e5b0*/  WARPGROUP.ARRIVE ;  /* 0x00000000000079c5 */ /* 0x000fcc0000000000 */
[----:B------:R-:W-:Y:S03]  /*e5c0*/  HGMMA.64x64x16.F32 R152, gdesc[UR52].tnspA, R152, gsb0 ;  /* 0x20e00000349879f0 */ /* 0x000fe60008000898 */
[----:B------:R-:W-:Y:S02]  /*e5d0*/  WARPGROUP.DEPBAR.LE gsb0, 0x0 ;  /* 0x00008000000079c5 */ /* 0x000fe40000010000 */
[----:B------:R-:W-:-:S06]  /*e5e0*/  WARPGROUP.ARRIVE ;  /* 0x00000000000079c5 */ /* 0x000fcc0000000000 */
[----:B------:R-:W-:Y:S01]  /*e5f0*/  HGMMA.64x64x16.F32 R152, gdesc[UR48].tnspA, R152, gsb0 ;  /* 0x20e00000309879f0 */ /* 0x000fe20008000898 */
[----:B------:R-:W-:Y:S02]  /*e600*/  UIADD3.64 UR54, UR10, 0xbfe, URZ ;  /* 0x00000bfe0a367897 */ /* 0x000fe4000fffe03f */
[----:B------:R-:W-:Y:S01]  /*e610*/  UIADD3.64 UR52, UR8, 0x1380, URZ ;  /* 0x0000138008347897 */ /* 0x000fe2000fffe03f */
[----:B------:R-:W-:Y:S02]  /*e620*/  WARPGROUP.DEPBAR.LE gsb0, 0x0 ;  /* 0x00008000000079c5 */ /* 0x000fe40000010000 */
[----:B------:R-:W-:-:S06]  /*e630*/  WARPGROUP.ARRIVE ;  /* 0x00000000000079c5 */ /* 0x000fcc0000000000 */
[----:B------:R-:W-:Y:S01]  /*e640*/  HGMMA.64x64x16.F32 R152, gdesc[UR52].tnspA, R152, gsb0 ;  /* 0x20e00000349879f0 */ /* 0x000fe20008000898 */
[C---:B0-----:R-:W-:Y:S02]  /*e650*/  IMAD.WIDE R20, R3.reuse, 0x2, R96 ;  /* 0x0000000203147825 */ /* 0x041fe400078e0260 */
[----:B------:R-:W2:Y:S02]  /*e660*/  LDL.64 R96, [R1+0x230] ;  /* 0x0002300001607983 */ /* 0x000ea40000100a00 */
[C---:B------:R-:W-:Y:S02]  /*e670*/  IMAD.WIDE R22, R3.reuse, 0x2, R94 ;  /* 0x0000000203167825 */ /* 0x040fe400078e025e */
[----:B------:R0:W2:Y:S02]  /*e680*/  LDG.E.U16 R224, desc[UR60][R20.64] ;  /* 0x0000003c14e07981 */ /* 0x0000a4000c1e1500 */
[C---:B-----5:R-:W-:Y:S02]  /*e690*/  IMAD.WIDE R18, R3.reuse, 0x2, R90 ;  /* 0x0000000203127825 */ /* 0x060fe400078e025a */
[----:B------:R1:W5:Y:S04]  /*e6a0*/  LDG.E.U16 R222, desc[UR60][R22.64] ;  /* 0x0000003c16de7981 */ /* 0x000368000c1e1500 */
[----:B------:R-:W5:Y:S01]  /*e6b0*/  LDL.64 R94, [R1+0x398] ;  /* 0x00039800015e7983 */ /* 0x000f620000100a00 */
[----:B0-----:R-:W-:-:S03]  /*e6c0*/  IMAD.WIDE R20, R3, 0x2, R92 ;  /* 0x0000000203147825 */ /* 0x001fc600078e025c */
[----:B------:R-:W5:Y:S01]  /*e6d0*/  LDL.64 R92, [R1+0x388] ;  /* 0x00038800015c7983 */ /* 0x000f620000100a00 */
[----:B-1----:R-:W-:-:S03]  /*e6e0*/  IMAD.WIDE R22, R3, 0x2, R102 ;  /* 0x0000000203167825 */ /* 0x002fc600078e0266 */
[----:B------:R0:W5:Y:S04]  /*e6f0*/  LDG.E.U16 R221, desc[UR60][R20.64] ;  /* 0x0000003c14dd7981 */ /* 0x000168000c1e1500 */
[----:B------:R1:W5:Y:S04]  /*e700*/  LDG.E.U16 R219, desc[UR60][R18.64] ;  /* 0x0000003c12db7981 */ /* 0x000368000c1e1500 */
[----:B------:R1:W5:Y:S01]  /*e710*/  LDG.E.U16 R218, desc[UR60][R22.64] ;  /* 0x0000003c16da7981 */ /* 0x000362000c1e1500 */
[----:B0-----:R-:W-:-:S03]  /*e720*/  IMAD.WIDE R20, R3, 0x2, R88 ;  /* 0x0000000203147825 */ /* 0x001fc600078e0258 */
[----:B------:R-:W5:Y:S01]  /*e730*/  LDL.64 R90, [R1+0x378] ;  /* 0x00037800015a7983 */ /* 0x000f620000100a00 */
[----:B-1----:R-:W-:-:S03]  /*e740*/  IMAD.WIDE R18, R3, 0x2, R86 ;  /* 0x0000000203127825 */ /* 0x002fc600078e0256 */
[----:B------:R4:W5:Y:S01]  /*e750*/  LDG.E.U16 R211, desc[UR60][R20.64] ;  /* 0x0000003c14d37981 */ /* 0x000962000c1e1500 */
[----:B------:R-:W-:-:S03]  /*e760*/  IMAD.WIDE R22, R3, 0x2, R100 ;  /* 0x0000000203167825 */ /* 0x000fc600078e0264 */
[----:B------:R-:W5:Y:S04]  /*e770*/  LDL.64 R88, [R1+0x368] ;  /* 0x0003680001587983 */ /* 0x000f680000100a00 */
[----:B------:R-:W5:Y:S01]  /*e780*/  LDL.64 R86, [R1+0x358] ;  /* 0x0003580001567983 */ /* 0x000f620000100a00 */
[----:B----4-:R-:W-:-:S03]  /*e790*/  IMAD.WIDE R20, R3, 0x2, R84 ;  /* 0x0000000203147825 */ /* 0x010fc600078e0254 */
[----:B------:R3:W4:Y:S04]  /*e7a0*/  LDG.E.U16 R210, desc[UR60][R22.64] ;  /* 0x0000003c16d27981 */ /* 0x000728000c1e1500 */
[----:B------:R2:W4:Y:S04]  /*e7b0*/  LDG.E.U16 R208, desc[UR60][R20.64] ;  /* 0x0000003c14d07981 */ /* 0x000528000c1e1500 */
[----:B------:R-:W4:Y:S01]  /*e7c0*/  LDL.64 R84, [R1+0x348] ;  /* 0x0003480001547983 */ /* 0x000f220000100a00 */
[----:B---3--:R-:W-:-:S03]  /*e7d0*/  IMAD.WIDE R22, R3, 0x2, R82 ;  /* 0x0000000203167825 */ /* 0x008fc600078e0252 */
[----:B------:R-:W3:Y:S01]  /*e7e0*/  LDL.64 R82, [R1+0x338] ;  /* 0x0003380001527983 */ /* 0x000ee20000100a00 */
[----:B--2---:R-:W-:-:S03]  /*e7f0*/  IMAD.WIDE R20, R3, 0x2, R80 ;  /* 0x0000000203147825 */ /* 0x004fc600078e0250 */
[----:B------:R-:W2:Y:S01]  /*e800*/  LDL.64 R80, [R1+0x328] ;  /* 0x0003280001507983 */ /* 0x000ea20000100a00 */
[----:B------:R-:W-:Y:S02]  /*e810*/  UIADD3.64 UR58, UR10, 0xc00, URZ ;  /* 0x00000c000a3a7897 */ /* 0x000fe4000fffe03f */
[----:B------:R-:W-:Y:S01]  /*e820*/  UIADD3.64 UR56, UR8, 0x1400, URZ ;  /* 0x0000140008387897 */ /* 0x000fe2000fffe03f */
[----:B------:R0:W2:Y:S01]  /*e830*/  LDG.E.U16 R212, desc[UR60][R18.64] ;  /* 0x0000003c12d47981 */ /* 0x0000a2000c1e1500 */
[----:B------:R-:W-:Y:S02]  /*e840*/  UIADD3.64 UR36, UR8, 0x1480, URZ ;  /* 0x0000148008247897 */ /* 0x000fe4000fffe03f */
[----:B------:R-:W-:Y:S01]  /*e850*/  UIADD3.64 UR40, UR8, 0x1500, URZ ;  /* 0x0000150008287897 */ /* 0x000fe2000fffe03f */
[----:B------:R-:W2:Y:S01]  /*e860*/  LDL.64 R102, [R1+0x2d8] ;  /* 0x0002d80001667983 */ /* 0x000ea20000100a00 */
[----:B------:R-:W-:Y:S02]  /*e870*/  WARPGROUP.DEPBAR.LE gsb0, 0x0 ;  /* 0x00008000000079c5 */ /* 0x000fe40000010000 */
[----:B------:R-:W-:Y:S01]  /*e880*/  WARPGROUP.ARRIVE ;  /* 0x00000000000079c5 */ /* 0x000fe20000000000 */
[----:B------:R-:W-:Y:S01]  /*e890*/  UIADD3.64 UR44, UR8, 0x1580, URZ ;  /* 0x00001580082c7897 */ /* 0x000fe2000fffe03f */
[----:B------:R-:W2:Y:S04]  /*e8a0*/  LDL.64 R100, [R1+0x2c8] ;  /* 0x0002c80001647983 */ /* 0x000ea80000100a00 */
[----:B------:R-:W-:Y:S01]  /*e8b0*/  HGMMA.64x64x16.F32 R152, gdesc[UR56].tnspA, R152, gsb0 ;  /* 0x20e00000389879f0 */ /* 0x000fe20008000898 */
        /* <DEDUP_REMOVED lines=8> */
[C---:B0-----:R-:W-:Y:S02]  /*e940*/  IMAD.WIDE R18, R3.reuse, 0x2, R98 ;  /* 0x0000000203127825 */ /* 0x041fe400078e0262 */
[----:B------:R-:W2:Y:S04]  /*e950*/  LDL.64 R98, [R1+0x2b8] ;  /* 0x0002b80001627983 */ /* 0x000ea80000100a00 */
[----:B------:R0:W2:Y:S02]  /*e960*/  LDG.E.U16 R206, desc[UR60][R18.64] ;  /* 0x0000003c12ce7981 */ /* 0x0000a4000c1e1500 */
[C---:B0-----:R-:W-:Y:S02]  /*e970*/  IMAD.WIDE R18, R3.reuse, 0x2, R96 ;  /* 0x0000000203127825 */ /* 0x041fe400078e0260 */
[----:B------:R-:W2:Y:S04]  /*e980*/  LDL.64 R96, [R1+0x2a8] ;  /* 0x0002a80001607983 */ /* 0x000ea80000100a00 */
[----:B------:R0:W2:Y:S01]  /*e990*/  LDG.E.U16 R201, desc[UR60][R18.64] ;  /* 0x0000003c12c97981 */ /* 0x0000a2000c1e1500 */
[----:B-----5:R-:W-:-:S03]  /*e9a0*/  IMAD.WIDE R22, R3, 0x2, R94 ;  /* 0x0000000203167825 */ /* 0x020fc600078e025e */
[----:B------:R-:W5:Y:S01]  /*e9b0*/  LDL.64 R94, [R1+0x298] ;  /* 0x00029800015e7983 */ /* 0x000f620000100a00 */
[----:B------:R-:W-:-:S03]  /*e9c0*/  IMAD.WIDE R20, R3, 0x2, R92 ;  /* 0x0000000203147825 */ /* 0x000fc600078e025c */
[----:B------:R-:W5:Y:S04]  /*e9d0*/  LDL.64 R92, [R1+0x288] ;  /* 0x00028800015c7983 */ /* 0x000f680000100a00 */
[----:B------:R1:W5:Y:S01]  /*e9e0*/  LDG.E.U16 R215, desc[UR60][R22.64] ;  /* 0x0000003c16d77981 */ /* 0x000362000c1e1500 */
[----:B------:R-:W-:Y:S02]  /*e9f0*/  WARPGROUP.DEPBAR.LE gsb0, 0x0 ;  /* 0x00008000000079c5 */ /* 0x000fe40000010000 */
[----:B------:R-:W-:Y:S01]  /*ea00*/  WARPGROUP.ARRIVE ;  /* 0x00000000000079c5 */ /* 0x000fe20000000000 */
[----:B------:R1:W5:Y:S05]  /*ea10*/  LDG.E.U16 R213, desc[UR60][R20.64] ;  /* 0x0000003c14d57981 */ /* 0x00036a000c1e1500 */
[----:B------:R-:W-:Y:S01]  /*ea20*/  HGMMA.64x64x16.F32 R152, gdesc[UR44].tnspA, R152, gsb0 ;  /* 0x20e000002c9879f0 */ /* 0x000fe20008000898 */
[----:B0-----:R-:W-:-:S02]  /*ea30*/  IMAD.WIDE R18, R3, 0x2, R90 ;  /* 0x0000000203127825 */ /* 0x001fc400078e025a */
[----:B------:R-:W5:Y:S02]  /*ea40*/  LDL.64 R90, [R1+0x278] ;  /* 0x00027800015a7983 */ /* 0x000f640000100a00 */
[C---:B-1----:R-:W-:Y:S02]  /*ea50*/  IMAD.WIDE R22, R3.reuse, 0x2, R88 ;  /* 0x0000000203167825 */ /* 0x042fe400078e0258 */
[----:B------:R4:W5:Y:S02]  /*ea60*/  LDG.E.U16 R209, desc[UR60][R18.64] ;  /* 0x0000003c12d17981 */ /* 0x000964000c1e1500 */
[C---:B------:R-:W-:Y:S02]  /*ea70*/  IMAD.WIDE R20, R3.reuse, 0x2, R86 ;  /* 0x0000000203147825 */ /* 0x040fe400078e0256 */
[----:B------:R-:W5:Y:S04]  /*ea80*/  LDL.64 R88, [R1+0x268] ;  /* 0x0002680001587983 */ /* 0x000f680000100a00 */
[----:B------:R-:W5:Y:S04]  /*ea90*/  LDL.64 R86, [R1+0x258] ;  /* 0x0002580001567983 */ /* 0x000f680000100a00 */
[----:B------:R3:W5:Y:S01]  /*eaa0*/  LDG.E.U16 R207, desc[UR60][R22.64] ;  /* 0x0000003c16cf7981 */ /* 0x000762000c1e1500 */
[----:B----4-:R-:W-:-:S03]  /*eab0*/  IMAD.WIDE R18, R3, 0x2, R84 ;  /* 0x0000000203127825 */ /* 0x010fc600078e0254 */
[----:B------:R2:W4:Y:S04]  /*eac0*/  LDG.E.U16 R205, desc[UR60][R20.64] ;  /* 0x0000003c14cd7981 */ /* 0x000528000c1e1500 */
[----:B------:R-:W4:Y:S01]  /*ead0*/  LDL.64 R84, [R1+0x248] ;  /* 0x0002480001547983 */ /* 0x000f220000100a00 */
[----:B---3--:R-:W-:-:S03]  /*eae0*/  IMAD.WIDE R22, R3, 0x2, R82 ;  /* 0x0000000203167825 */ /* 0x008fc600078e0252 */
[----:B------:R-:W3:Y:S01]  /*eaf0*/  LDL.64 R82, [R1+0x238] ;  /* 0x0002380001527983 */ /* 0x000ee20000100a00 */
[----:B--2---:R-:W-:-:S03]  /*eb00*/  IMAD.WIDE R20, R3, 0x2, R80 ;  /* 0x0000000203147825 */ /* 0x004fc600078e0250 */
[----:B------:R-:W2:Y:S01]  /*eb10*/  LDL.64 R80, [R1+0x228] ;  /* 0x0002280001507983 */ /* 0x000ea20000100a00 */
[----:B------:R-:W-:Y:S02]  /*eb20*/  R2UR UR51, R146 ;  /* 0x00000000923372ca */ /* 0x000fe400000e0000 */
[----:B------:R-:W-:Y:S01]  /*eb30*/  R2UR UR50, R147 ;  /* 0x00000000933272ca */ /* 0x000fe200000e0000 */
[----:B------:R-:W-:Y:S01]  /*eb40*/  UIADD3.64 UR48, UR8, 0x1600, URZ ;  /* 0x0000160008307897 */ /* 0x000fe2000fffe03f */
[----:B------:R-:W-:Y:S02]  /*eb50*/  R2UR UR55, R148 ;  /* 0x00000000943772ca */ /* 0x000fe400000e0000 */
[----:B------:R-:W-:Y:S01]  /*eb60*/  R2UR UR54, R149 ;  /* 0x00000000953672ca */ /* 0x000fe200000e0000 */
[----:B------:R-:W-:Y:S01]  /*eb70*/  UIADD3.64 UR52, UR8, 0x1680, URZ ;  /* 0x0000168008347897 */ /* 0x000fe2000fffe03f */
[----:B------:R-:W-:Y:S01]  /*eb80*/  R2UR UR59, R150 ;  /* 0x00000000963b72ca */ /* 0x000fe200000e0000 */
[----:B------:R-:W-:Y:S01]  /*eb90*/  UIADD3.64 UR56, UR8, 0x1700, URZ ;  /* 0x0000170008387897 */ /* 0x000fe2000fffe03f */
[----:B------:R-:W-:Y:S01]  /*eba0*/  R2UR UR58, R151 ;  /* 0x00000000973a72ca */ /* 0x000fe200000e0000 */
[----:B------:R0:W2:Y:S04]  /*ebb0*/  LDG.E.U16 R204, desc[UR60][R18.64] ;  /* 0x0000003c12cc7981 */ /* 0x0000a8000c1e1500 */
[----:B------:R1:W2:Y:S04]  /*ebc0*/  LDG.E.U16 R202, desc[UR60][R22.64] ;  /* 0x0000003c16ca7981 */ /* 0x0002a8000c1e1500 */
[----:B------:R1:W2:Y:S01]  /*ebd0*/  LDG.E.U16 R200, desc[UR60][R20.64] ;  /* 0x0000003c14c87981 */ /* 0x0002a2000c1e1500 */
[----:B------:R-:W-:-:S02]  /*ebe0*/  WARPGROUP.DEPBAR.LE gsb0, 0x0 ;  /* 0x00008000000079c5 */ /* 0x000fc40000010000 */
[----:B------:R-:W-:-:S06]  /*ebf0*/  WARPGROUP.ARRIVE ;  /* 0x00000000000079c5 */ /* 0x000fcc0000000000 */
[----:B------:R-:W-:Y:S03]  /*ec00*/  HGMMA.64x64x16.F32 R152, gdesc[UR48].tnspA, R152, gsb0 ;  /* 0x20e00000309879f0 */ /* 0x000fe60008000898 */
[----:B------:R-:W-:Y:S02]  /*ec10*/  WARPGROUP.DEPBAR.LE gsb0, 0x0 ;  /* 0x00008000000079c5 */ /* 0x000fe40000010000 */
[----:B------:R-:W-:-:S06]  /*ec20*/  WARPGROUP.ARRIVE ;  /* 0x00000000000079c5 */ /* 0x000fcc0000000000 */
[----:B------:R-:W-:Y:S01]  /*ec30*/  HGMMA.64x64x16.F32 R152, gdesc[UR52].tnspA, R152, gsb0 ;  /* 0x20e00000349879f0 */ /* 0x000fe20008000898 */
[----:B0-----:R-:W-:-:S04]  /*ec40*/  IMAD.WIDE R18, R3, 0x2, R110 ;  /* 0x0000000203127825 */ /* 0x001fc800078e026e */
[C---:B-1----:R-:W-:Y:S01]  /*ec50*/  IMAD.WIDE R22, R3.reuse, 0x2, R108 ;  /* 0x0000000203167825 */ /* 0x042fe200078e026c */
[----:B------:R0:W2:Y:S03]  /*ec60*/  LDG.E.U16 R199, desc[UR60][R18.64] ;  /* 0x0000003c12c77981 */ /* 0x0000a6000c1e1500 */
[C---:B------:R-:W-:Y:S01]  /*ec70*/  IMAD.WIDE R20, R3.reuse, 0x2, R106 ;  /* 0x0000000203147825 */ /* 0x040fe200078e026a */
[----:B------:R1:W2:Y:S04]  /*ec80*/  LDG.E.U16 R198, desc[UR60][R22.64] ;  /* 0x0000003c16c67981 */ /* 0x0002a8000c1e1500 */
[----:B------:R1:W2:Y:S01]  /*ec90*/  LDG.E.U16 R197, desc[UR60][R20.64] ;  /* 0x0000003c14c57981 */ /* 0x0002a2000c1e1500 */
[----:B0-----:R-:W-:Y:S01]  /*eca0*/  IMAD.WIDE R18, R3, 0x2, R104 ;  /* 0x0000000203127825 */ /* 0x001fe200078e0268 */
[----:B------:R-:W-:-:S02]  /*ecb0*/  WARPGROUP.DEPBAR.LE gsb0, 0x0 ;  /* 0x00008000000079c5 */ /* 0x000fc40000010000 */
[----:B------:R-:W-:Y:S02]  /*ecc0*/  WARPGROUP.ARRIVE ;  /* 0x00000000000079c5 */ /* 0x000fe40000000000 */
[----:B------:R0:W2:Y:S04]  /*ecd0*/  LDG.E.U16 R196, desc[UR60][R18.64] ;  /* 0x0000003c12c47981 */ /* 0x0000a8000c1e1500 */
[----:B------:R-:W-:Y:S01]  /*ece0*/  HGMMA.64x64x16.F32 R152, gdesc[UR56].tnspA, R152, gsb0 ;  /* 0x20e00000389879f0 */ /* 0x000fe20008000898 */
[----:B-1----:R-:W-:-:S04]  /*ecf0*/  IMAD.WIDE R22, R3, 0x2, R102 ;  /* 0x0000000203167825 */ /* 0x002fc800078e0266 */
[C---:B------:R-:W-:Y:S01]  /*ed00*/  IMAD.WIDE R20, R3.reuse, 0x2, R100 ;  /* 0x0000000203147825 */ /* 0x040fe200078e0264 */
[----:B------:R1:W2:Y:S03]  /*ed10*/  LDG.E.U16 R195, desc[UR60][R22.64] ;  /* 0x0000003c16c37981 */ /* 0x0002a6000c1e1500 */
[C---:B0-----:R-:W-:Y:S01]  /*ed20*/  IMAD.WIDE R18, R3.reuse, 0x2, R98 ;  /* 0x0000000203127825 */ /* 0x041fe200078e0262 */
[----:B------:R5:W2:Y:S04]  /*ed30*/  LDG.E.U16 R194, desc[UR60][R20.64] ;  /* 0x0000003c14c27981 */ /* 0x000aa8000c1e1500 */
[----:B------:R0:W2:Y:S01]  /*ed40*/  LDG.E.U16 R193, desc[UR60][R18.64] ;  /* 0x0000003c12c17981 */ /* 0x0000a2000c1e1500 */
[----:B-1----:R-:W-:-:S05]  /*ed50*/  IMAD.WIDE R22, R3, 0x2, R96 ;  /* 0x0000000203167825 */ /* 0x002fca00078e0260 */
[----:B------:R1:W2:Y:S01]  /*ed60*/  LDG.E.U16 R192, desc[UR60][R22.64] ;  /* 0x0000003c16c07981 */ /* 0x0002a2000c1e1500 */
[----:B-----5:R-:W-:-:S04]  /*ed70*/  IMAD.WIDE R20, R3, 0x2, R94 ;  /* 0x0000000203147825 */ /* 0x020fc800078e025e */
[C---:B0-----:R-:W-:Y:S01]  /*ed80*/  IMAD.WIDE R18, R3.reuse, 0x2, R92 ;  /* 0x0000000203127825 */ /* 0x041fe200078e025c */
[----:B------:R0:W5:Y:S04]  /*ed90*/  LDG.E.U16 R187, desc[UR60][R20.64] ;  /* 0x0000003c14bb7981 */ /* 0x000168000c1e1500 */
[----:B------:R0:W5:Y:S01]  /*eda0*/  LDG.E.U16 R186, desc[UR60][R18.64] ;  /* 0x0000003c12ba7981 */ /* 0x000162000c1e1500 */
[----:B-1----:R-:W-:-:S05]  /*edb0*/  IMAD.WIDE R22, R3, 0x2, R90 ;  /* 0x0000000203167825 */ /* 0x002fca00078e025a */
[----:B------:R4:W5:Y:S01]  /*edc0*/  LDG.E.U16 R185, desc[UR60][R22.64] ;  /* 0x0000003c16b97981 */ /* 0x000962000c1e1500 */
[----:B0-----:R-:W-:-:S04]  /*edd0*/  IMAD.WIDE R20, R3, 0x2, R88 ;  /* 0x0000000203147825 */ /* 0x001fc800078e0258 */
[C---:B------:R-:W-:Y:S01]  /*ede0*/  IMAD.WIDE R18, R3.reuse, 0x2, R86 ;  /* 0x0000000203127825 */ /* 0x040fe200078e0256 */
[----:B------:R3:W5:Y:S04]  /*edf0*/  LDG.E.U16 R184, desc[UR60][R20.64] ;  /* 0x0000003c14b87981 */ /* 0x000768000c1e1500 */
[----:B------:R2:W5:Y:S01]  /*ee00*/  LDG.E.U16 R17, desc[UR60][R18.64] ;  /* 0x0000003c12117981 */ /* 0x000562000c1e1500 */
[----:B----4-:R-:W-:-:S04]  /*ee10*/  IMAD.WIDE R22, R3, 0x2, R84 ;  /* 0x0000000203167825 */ /* 0x010fc800078e0254 */
[C---:B---3--:R-:W-:Y:S01]  /*ee20*/  IMAD.WIDE R20, R3.reuse, 0x2, R82 ;  /* 0x0000000203147825 */ /* 0x048fe200078e0252 */
[----:B------:R-:W-:Y:S02]  /*ee30*/  WARPGROUP.DEPBAR.LE gsb0, 0x0 ;  /* 0x00008000000079c5 */ /* 0x000fe40000010000 */
[----:B------:R-:W3:Y:S01]  /*ee40*/  LDG.E.U16 R22, desc[UR60][R22.64] ;  /* 0x0000003c16167981 */ /* 0x000ee2000c1e1500 */
[----:B--2---:R-:W-:-:S03]  /*ee50*/  IMAD.WIDE R18, R3, 0x2, R80 ;  /* 0x0000000203127825 */ /* 0x004fc600078e0250 */
[----:B------:R-:W2:Y:S04]  /*ee60*/  LDG.E.U16 R20, desc[UR60][R20.64] ;  /* 0x0000003c14147981 */ /* 0x000ea8000c1e1500 */
[----:B------:R0:W4:Y:S01]  /*ee70*/  LDG.E.U16 R18, desc[UR60][R18.64] ;  /* 0x0000003c12127981 */ /* 0x000122000c1e1500 */
[----:B------:R-:W-:Y:S08]  /*ee80*/  BAR.SYNC.DEFER_BLOCKING 0x0 ;  /* 0x0000000000007b1d */ /* 0x000ff00000010000 */
[----:B0-----:R-:W0:Y:S01]  /*ee90*/  LDC R19, c[0x0][0x238] ;  /* 0x00008e00ff137b82 */ /* 0x001e220000000800 */
[----:B------:R-:W4:Y:S04]  /*eea0*/  LDL.LU R21, [R1+0x210] ;  /* 0x0002100001157983 */ /* 0x000f280000300800 */
[----:B------:R0:W-:Y:S04]  /*eeb0*/  STS.U16 [R6+0x2d400], R2 ;  /* 0x02d4000206007388 */ /* 0x0001e80000000400 */
[----:B------:R1:W-:Y:S01]  /*eec0*/  STS.U16 [R6+0x2d800], R0 ;  /* 0x02d8000006007388 */ /* 0x0003e20000000400 */
[-C--:B0-----:R-:W-:Y:S01]  /*eed0*/  FMUL R2, R152, R19.reuse ;  /* 0x0000001398027220 */ /* 0x081fe20000400000 */
[----:B-1----:R-:W-:-:S05]  /*eee0*/  FMUL R0, R153, R19 ;  /* 0x0000001399007220 */ /* 0x002fca0000400000 */
[----:B------:R-:W-:Y:S01]  /*eef0*/  FMNMX R0, R2, R0, !PT ;  /* 0x0000000002007209 */ /* 0x000fe20007800000 */
[----:B------:R-:W-:-:S05]  /*ef00*/  FMUL R2, R156, R19 ;  /* 0x000000139c027220 */ /* 0x000fca0000400000 */
        /* <DEDUP_REMOVED lines=9> */
[-C--:B------:R-:W-:Y:S01]  /*efa0*/  FMUL R2, R165, R19.reuse ;  /* 0x00000013a5027220 */ /* 0x080fe20000400000 */
[----:B------:R0:W-:Y:S04]  /*efb0*/  STS.U16 [R6+0x2d000], R8 ;  /* 0x02d0000806007388 */ /* 0x0001e80000000400 */
[----:B------:R-:W-:Y:S01]  /*efc0*/  FMNMX R0, R2, R0, !PT ;  /* 0x0000000002007209 */ /* 0x000fe20007800000 */
[-C--:B------:R-:W-:Y:S01]  /*efd0*/  FMUL R2, R168, R19.reuse ;  /* 0x00000013a8027220 */ /* 0x080fe20000400000 */
[----:B------:R1:W-:Y:S01]  /*efe0*/  STS.U16 [R6+0x2dc00], R7 ;  /* 0x02dc000706007388 */ /* 0x0003e20000000400 */
[----:B0-----:R-:W-:-:S03]  /*eff0*/  FMUL R8, R154, R19 ;  /* 0x000000139a087220 */ /* 0x001fc60000400000 */
[----:B------:R-:W-:Y:S01]  /*f000*/  FMNMX R0, R2, R0, !PT ;  /* 0x0000000002007209 */ /* 0x000fe20007800000 */
[-C--:B------:R-:W-:Y:S01]  /*f010*/  FMUL R2, R169, R19.reuse ;  /* 0x00000013a9027220 */ /* 0x080fe20000400000 */
[----:B-1----:R-:W-:-:S04]  /*f020*/  FMUL R7, R155, R19 ;  /* 0x000000139b077220 */ /* 0x002fc80000400000 */
[----:B------:R-:W-:Y:S02]  /*f030*/  FMNMX R0, R2, R0, !PT ;  /* 0x0000000002007209 */ /* 0x000fe40007800000 */
[----:B------:R-:W-:Y:S01]  /*f040*/  FMNMX R8, R8, R7, !PT ;  /* 0x0000000708087209 */ /* 0x000fe20007800000 */
[-C--:B------:R-:W-:Y:S01]  /*f050*/  FMUL R7, R158, R19.reuse ;  /* 0x000000139e077220 */ /* 0x080fe20000400000 */
[----:B------:R-:W-:-:S04]  /*f060*/  FMUL R2, R172, R19 ;  /* 0x00000013ac027220 */ /* 0x000fc80000400000 */
[----:B------:R-:W-:Y:S01]  /*f070*/  FMNMX R8, R7, R8, !PT ;  /* 0x0000000807087209 */ /* 0x000fe20007800000 */
[-C--:B------:R-:W-:Y:S01]  /*f080*/  FMUL R7, R159, R19.reuse ;  /* 0x000000139f077220 */ /* 0x080fe20000400000 */
[----:B------:R-:W-:Y:S01]  /*f090*/  FMNMX R0, R2, R0, !PT ;  /* 0x0000000002007209 */ /* 0x000fe20007800000 */
[----:B------:R-:W-:-:S03]  /*f0a0*/  FMUL R2, R173, R19 ;  /* 0x00000013ad027220 */ /* 0x000fc60000400000 */
        /* <DEDUP_REMOVED lines=20> */
[----:B------:R-:W-:-:S04]  /*f1f0*/  FMNMX R7, R7, R8, !PT ;  /* 0x0000000807077209 */ /* 0x000fc80007800000 */
[----:B------:R-:W-:Y:S01]  /*f200*/  FMNMX R2, R2, R7, !PT ;  /* 0x0000000702027209 */ /* 0x000fe20007800000 */
[----:B------:R-:W-:-:S05]  /*f210*/  FMUL R7, R174, R19 ;  /* 0x00000013ae077220 */ /* 0x000fca0000400000 */
[----:B------:R-:W-:Y:S01]  /*f220*/  FMNMX R2, R7, R2, !PT ;  /* 0x0000000207027209 */ /* 0x000fe20007800000 */
[-C--:B------:R-:W-:Y:S01]  /*f230*/  FMUL R7, R175, R19.reuse ;  /* 0x00000013af077220 */ /* 0x080fe20000400000 */
[----:B------:R-:W0:Y:S04]  /*f240*/  SHFL.BFLY PT, R8, R0, 0x2, 0x1f ;  /* 0x0c401f0000087f89 */ /* 0x000e2800000e0000 */
[----:B------:R-:W-:Y:S01]  /*f250*/  FMNMX R2, R7, R2, !PT ;  /* 0x0000000207027209 */ /* 0x000fe20007800000 */
[----:B------:R-:W-:-:S05]  /*f260*/  FMUL R7, R178, R19 ;  /* 0x00000013b2077220 */ /* 0x000fca0000400000 */
[----:B------:R-:W-:Y:S01]  /*f270*/  FMNMX R2, R7, R2, !PT ;  /* 0x0000000207027209 */ /* 0x000fe20007800000 */
[----:B------:R-:W-:-:S05]  /*f280*/  FMUL R7, R179, R19 ;  /* 0x00000013b3077220 */ /* 0x000fca0000400000 */
[----:B------:R-:W-:Y:S01]  /*f290*/  FMNMX R7, R7, R2, !PT ;  /* 0x0000000207077209 */ /* 0x000fe20007800000 */
[----:B------:R-:W-:-:S05]  /*f2a0*/  FMUL R2, R182, R19 ;  /* 0x00000013b6027220 */ /* 0x000fca0000400000 */
[----:B------:R-:W-:Y:S01]  /*f2b0*/  FMNMX R2, R2, R7, !PT ;  /* 0x0000000702027209 */ /* 0x000fe20007800000 */
[----:B------:R-:W-:Y:S01]  /*f2c0*/  FMUL R7, R183, R19 ;  /* 0x00000013b7077220 */ /* 0x000fe20000400000 */
[----:B0-----:R-:W-:-:S04]  /*f2d0*/  FMNMX R0, R0, R8, !PT ;  /* 0x0000000800007209 */ /* 0x001fc80007800000 */
[----:B------:R-:W-:Y:S01]  /*f2e0*/  FMNMX R2, R7, R2, !PT ;  /* 0x0000000207027209 */ /* 0x000fe20007800000 */
[----:B------:R-:W0:Y:S04]  /*f2f0*/  SHFL.BFLY PT, R8, R0, 0x1, 0x1f ;  /* 0x0c201f0000087f89 */ /* 0x000e2800000e0000 */
[----:B------:R-:W1:Y:S01]  /*f300*/  SHFL.BFLY PT, R7, R2, 0x2, 0x1f ;  /* 0x0c401f0002077f89 */ /* 0x000e6200000e0000 */
[----:B0-----:R-:W-:Y:S02]  /*f310*/  FMNMX R8, R0, R8, !PT ;  /* 0x0000000800087209 */ /* 0x001fe40007800000 */
[----:B-1----:R-:W-:-:S05]  /*f320*/  FMNMX R0, R2, R7, !PT ;  /* 0x0000000702007209 */ /* 0x002fca0007800000 */
[----:B------:R-:W0:Y:S04]  /*f330*/  SHFL.BFLY PT, R7, R0, 0x1, 0x1f ;  /* 0x0c201f0000077f89 */ /* 0x000e2800000e0000 */
[----:B------:R-:W-:Y:S04]  /*f340*/  STS.U16 [R6+0x20000], R78 ;  /* 0x0200004e06007388 */ /* 0x000fe80000000400 */
[----:B------:R-:W-:Y:S04]  /*f350*/  STS.U16 [R6+0x20400], R77 ;  /* 0x0204004d06007388 */ /* 0x000fe80000000400 */
[----:B------:R-:W-:Y:S04]  /*f360*/  STS.U16 [R6+0x20800], R76 ;  /* 0x0208004c06007388 */ /* 0x000fe80000000400 */
[----:B------:R-:W-:Y:S04]  /*f370*/  STS.U16 [R6+0x20c00], R75 ;  /* 0x020c004b06007388 */ /* 0x000fe80000000400 */
[----:B------:R-:W-:Y:S04]  /*f380*/  STS.U16 [R6+0x21000], R74 ;  /* 0x0210004a06007388 */ /* 0x000fe80000000400 */
[----:B------:R-:W-:Y:S01]  /*f390*/  STS.U16 [R6+0x21400], R73 ;  /* 0x0214004906007388 */ /* 0x000fe20000000400 */
[----:B0-----:R-:W-:-:S03]  /*f3a0*/  FMNMX R7, R0, R7, !PT ;  /* 0x0000000700077209 */ /* 0x001fc60007800000 */
        /* <DEDUP_REMOVED lines=56> */
[----:B------:R-:W4:Y:S04]  /*f730*/  LDL.LU R0, [R1+0x214] ;  /* 0x0002140001007983 */ /* 0x000f280000300800 */
[----:B------:R-:W-:Y:S04]  /*f740*/  STS.U16 [R5+0x24200], R27 ;  /* 0x0242001b05007388 */ /* 0x000fe80000000400 */
[----:B------:R1:W-:Y:S04]  /*f750*/  STS.U16 [R5+0x24600], R26 ;  /* 0x0246001a05007388 */ /* 0x0003e80000000400 */
[----:B0-----:R-:W4:Y:S04]  /*f760*/  LDL.LU.64 R24, [R1] ;  /* 0x0000000001187983 */ /* 0x001f280000300a00 */
[----:B------:R-:W-:Y:S04]  /*f770*/  STS.U16 [R5+0x23a00], R29 ;  /* 0x023a001d05007388 */ /* 0x000fe80000000400 */
[----:B------:R0:W-:Y:S04]  /*f780*/  STS.U16 [R5+0x23e00], R28 ;  /* 0x023e001c05007388 */ /* 0x0001e80000000400 */
[----:B-1----:R-:W4:Y:S04]  /*f790*/  LDL.LU.64 R26, [R1+0x8] ;  /* 0x00000800011a7983 */ /* 0x002f280000300a00 */
[----:B------:R-:W-:Y:S04]  /*f7a0*/  STS.U16 [R5+0x23200], R31 ;  /* 0x0232001f05007388 */ /* 0x000fe80000000400 */
[----:B------:R1:W-:Y:S04]  /*f7b0*/  STS.U16 [R5+0x23600], R30 ;  /* 0x0236001e05007388 */ /* 0x0003e80000000400 */
[----:B0-----:R-:W4:Y:S04]  /*f7c0*/  LDL.LU.64 R28, [R1+0x10] ;  /* 0x00001000011c7983 */ /* 0x001f280000300a00 */
        /* <DEDUP_REMOVED lines=18> */
[----:B-1----:R-:W4:Y:S04]  /*f8f0*/  LDL.LU.64 R42, [R1+0x48] ;  /* 0x00004800012a7983 */ /* 0x002f280000300a00 */
[----:B------:R-:W4:Y:S04]  /*f900*/  LDL.LU.64 R44, [R1+0x50] ;  /* 0x00005000012c7983 */ /* 0x000f280000300a00 */
        /* <DEDUP_REMOVED lines=78> */
[----:B------:R1:W-:Y:S04]  /*fdf0*/  STS.U16 [R5+0x2b600], R204 ;  /* 0x02b600cc05007388 */ /* 0x0003e80000000400 */
[----:B------:R1:W-:Y:S04]  /*fe00*/  STS.U16 [R5+0x2ba00], R202 ;  /* 0x02ba00ca05007388 */ /* 0x0003e80000000400 */
        /* <DEDUP_REMOVED lines=12> */
[----:B------:R5:W-:Y:S04]  /*fed0*/  STS.U16 [R5+0x2ee00], R184 ;  /* 0x02ee00b805007388 */ /* 0x000be80000000400 */
[----:B------:R-:W-:Y:S04]  /*fee0*/  STS.U16 [R5+0x2f200], R17 ;  /* 0x02f2001105007388 */ /* 0x000fe80000000400 */
[----:B---3--:R-:W-:Y:S04]  /*fef0*/  STS.U16 [R5+0x2f600], R22 ;  /* 0x02f6001605007388 */ /* 0x008fe80000000400 */
[----:B--2---:R-:W-:Y:S04]  /*ff00*/  STS.U16 [R5+0x2fa00], R20 ;  /* 0x02fa001405007388 */ /* 0x004fe80000000400 */
[----:B----4-:R2:W-:Y:S01]  /*ff10*/  STS.U16 [R5+0x2fe00], R18 ;  /* 0x02fe001205007388 */ /* 0x0105e20000000400 */
[----:B------:R3:W-:Y:S06]  /*ff20*/  MEMBAR.ALL.CTA ;  /* 0x0000000000007992 */ /* 0x0007ec0000008000 */
[----:B---3--:R-:W3:Y:S01]  /*ff30*/  FENCE.VIEW.ASYNC.S ;  /* 0x00000000000073c6 */ /* 0x008ee20000000000 */
[----:B------:R-:W-:-:S02]  /*ff40*/  FMNMX R8, R8, R21, !PT ;  /* 0x0000001508087209 */ /* 0x000fc40007800000 */
[----:B------:R-:W-:-:S03]  /*ff50*/  FMNMX R7, R7, R0, !PT ;  /* 0x0000000007077209 */ /* 0x000fc60007800000 */
[----:B------:R-:W-:Y:S02]  /*ff60*/  FADD R2, -R8, R21 ;  /* 0x0000001508027221 */ /* 0x000fe40000000100 */
[----:B------:R-:W-:Y:S01]  /*ff70*/  FADD R0, -R7, R0 ;  /* 0x0000000007007221 */ /* 0x000fe20000000100 */
[-CC-:B------:R-:W-:Y:S01]  /*ff80*/  FFMA R152, R152, R19.reuse, -R8.reuse ;  /* 0x0000001398987223 */ /* 0x180fe20000000808 */
[-CC-:B------:R-:W-:Y:S01]  /*ff90*/  FFMA R153, R153, R19.reuse, -R8.reuse ;  /* 0x0000001399997223 */ /* 0x180fe20000000808 */
[-CC-:B------:R-:W-:Y:S01]  /*ffa0*/  FFMA R156, R156, R19.reuse, -R8.reuse ;  /* 0x000000139c9c7223 */ /* 0x180fe20000000808 */
[-C--:B------:R-:W-:Y:S01]  /*ffb0*/  FFMA R157, R157, R19.reuse, -R8 ;  /* 0x000000139d9d7223 */ /* 0x080fe20000000808 */
[----:B------:R-:W-:Y:S01]  /*ffc0*/  FMUL R2, R2, 1.4426950216293334961 ;  /* 0x3fb8aa3b02027820 */ /* 0x000fe20000400000 */
[-CC-:B------:R-:W-:Y:S01]  /*ffd0*/  FFMA R154, R154, R19.reuse, -R7.reuse ;  /* 0x000000139a9a7223 */ /* 0x180fe20000000807 */
[-CC-:B------:R-:W-:Y:S01]  /*ffe0*/  FFMA R155, R155, R19.reuse, -R7.reuse ;  /* 0x000000139b9b7223 */ /* 0x180fe20000000807 */
[-CC-:B------:R-:W-:Y:S01]  /*fff0*/  FFMA R158, R158, R19.reuse, -R7.reuse ;  /* 0x000000139e9e7223 */ /* 0x180fe20000000807 */
[----:B------:R-:W-:Y:S01]  /*10000*/  FFMA R159, R159, R19, -R7 ;  /* 0x000000139f9f7223 */ /* 0x000fe20000000807 */
[----:B------:R-:W-:Y:S01]  /*10010*/  FMUL R0, R0, 1.4426950216293334961 ;  /* 0x3fb8aa3b00007820 */ /* 0x000fe20000400000 */
        /* <DEDUP_REMOVED lines=8> */
[----:B------:R-:W4:Y:S08]  /*100a0*/  MUFU.EX2 R2, R2 ;  /* 0x0000000200027308 */ /* 0x000f300000000800 */
[----:B------:R-:W5:Y:S08]  /*100b0*/  MUFU.EX2 R0, R0 ;  /* 0x0000000000007308 */ /* 0x000f700000000800 */
[----:B------:R-:W-:Y:S08]  /*100c0*/  MUFU.EX2 R211, R152 ;  /* 0x0000009800d37308 */ /* 0x000ff00000000800 */
[----:B------:R-:W2:Y:S08]  /*100d0*/  MUFU.EX2 R210, R153 ;  /* 0x0000009900d27308 */ /* 0x000eb00000000800 */
[----:B------:R-:W-:Y:S08]  /*100e0*/  MUFU.EX2 R208, R156 ;  /* 0x0000009c00d07308 */ /* 0x000ff00000000800 */
[----:B------:R-:W3:Y:S08]  /*100f0*/  MUFU.EX2 R206, R157 ;  /* 0x0000009d00ce7308 */ /* 0x000ef00000000800 */
[----:B0-----:R-:W-:Y:S08]  /*10100*/  MUFU.EX2 R205, R154 ;  /* 0x0000009a00cd7308 */ /* 0x001ff00000000800 */
[----:B-1----:R-:W0:Y:S08]  /*10110*/  MUFU.EX2 R204, R155 ;  /* 0x0000009b00cc7308 */ /* 0x002e300000000800 */
[----:B------:R-:W-:Y:S08]  /*10120*/  MUFU.EX2 R203, R158 ;  /* 0x0000009e00cb7308 */ /* 0x000ff00000000800 */
[----:B------:R-:W1:Y:S01]  /*10130*/  MUFU.EX2 R202, R159 ;  /* 0x0000009f00ca7308 */ /* 0x000e620000000800 */
[-C--:B----4-:R-:W-:Y:S01]  /*10140*/  FMUL R24, R24, R2.reuse ;  /* 0x0000000218187220 */ /* 0x090fe20000400000 */
[-C--:B------:R-:W-:Y:S01]  /*10150*/  FMUL R25, R25, R2.reuse ;  /* 0x0000000219197220 */ /* 0x080fe20000400000 */
        /* <DEDUP_REMOVED lines=61> */
[----:B------:R-:W-:Y:S01]  /*10530*/  FMUL R149, R149, R2 ;  /* 0x0000000295957220 */ /* 0x000fe20000400000 */
[-C--:B-----5:R-:W-:Y:S01]  /*10540*/  FMUL R26, R26, R0.reuse ;  /* 0x000000001a1a7220 */ /* 0x0a0fe20000400000 */
        /* <DEDUP_REMOVED lines=63> */
[----:B--2---:R-:W-:-:S02]  /*10940*/  F2FP.F16.F32.PACK_AB R184, R210, R211 ;  /* 0x000000d3d2b8723e */ /* 0x004fc400000000ff */
[----:B---3--:R-:W-:Y:S02]  /*10950*/  F2FP.F16.F32.PACK_AB R186, R206, R208 ;  /* 0x000000d0ceba723e */ /* 0x008fe400000000ff */
[----:B0-----:R-:W-:Y:S02]  /*10960*/  F2FP.F16.F32.PACK_AB R185, R204, R205 ;  /* 0x000000cdccb9723e */ /* 0x001fe400000000ff */
[----:B-1----:R-:W-:Y:S01]  /*10970*/  F2FP.F16.F32.PACK_AB R187, R202, R203 ;  /* 0x000000cbcabb723e */ /* 0x002fe200000000ff */
[----:B------:R-:W-:Y:S06]  /*10980*/  BAR.SYNC.DEFER_BLOCKING 0x0 ;  /* 0x0000000000007b1d */ /* 0x000fec0000010000 */
[----:B------:R-:W-:-:S06]  /*10990*/  WARPGROUP.ARRIVE ;  /* 0x00000000000079c5 */ /* 0x000fcc0000000000 */
[----:B------:R-:W-:Y:S01]  /*109a0*/  HGMMA.64x256x16.F32 R24, R184, gdesc[UR4], R24, gsb0 ;  /* 0x03e00004b8187df0 */ /* 0x000fe20008000818 */
[-CC-:B------:R-:W-:Y:S01]  /*109b0*/  FFMA R160, R160, R19.reuse, -R8.reuse ;  /* 0x00000013a0a07223 */ /* 0x180fe20000000808 */
[-CC-:B------:R-:W-:Y:S01]  /*109c0*/  FFMA R161, R161, R19.reuse, -R8.reuse ;  /* 0x00000013a1a17223 */ /* 0x180fe20000000808 */
[-CC-:B------:R-:W-:Y:S01]  /*109d0*/  FFMA R164, R164, R19.reuse, -R8.reuse ;  /* 0x00000013a4a47223 */ /* 0x180fe20000000808 */
[-C--:B------:R-:W-:Y:S01]  /*109e0*/  FFMA R165, R165, R19.reuse, -R8 ;  /* 0x00000013a5a57223 */ /* 0x080fe20000000808 */
        /* <DEDUP_REMOVED lines=12> */
[----:B------:R-:W-:Y:S08]  /*10ab0*/  MUFU.EX2 R18, R160 ;  /* 0x000000a000127308 */ /* 0x000ff00000000800 */
[----:B------:R-:W0:Y:S08]  /*10ac0*/  MUFU.EX2 R201, R161 ;  /* 0x000000a100c97308 */ /* 0x000e300000000800 */
[----:B------:R-:W-:Y:S08]  /*10ad0*/  MUFU.EX2 R200, R164 ;  /* 0x000000a400c87308 */ /* 0x000ff00000000800 */
[----:B------:R-:W-:Y:S08]  /*10ae0*/  MUFU.EX2 R199, R165 ;  /* 0x000000a500c77308 */ /* 0x000ff00000000800 */
[----:B------:R-:W-:Y:S08]  /*10af0*/  MUFU.EX2 R197, R162 ;  /* 0x000000a200c57308 */ /* 0x000ff00000000800 */
[----:B------:R-:W1:Y:S08]  /*10b00*/  MUFU.EX2 R196, R163 ;  /* 0x000000a300c47308 */ /* 0x000e700000000800 */
[----:B------:R-:W-:Y:S08]  /*10b10*/  MUFU.EX2 R195, R166 ;  /* 0x000000a600c37308 */ /* 0x000ff00000000800 */
[----:B------:R-:W2:Y:S01]  /*10b20*/  MUFU.EX2 R198, R167 ;  /* 0x000000a700c67308 */ /* 0x000ea20000000800 */
[----:B0-----:R-:W-:-:S02]  /*10b30*/  F2FP.F16.F32.PACK_AB R160, R201, R18 ;  /* 0x00000012c9a0723e */ /* 0x001fc400000000ff */
[----:B-1----:R-:W-:Y:S02]  /*10b40*/  F2FP.F16.F32.PACK_AB R161, R196, R197 ;  /* 0x000000c5c4a1723e */ /* 0x002fe400000000ff */
[----:B------:R-:W-:Y:S02]  /*10b50*/  F2FP.F16.F32.PACK_AB R162, R199, R200 ;  /* 0x000000c8c7a2723e */ /* 0x000fe400000000ff */
[----:B--2---:R-:W-:Y:S01]  /*10b60*/  F2FP.F16.F32.PACK_AB R163, R198, R195 ;  /* 0x000000c3c6a3723e */ /* 0x004fe200000000ff */
[-CC-:B------:R-:W-:Y:S01]  /*10b70*/  FFMA R169, R169, R19.reuse, -R8.reuse ;  /* 0x00000013a9a97223 */ /* 0x180fe20000000808 */
[-CC-:B------:R-:W-:Y:S01]  /*10b80*/  FFMA R168, R168, R19.reuse, -R8.reuse ;  /* 0x00000013a8a87223 */ /* 0x180fe20000000808 */
[-CC-:B------:R-:W-:Y:S01]  /*10b90*/  FFMA R172, R172, R19.reuse, -R8.reuse ;  /* 0x00000013acac7223 */ /* 0x180fe20000000808 */
[-CC-:B------:R-:W-:Y:S01]  /*10ba0*/  FFMA R171, R171, R19.reuse, -R7.reuse ;  /* 0x00000013abab7223 */ /* 0x180fe20000000807 */
[----:B------:R-:W-:Y:S01]  /*10bb0*/  FMUL R169, R169, 1.4426950216293334961 ;  /* 0x3fb8aa3ba9a97820 */ /* 0x000fe20000400000 */
[----:B------:R-:W-:Y:S01]  /*10bc0*/  FMUL R168, R168, 1.4426950216293334961 ;  /* 0x3fb8aa3ba8a87820 */ /* 0x000fe20000400000 */
[----:B------:R-:W-:Y:S01]  /*10bd0*/  FMUL R172, R172, 1.4426950216293334961 ;  /* 0x3fb8aa3bacac7820 */ /* 0x000fe20000400000 */
[-C--:B------:R-:W-:Y:S01]  /*10be0*/  FFMA R173, R173, R19.reuse, -R8 ;  /* 0x00000013adad7223 */ /* 0x080fe20000000808 */
[-CC-:B------:R-:W-:Y:S01]  /*10bf0*/  FFMA R170, R170, R19.reuse, -R7.reuse ;  /* 0x00000013aaaa7223 */ /* 0x180fe20000000807 */
[-CC-:B------:R-:W-:Y:S01]  /*10c00*/  FFMA R174, R174, R19.reuse, -R7.reuse ;  /* 0x00000013aeae7223 */ /* 0x180fe20000000807 */
[----:B------:R-:W-:Y:S01]  /*10c10*/  FFMA R175, R175, R19, -R7 ;  /* 0x00000013afaf7223 */ /* 0x000fe20000000807 */
[----:B------:R0:W-:Y:S01]  /*10c20*/  MUFU.EX2 R193, R169 ;  /* 0x000000a900c17308 */ /* 0x0001e20000000800 */
[----:B------:R-:W-:-:S07]  /*10c30*/  FMUL R170, R170, 1.4426950216293334961 ;  /* 0x3fb8aa3baaaa7820 */ /* 0x000fce0000400000 */
[----:B------:R1:W2:Y:S01]  /*10c40*/  MUFU.EX2 R194, R168 ;  /* 0x000000a800c27308 */ /* 0x0002a20000000800 */
[----:B0-----:R-:W-:Y:S01]  /*10c50*/  FMUL R169, R171, 1.4426950216293334961 ;  /* 0x3fb8aa3baba97820 */ /* 0x001fe20000400000 */
[----:B------:R-:W-:Y:S01]  /*10c60*/  FMUL R171, R175, 1.4426950216293334961 ;  /* 0x3fb8aa3bafab7820 */ /* 0x000fe20000400000 */
[-CC-:B------:R-:W-:Y:S01]  /*10c70*/  FFMA R176, R176, R19.reuse, -R8.reuse ;  /* 0x00000013b0b07223 */ /* 0x180fe20000000808 */
[-CC-:B------:R-:W-:Y:S01]  /*10c80*/  FFMA R177, R177, R19.reuse, -R8.reuse ;  /* 0x00000013b1b17223 */ /* 0x180fe20000000808 */
[-CC-:B------:R-:W-:Y:S01]  /*10c90*/  FFMA R180, R180, R19.reuse, -R8.reuse ;  /* 0x00000013b4b47223 */ /* 0x180fe20000000808 */
[-C--:B------:R-:W-:Y:S01]  /*10ca0*/  FFMA R181, R181, R19.reuse, -R8 ;  /* 0x00000013b5b57223 */ /* 0x080fe20000000808 */
[-CC-:B------:R-:W-:Y:S01]  /*10cb0*/  FFMA R178, R178, R19.reuse, -R7.reuse ;  /* 0x00000013b2b27223 */ /* 0x180fe20000000807 */
[----:B------:R0:W-:Y:S01]  /*10cc0*/  MUFU.EX2 R192, R172 ;  /* 0x000000ac00c07308 */ /* 0x0001e20000000800 */
[----:B-1----:R-:W-:Y:S01]  /*10cd0*/  FMUL R168, R174, 1.4426950216293334961 ;  /* 0x3fb8aa3baea87820 */ /* 0x002fe20000400000 */
[-CC-:B------:R-:W-:Y:S01]  /*10ce0*/  FFMA R179, R179, R19.reuse, -R7.reuse ;  /* 0x00000013b3b37223 */ /* 0x180fe20000000807 */
[-CC-:B------:R-:W-:Y:S01]  /*10cf0*/  FFMA R182, R182, R19.reuse, -R7.reuse ;  /* 0x00000013b6b67223 */ /* 0x180fe20000000807 */
[----:B------:R-:W-:Y:S01]  /*10d00*/  FFMA R183, R183, R19, -R7 ;  /* 0x00000013b7b77223 */ /* 0x000fe20000000807 */
[----:B------:R-:W-:Y:S01]  /*10d10*/  FADD R17, R211, R210 ;  /* 0x000000d2d3117221 */ /* 0x000fe20000000000 */
[----:B------:R-:W1:Y:S01]  /*10d20*/  LDC R175, c[0x0][0x280] ;  /* 0x0000a000ffaf7b82 */ /* 0x000e620000000800 */
[----:B0-----:R-:W-:Y:S01]  /*10d30*/  FMUL R172, R173, 1.4426950216293334961 ;  /* 0x3fb8aa3badac7820 */ /* 0x001fe20000400000 */
[----:B------:R-:W-:-:S02]  /*10d40*/  WARPGROUP.DEPBAR.LE gsb0, 0x0 ;  /* 0x00008000000079c5 */ /* 0x000fc40000010000 */
[----:B------:R-:W-:-:S06]  /*10d50*/  WARPGROUP.ARRIVE ;  /* 0x00000000000079c5 */ /* 0x000fcc0000000000 */
[----:B------:R-:W-:Y:S01]  /*10d60*/  HGMMA.64x256x16.F32 R24, R160, gdesc[UR8], R24, gsb0 ;  /* 0x03e00008a0187df0 */ /* 0x000fe20008000818 */
[----:B------:R-:W-:Y:S08]  /*10d70*/  MUFU.EX2 R172, R172 ;  /* 0x000000ac00ac7308 */ /* 0x000ff00000000800 */
[----:B------:R-:W-:Y:S08]  /*10d80*/  MUFU.EX2 R170, R170 ;  /* 0x000000aa00aa7308 */ /* 0x000ff00000000800 */
[----:B------:R-:W0:Y:S08]  /*10d90*/  MUFU.EX2 R169, R169 ;  /* 0x000000a900a97308 */ /* 0x000e300000000800 */
[----:B------:R-:W-:Y:S08]  /*10da0*/  MUFU.EX2 R168, R168 ;  /* 0x000000a800a87308 */ /* 0x000ff00000000800 */
[----:B------:R-:W3:Y:S01]  /*10db0*/  MUFU.EX2 R171, R171 ;  /* 0x000000ab00ab7308 */ /* 0x000ee20000000800 */
[----:B--2---:R-:W-:-:S02]  /*10dc0*/  F2FP.F16.F32.PACK_AB R156, R193, R194 ;  /* 0x000000c2c19c723e */ /* 0x004fc400000000ff */
[----:B0-----:R-:W-:Y:S02]  /*10dd0*/  F2FP.F16.F32.PACK_AB R157, R169, R170 ;  /* 0x000000aaa99d723e */ /* 0x001fe400000000ff */
[----:B------:R-:W-:Y:S02]  /*10de0*/  F2FP.F16.F32.PACK_AB R158, R172, R192 ;  /* 0x000000c0ac9e723e */ /* 0x000fe400000000ff */
[----:B---3--:R-:W-:Y:S01]  /*10df0*/  F2FP.F16.F32.PACK_AB R159, R171, R168 ;  /* 0x000000a8ab9f723e */ /* 0x008fe200000000ff */
        /* <DEDUP_REMOVED lines=13> */
[----:B------:R-:W2:Y:S08]  /*10ed0*/  MUFU.EX2 R22, R22 ;  /* 0x0000001600167308 */ /* 0x000eb00000000800 */
[----:B------:R-:W-:Y:S08]  /*10ee0*/  MUFU.EX2 R20, R20 ;  /* 0x0000001400147308 */ /* 0x000ff00000000800 */
[----:B------:R-:W3:Y:S01]  /*10ef0*/  MUFU.EX2 R21, R21 ;  /* 0x0000001500157308 */ /* 0x000ee20000000800 */
[----:B------:R-:W-:-:S02]  /*10f00*/  WARPGROUP.DEPBAR.LE gsb0, 0x0 ;  /* 0x00008000000079c5 */ /* 0x000fc40000010000 */
[----:B------:R-:W-:-:S06]  /*10f10*/  WARPGROUP.ARRIVE ;  /* 0x00000000000079c5 */ /* 0x000fcc0000000000 */
[----:B------:R-:W-:Y:S01]  /*10f20*/  HGMMA.64x256x16.F32 R24, R156, gdesc[UR12], R24, gsb0 ;  /* 0x03e0000c9c187df0 */ /* 0x000fe20008000818 */
[----:B0-----:R-:W-:Y:S02]  /*10f30*/  F2FP.F16.F32.PACK_AB R152, R166, R167 ;  /* 0x000000a7a698723e */ /* 0x001fe400000000ff */
[----:B--2---:R-:W-:Y:S02]  /*10f40*/  F2FP.F16.F32.PACK_AB R153, R22, R23 ;  /* 0x000000171699723e */ /* 0x004fe400000000ff */
[----:B------:R-:W-:Y:S02]  /*10f50*/  F2FP.F16.F32.PACK_AB R154, R164, R165 ;  /* 0x000000a5a49a723e */ /* 0x000fe400000000ff */
[----:B---3--:R-:W-:Y:S01]  /*10f60*/  F2FP.F16.F32.PACK_AB R155, R21, R20 ;  /* 0x00000014159b723e */ /* 0x008fe200000000ff */
[----:B------:R-:W-:-:S03]  /*10f70*/  WARPGROUP.DEPBAR.LE gsb0, 0x0 ;  /* 0x00008000000079c5 */ /* 0x000fc60000010000 */
[----:B------:R-:W-:-:S15]  /*10f80*/  WARPGROUP.ARRIVE ;  /* 0x00000000000079c5 */ /* 0x000fde0000000000 */
[----:B------:R-:W-:-:S02]  /*10f90*/  NOP ;  /* 0x0000000000007918 */ /* 0x000fc40000000000 */
[----:B------:R-:W-:Y:S03]  /*10fa0*/  HGMMA.64x256x16.F32 R24, R152, gdesc[UR16], R24, gsb0 ;  /* 0x03e0001098187df0 */ /* 0x000fe60008000818 */
[----:B------:R-:W-:Y:S02]  /*10fb0*/  WARPGROUP.DEPBAR.LE gsb0, 0x0 ;  /* 0x00008000000079c5 */ /* 0x000fe40000010000 */
[----:B------:R-:W-:Y:S04]  /*10fc0*/  STL.64 [R1], R24 ;  /* 0x0000001801007387 */ /* 0x000fe80000100a00 */
        /* <DEDUP_REMOVED lines=63> */
[----:B0-----:R-:W2:Y:S04]  /*113c0*/  LDL.LU.64 R150, [R1+0xc18] ;  /* 0x000c180001967983 */ /* 0x001ea80000300a00 */
[----:B------:R-:W3:Y:S04]  /*113d0*/  LDL.LU.64 R148, [R1+0xc10] ;  /* 0x000c100001947983 */ /* 0x000ee80000300a00 */
[----:B------:R-:W4:Y:S04]  /*113e0*/  LDL.LU.64 R146, [R1+0xc08] ;  /* 0x000c080001927983 */ /* 0x000f280000300a00 */
[----:B------:R-:W5:Y:S04]  /*113f0*/  LDL.LU.64 R144, [R1+0xc00] ;  /* 0x000c000001907983 */ /* 0x000f680000300a00 */
        /* <DEDUP_REMOVED lines=60> */
[----:B------:R-:W5:Y:S04]  /*117c0*/  LDL.LU R177, [R1+0x21c] ;  /* 0x00021c0001b17983 */ /* 0x000f680000300800 */
[----:B------:R-:W5:Y:S04]  /*117d0*/  LDL.LU R176, [R1+0x220] ;  /* 0x0002200001b07983 */ /* 0x000f680000300800 */
[----:B------:R-:W5:Y:S04]  /*117e0*/  LDL.LU R174, [R1+0x218] ;  /* 0x0002180001ae7983 */ /* 0x000f680000300800 */
[----:B------:R-:W5:Y:S01]  /*117f0*/  LDL R173, [R1+0x224] ;  /* 0x0002240001ad7983 */ /* 0x000f620000100800 */
[-C--:B--2---:R-:W-:Y:S01]  /*11800*/  FMUL R150, R150, R0.reuse ;  /* 0x0000000096967220 */ /* 0x084fe20000400000 */
[----:B------:R-:W-:Y:S01]  /*11810*/  FMUL R151, R151, R0 ;  /* 0x0000000097977220 */ /* 0x000fe20000400000 */
[-C--:B---3--:R-:W-:Y:S01]  /*11820*/  FMUL R148, R148, R2.reuse ;  /* 0x0000000294947220 */ /* 0x088fe20000400000 */
[----:B------:R-:W-:Y:S01]  /*11830*/  FMUL R149, R149, R2 ;  /* 0x0000000295957220 */ /* 0x000fe20000400000 */
[-C--:B----4-:R-:W-:Y:S01]  /*11840*/  FMUL R146, R146, R0.reuse ;  /* 0x0000000092927220 */ /* 0x090fe20000400000 */
[----:B------:R-:W-:Y:S01]  /*11850*/  FMUL R147, R147, R0 ;  /* 0x0000000093937220 */ /* 0x000fe20000400000 */
[-C--:B-----5:R-:W-:Y:S01]  /*11860*/  FMUL R144, R144, R2.reuse ;  /* 0x0000000290907220 */ /* 0x0a0fe20000400000 */
[----:B------:R-:W-:Y:S01]  /*11870*/  FMUL R145, R145, R2 ;  /* 0x0000000291917220 */ /* 0x000fe20000400000 */
[-C--:B------:R-:W-:Y:S01]  /*11880*/  FMUL R142, R142, R0.reuse ;  /* 0x000000008e8e7220 */ /* 0x080fe20000400000 */
        /* <DEDUP_REMOVED lines=118> */
[----:B------:R-:W-:-:S06]  /*11ff0*/  FMUL R25, R25, R2 ;  /* 0x0000000219197220 */ /* 0x000fcc0000400000 */
[----:B------:R-:W-:-:S06]  /*12000*/  WARPGROUP.ARRIVE ;  /* 0x00000000000079c5 */ /* 0x000fcc0000000000 */
[----:B------:R-:W-:Y:S03]  /*12010*/  HGMMA.64x256x16.F32 R24, R184, gdesc[UR20], R24, gsb0 ;  /* 0x03e00014b8187df0 */ /* 0x000fe60008000818 */
[----:B------:R-:W-:Y:S02]  /*12020*/  WARPGROUP.DEPBAR.LE gsb0, 0x0 ;  /* 0x00008000000079c5 */ /* 0x000fe40000010000 */
[----:B------:R-:W-:-:S15]  /*12030*/  WARPGROUP.ARRIVE ;  /* 0x00000000000079c5 */ /* 0x000fde0000000000 */
[----:B------:R-:W-:-:S08]  /*12040*/  NOP ;  /* 0x0000000000007918 */ /* 0x000fd00000000000 */
[----:B------:R-:W-:Y:S01]  /*12050*/  HGMMA.64x256x16.F32 R24, R160, gdesc[UR24], R24, gsb0 ;  /* 0x03e00018a0187df0 */ /* 0x000fe20008000818 */
[----:B------:R-:W-:Y:S01]  /*12060*/  FADD R19, R205, R204 ;  /* 0x000000cccd137221 */ /* 0x000fe20000000000 */
[----:B------:R-:W-:-:S03]  /*12070*/  FADD R17, R208, R17 ;  /* 0x00000011d0117221 */ /* 0x000fc60000000000 */
        /* <DEDUP_REMOVED lines=17> */
[----:B------:R-:W-:Y:S02]  /*12190*/  WARPGROUP.DEPBAR.LE gsb0, 0x0 ;  /* 0x00008000000079c5 */ /* 0x000fe40000010000 */
[----:B------:R-:W-:-:S06]  /*121a0*/  WARPGROUP.ARRIVE ;  /* 0x00000000000079c5 */ /* 0x000fcc0000000000 */
        /* <DEDUP_REMOVED lines=10> */
[----:B------:R-:W-:Y:S01]  /*12250*/  FADD R19, R21, R19 ;  /* 0x0000001315137221 */ /* 0x000fe20000000000 */
[----:B------:R-:W-:Y:S01]  /*12260*/  IADD3 R174, R174, 0x40, RZ ;  /* 0x00000040aeae7810 */ /* 0x000fe20007ffe0ff */
[----:B------:R-:W0:Y:S02]  /*12270*/  LDC R21, c[0x0][0x254] ;  /* 0x00009500ff157b82 */ /* 0x000e240000000800 */
[----:B------:R-:W2:Y:S04]  /*12280*/  SHFL.BFLY PT, R18, R17, 0x2, 0x1f ;  /* 0x0c401f0011127f89 */ /* 0x000ea800000e0000 */
[----:B------:R-:W3:Y:S01]  /*12290*/  SHFL.BFLY PT, R20, R19, 0x2, 0x1f ;  /* 0x0c401f0013147f89 */ /* 0x000ee200000e0000 */
[----:B--2---:R-:W-:Y:S01]  /*122a0*/  FADD R18, R17, R18 ;  /* 0x0000001211127221 */ /* 0x004fe20000000000 */
[----:B---3--:R-:W-:-:S04]  /*122b0*/  FADD R17, R19, R20 ;  /* 0x0000001413117221 */ /* 0x008fc80000000000 */
[----:B------:R-:W2:Y:S04]  /*122c0*/  SHFL.BFLY PT, R19, R18, 0x1, 0x1f ;  /* 0x0c201f0012137f89 */ /* 0x000ea800000e0000 */
[----:B------:R-:W3:Y:S04]  /*122d0*/  SHFL.BFLY PT, R20, R17, 0x1, 0x1f ;  /* 0x0c201f0011147f89 */ /* 0x000ee800000e0000 */
[----:B------:R4:W-:Y:S01]  /*122e0*/  STL [R1+0x218], R174 ;  /* 0x000218ae01007387 */ /* 0x0009e20000100800 */
[----:B--2---:R-:W-:Y:S01]  /*122f0*/  FADD R18, R18, R19 ;  /* 0x0000001312127221 */ /* 0x004fe20000000000 */
[----:B---3--:R-:W-:-:S03]  /*12300*/  FADD R17, R17, R20 ;  /* 0x0000001411117221 */ /* 0x008fc60000000000 */
[----:B------:R-:W-:Y:S01]  /*12310*/  FFMA R177, R2, R177, R18 ;  /* 0x000000b102b17223 */ /* 0x000fe20000000012 */
[----:B------:R-:W-:-:S04]  /*12320*/  FFMA R176, R0, R176, R17 ;  /* 0x000000b000b07223 */ /* 0x000fc80000000011 */
[----:B------:R4:W-:Y:S04]  /*12330*/  STL [R1+0x21c], R177 ;  /* 0x00021cb101007387 */ /* 0x0009e80000100800 */
[----:B------:R4:W-:Y:S04]  /*12340*/  STL [R1+0x220], R176 ;  /* 0x000220b001007387 */ /* 0x0009e80000100800 */
[----:B------:R4:W-:Y:S04]  /*12350*/  STL [R1+0x210], R8 ;  /* 0x0002100801007387 */ /* 0x0009e80000100800 */
[----:B------:R4:W-:Y:S01]  /*12360*/  STL [R1+0x214], R7 ;  /* 0x0002140701007387 */ /* 0x0009e20000100800 */
[----:B-1----:R-:W-:Y:S01]  /*12370*/  ISETP.GE.AND P0, PT, R174, R175, PT ;  /* 0x000000afae00720c */ /* 0x002fe20003f06270 */
[----:B------:R-:W-:-:S02]  /*12380*/  WARPGROUP.DEPBAR.LE gsb0, 0x0 ;  /* 0x00008000000079c5 */ /* 0x000fc40000010000 */
[----:B------:R-:W-:-:S06]  /*12390*/  WARPGROUP.ARRIVE ;  /* 0x00000000000079c5 */ /* 0x000fcc0000000000 */
[----:B------:R-:W-:Y:S01]  /*123a0*/  HGMMA.64x256x16.F32 R24, R152, gdesc[UR32], R24, gsb0 ;  /* 0x03e0002098187df0 */ /* 0x000fe20008000818 */
[----:B0-----:R-:W-:Y:S01]  /*123b0*/  IMAD R4, R21, 0x40, R4 ;  /* 0x0000004015047824 */ /* 0x001fe200078e0204 */
[----:B------:R-:W-:Y:S01]  /*123c0*/  MOV R20, R7 ;  /* 0x0000000700147202 */ /* 0x000fe20000000f00 */
[----:B------:R-:W-:Y:S02]  /*123d0*/  IMAD R3, R173, 0x40, R3 ;  /* 0x00000040ad037824 */ /* 0x000fe400078e0203 */
[----:B------:R-:W-:Y:S01]  /*123e0*/  IMAD.MOV.U32 R21, RZ, RZ, R8 ;  /* 0x000000ffff157224 */ /* 0x000fe200078e0008 */
[----:B------:R-:W-:Y:S02]  /*123f0*/  WARPGROUP.DEPBAR.LE gsb0, 0x0 ;  /* 0x00008000000079c5 */ /* 0x000fe40000010000 */
[----:B----4-:R-:W-:Y:S05]  /*12400*/  @!P0 BRA `(.L_x_1) ;  /* 0xffffff8000dc8947 */ /* 0x010fea000383ffff */
.L_x_0:
[----:B------:R-:W-:Y:S04]  /*12410*/  STL [R1+0xa20], R21 ;  /* 0x000a201501007387 */ /* 0x000fe80000100800 */
[----:B------:R-:W-:Y:S04]  /*12420*/  STL [R1+0xa1c], R20 ;  /* 0x000a1c1401007387 */ /* 0x000fe80000100800 */
[----:B------:R-:W2:Y:S04]  /*12430*/  LDL.LU R3, [R1+0x21c] ;  /* 0x00021c0001037983 */ /* 0x000ea80000300800 */
[----:B------:R-:W3:Y:S04]  /*12440*/  LDL.LU R2, [R1+0x220] ;  /* 0x0002200001027983 */ /* 0x000ee80000300800 */
[----:B------:R-:W4:Y:S04]  /*12450*/  LDL.LU R7, [R1+0x8] ;  /* 0x0000080001077983 */ /* 0x000f280000300800 */
[----:B------:R-:W5:Y:S04]  /*12460*/  LDL.LU R173, [R1] ;  /* 0x0000000001ad7983 */ /* 0x000f680000300800 */
[----:B------:R-:W5:Y:S04]  /*12470*/  LDL.LU R172, [R1+0x10] ;  /* 0x0000100001ac7983 */ /* 0x000f680000300800 */
        /* <DEDUP_REMOVED lines=26> */
[----:B------:R-:W5:Y:S01]  /*12620*/  LDL.LU R0, [R1+0x68] ;  /* 0x0000680001007983 */ /* 0x000f620000300800 */
[C---:B--2---:R-:W-:Y:S01]  /*12630*/  FMUL R4, R3.reuse, 8388608 ;  /* 0x4b00000003047820 */ /* 0x044fe20000400000 */
[----:B------:R-:W-:-:S02]  /*12640*/  FSETP.GEU.AND P1, PT, R3, 1.175494350822287508e-38, PT ;  /* 0x008000000300780b */ /* 0x000fc40003f2e000 */
[----:B---3--:R-:W-:Y:S01]  /*12650*/  FSETP.GT.AND P0, PT, |R2|, 8.50705917302346158658e+37, PT ;  /* 0x7e8000000200780b */ /* 0x008fe20003f04200 */
[----:B----4-:R-:W-:Y:S01]  /*12660*/  FMUL R9, R7, 0.25 ;  /* 0x3e80000007097820 */ /* 0x010fe20000400000 */
[----:B-----5:R-:W-:Y:S02]  /*12670*/  IMAD.MOV.U32 R176, RZ, RZ, R173 ;  /* 0x000000ffffb07224 */ /* 0x020fe400078e00ad */
[----:B------:R-:W-:Y:S02]  /*12680*/  IMAD.MOV.U32 R175, RZ, RZ, R172 ;  /* 0x000000ffffaf7224 */ /* 0x000fe400078e00ac */
[----:B------:R-:W-:Y:S01]  /*12690*/  IMAD.MOV.U32 R174, RZ, RZ, R171 ;  /* 0x000000ffffae7224 */ /* 0x000fe200078e00ab */
[----:B------:R-:W-:Y:S02]  /*126a0*/  FSEL R4, R4, R3, !P1 ;  /* 0x0000000304047208 */ /* 0x000fe40004800000 */
[----:B------:R-:W-:Y:S01]  /*126b0*/  MOV R173, R170 ;  /* 0x000000aa00ad7202 */ /* 0x000fe20000000f00 */
[----:B------:R-:W-:-:S02]  /*126c0*/  IMAD.MOV.U32 R172, RZ, RZ, R169 ;  /* 0x000000ffffac7224 */ /* 0x000fc400078e00a9 */
[----:B------:R-:W-:Y:S01]  /*126d0*/  IMAD.MOV.U32 R171, RZ, RZ, R168 ;  /* 0x000000ffffab7224 */ /* 0x000fe200078e00a8 */
[----:B------:R-:W-:Y:S01]  /*126e0*/  FSEL R5, RZ, -23, P1 ;  /* 0xc1b80000ff057808 */ /* 0x000fe20000800000 */
[----:B------:R-:W-:Y:S01]  /*126f0*/  IMAD.MOV.U32 R170, RZ, RZ, R167 ;  /* 0x000000ffffaa7224 */ /* 0x000fe200078e00a7 */
[----:B------:R-:W-:Y:S01]  /*12700*/  MOV R169, R166 ;  /* 0x000000a600a97202 */ /* 0x000fe20000000f00 */
[----:B------:R-:W-:Y:S02]  /*12710*/  IMAD.MOV.U32 R168, RZ, RZ, R165 ;  /* 0x000000ffffa87224 */ /* 0x000fe400078e00a5 */
[----:B------:R-:W-:Y:S02]  /*12720*/  IMAD.MOV.U32 R167, RZ, RZ, R164 ;  /* 0x000000ffffa77224 */ /* 0x000fe400078e00a4 */
[----:B------:R-:W-:Y:S01]  /*12730*/  IMAD.MOV.U32 R166, RZ, RZ, R163 ;  /* 0x000000ffffa67224 */ /* 0x000fe200078e00a3 */
[----:B------:R-:W-:Y:S01]  /*12740*/  MOV R165, R162 ;  /* 0x000000a200a57202 */ /* 0x000fe20000000f00 */
[----:B------:R-:W-:-:S02]  /*12750*/  IMAD.MOV.U32 R164, RZ, RZ, R161 ;  /* 0x000000ffffa47224 */ /* 0x000fc400078e00a1 */
[----:B------:R-:W-:Y:S02]  /*12760*/  IMAD.MOV.U32 R163, RZ, RZ, R160 ;  /* 0x000000ffffa37224 */ /* 0x000fe400078e00a0 */
[----:B------:R-:W-:Y:S01]  /*12770*/  IMAD.MOV.U32 R162, RZ, RZ, R159 ;  /* 0x000000ffffa27224 */ /* 0x000fe200078e009f */
[----:B------:R-:W-:Y:S02]  /*12780*/  FSEL R9, R9, R7, P0 ;  /* 0x0000000709097208 */ /* 0x000fe40000000000 */
[----:B------:R-:W-:Y:S01]  /*12790*/  MOV R161, R158 ;  /* 0x0000009e00a17202 */ /* 0x000fe20000000f00 */
[----:B------:R-:W-:Y:S02]  /*127a0*/  IMAD.MOV.U32 R160, RZ, RZ, R157 ;  /* 0x000000ffffa07224 */ /* 0x000fe400078e009d */
[----:B------:R-:W-:Y:S02]  /*127b0*/  IMAD.MOV.U32 R159, RZ, RZ, R156 ;  /* 0x000000ffff9f7224 */ /* 0x000fe400078e009c */
[----:B------:R-:W-:Y:S01]  /*127c0*/  IMAD.MOV.U32 R158, RZ, RZ, R155 ;  /* 0x000000ffff9e7224 */ /* 0x000fe200078e009b */
[----:B------:R-:W-:Y:S01]  /*127d0*/  MOV R157, R154 ;  /* 0x0000009a009d7202 */ /* 0x000fe20000000f00 */
[----:B------:R-:W-:-:S02]  /*127e0*/  IMAD.MOV.U32 R156, RZ, RZ, R19 ;  /* 0x000000ffff9c7224 */ /* 0x000fc400078e0013 */
[----:B------:R-:W2:Y:S01]  /*127f0*/  LDL.LU R19, [R1+0x7c] ;  /* 0x00007c0001137983 */ /* 0x000ea20000300800 */
[----:B------:R-:W-:Y:S02]  /*12800*/  IMAD.MOV.U32 R155, RZ, RZ, R18 ;  /* 0x000000ffff9b7224 */ /* 0x000fe400078e0012 */
[----:B------:R-:W-:Y:S01]  /*12810*/  IMAD.MOV.U32 R154, RZ, RZ, R17 ;  /* 0x000000ffff9a7224 */ /* 0x000fe200078e0011 */
[----:B------:R-:W-:Y:S01]  /*12820*/  MOV R18, R8 ;  /* 0x0000000800127202 */ /* 0x000fe20000000f00 */
[----:B------:R-:W-:Y:S02]  /*12830*/  IMAD.MOV.U32 R17, RZ, RZ, R0 ;  /* 0x000000ffff117224 */ /* 0x000fe400078e0000 */
[----:B------:R-:W-:-:S05]  /*12840*/  VIADD R0, R4, 0xc0cafb0d ;  /* 0xc0cafb0d04007836 */ /* 0x000fca0000000000 */
[----:B------:R-:W-:-:S05]  /*12850*/  LOP3.LUT R0, R0, 0xff800000, RZ, 0xc0, !PT ;  /* 0xff80000000007812 */ /* 0x000fca00078ec0ff */
[----:B------:R-:W-:Y:S01]  /*12860*/  IMAD.IADD R6, R4, 0x1, -R0 ;  /* 0x0000000104067824 */ /* 0x000fe200078e0a00 */
[----:B------:R-:W-:Y:S02]  /*12870*/  I2FP.F32.S32 R0, R0 ;  /* 0x0000000000007245 */ /* 0x000fe40000201400 */
[----:B------:R-:W-:-:S03]  /*12880*/  MOV R8, 0x3dc6b27f ;  /* 0x3dc6b27f00087802 */ /* 0x000fc60000000f00 */
[----:B------:R-:W-:Y:S01]  /*12890*/  FFMA.FTZ R7, R0, 1.1920928955078125e-07, R5 ;  /* 0x3400000000077823 */ /* 0x000fe20000010005 */
[----:B------:R-:W-:-:S04]  /*128a0*/  FADD R0, R6, -1 ;  /* 0xbf80000006007421 */ /* 0x000fc80000000000 */
[----:B------:R-:W-:-:S04]  /*128b0*/  FFMA.FTZ R5, R0, R8, -0.16845393180847167969 ;  /* 0xbe2c7f3000057423 */ /* 0x000fc80000010008 */
[----:B------:R-:W-:-:S04]  /*128c0*/  FFMA.FTZ R5, R0, R5, 0.1716887056827545166 ;  /* 0x3e2fcf2a00057423 */ /* 0x000fc80000010005 */
[----:B------:R-:W-:-:S04]  /*128d0*/  FFMA.FTZ R5, R0, R5, -0.17900948226451873779 ;  /* 0xbe374e4300057423 */ /* 0x000fc80000010005 */
[----:B------:R-:W-:-:S04]  /*128e0*/  FFMA.FTZ R5, R0, R5, 0.20512372255325317383 ;  /* 0x3e520bf400057423 */ /* 0x000fc80000010005 */
[----:B------:R-:W-:-:S04]  /*128f0*/  FFMA.FTZ R5, R0, R5, -0.24046532809734344482 ;  /* 0xbe763c8b00057423 */ /* 0x000fc80000010005 */
[----:B------:R-:W-:-:S04]  /*12900*/  FFMA.FTZ R5, R0, R5, 0.28857114911079406738 ;  /* 0x3e93bf9900057423 */ /* 0x000fc80000010005 */
[----:B------:R-:W-:-:S04]  /*12910*/  FFMA.FTZ R5, R0, R5, -0.36067417263984680176 ;  /* 0xbeb8aa4900057423 */ /* 0x000fc80000010005 */
[----:B------:R-:W-:-:S04]  /*12920*/  FFMA.FTZ R5, R0, R5, 0.48089820146560668945 ;  /* 0x3ef6384a00057423 */ /* 0x000fc80000010005 */
[----:B------:R-:W-:Y:S01]  /*12930*/  FFMA.FTZ R5, R0, R5, -0.72134751081466674805 ;  /* 0xbf38aa3b00057423 */ /* 0x000fe20000010005 */
[----:B------:R-:W-:-:S03]  /*12940*/  ISETP.GE.U32.AND P1, PT, R4, 0x7f800000, PT ;  /* 0x7f8000000400780c */ /* 0x000fc60003f26070 */
[----:B------:R-:W-:-:S04]  /*12950*/  FMUL R5, R0, R5 ;  /* 0x0000000500057220 */ /* 0x000fc80000400000 */
[----:B------:R-:W-:-:S04]  /*12960*/  FMUL R5, R0, R5 ;  /* 0x0000000500057220 */ /* 0x000fc80000400000 */
[----:B------:R-:W-:-:S04]  /*12970*/  FFMA.FTZ R0, R0, 1.4426950216293334961, R5 ;  /* 0x3fb8aa3b00007823 */ /* 0x000fc80000010005 */
[----:B------:R-:W-:Y:S01]  /*12980*/  FADD R10, R7, R0 ;  /* 0x00000000070a7221 */ /* 0x000fe20000000000 */
[----:B------:R-:W-:Y:S01]  /*12990*/  @P1 IMAD.MOV.U32 R0, RZ, RZ, 0x7f800000 ;  /* 0x7f800000ff001424 */ /* 0x000fe200078e00ff */
[----:B------:R-:W-:-:S03]  /*129a0*/  FSETP.GEU.AND P2, PT, R2, 1.175494350822287508e-38, PT ;  /* 0x008000000200780b */ /* 0x000fc60003f4e000 */
[C---:B------:R-:W-:Y:S01]  /*129b0*/  @P1 FFMA.FTZ R10, R4.reuse, R0, +INF ;  /* 0x7f800000040a1423 */ /* 0x040fe20000010000 */
[----:B------:R-:W-:Y:S01]  /*129c0*/  FSETP.NEU.AND P1, PT, R4, RZ, PT ;  /* 0x000000ff0400720b */ /* 0x000fe20003f2d000 */
[----:B------:R-:W-:-:S05]  /*129d0*/  FMUL R4, R2, 8388608 ;  /* 0x4b00000002047820 */ /* 0x000fca0000400000 */
[----:B------:R-:W-:-:S05]  /*129e0*/  FSEL R4, R4, R2, !P2 ;  /* 0x0000000204047208 */ /* 0x000fca0005000000 */
[----:B------:R-:W-:-:S05]  /*129f0*/  VIADD R0, R4, 0xc0cafb0d ;  /* 0xc0cafb0d04007836 */ /* 0x000fca0000000000 */
[----:B------:R-:W-:Y:S02]  /*12a00*/  LOP3.LUT R0, R0, 0xff800000, RZ, 0xc0, !PT ;  /* 0xff80000000007812 */ /* 0x000fe400078ec0ff */
[----:B------:R-:W-:-:S03]  /*12a10*/  FSEL R5, RZ, -23, P2 ;  /* 0xc1b80000ff057808 */ /* 0x000fc60001000000 */
[----:B------:R-:W-:Y:S01]  /*12a20*/  IMAD.IADD R6, R4, 0x1, -R0 ;  /* 0x0000000104067824 */ /* 0x000fe200078e0a00 */
[----:B------:R-:W-:-:S05]  /*12a30*/  I2FP.F32.S32 R0, R0 ;  /* 0x0000000000007245 */ /* 0x000fca0000201400 */
        /* <DEDUP_REMOVED lines=9> */
[----:B------:R-:W-:Y:S01]  /*12ad0*/  FFMA.FTZ R5, R0, R5, 0.48089820146560668945 ;  /* 0x3ef6384a00057423 */ /* 0x000fe20000010005 */
[----:B------:R-:W-:-:S03]  /*12ae0*/  IMAD.MOV.U32 R177, RZ, RZ, R176 ;  /* 0x000000ffffb17224 */ /* 0x000fc600078e00b0 */
[C---:B------:R-:W-:Y:S01]  /*12af0*/  FFMA.FTZ R5, R0.reuse, R5, -0.72134751081466674805 ;  /* 0xbf38aa3b00057423 */ /* 0x040fe20000010005 */
[----:B------:R-:W-:Y:S01]  /*12b00*/  IMAD.MOV.U32 R176, RZ, RZ, R175 ;  /* 0x000000ffffb07224 */ /* 0x000fe200078e00af */
[----:B------:R-:W-:Y:S01]  /*12b10*/  MOV R175, R174 ;  /* 0x000000ae00af7202 */ /* 0x000fe20000000f00 */
[----:B------:R-:W-:Y:S02]  /*12b20*/  IMAD.MOV.U32 R174, RZ, RZ, R173 ;  /* 0x000000ffffae7224 */ /* 0x000fe400078e00ad */
[----:B------:R-:W-:Y:S01]  /*12b30*/  FMUL R5, R0, R5 ;  /* 0x0000000500057220 */ /* 0x000fe20000400000 */
[----:B------:R-:W-:Y:S01]  /*12b40*/  ISETP.GE.U32.AND P2, PT, R4, 0x7f800000, PT ;  /* 0x7f8000000400780c */ /* 0x000fe20003f46070 */
[----:B------:R-:W-:Y:S02]  /*12b50*/  IMAD.MOV.U32 R173, RZ, RZ, R172 ;  /* 0x000000ffffad7224 */ /* 0x000fe400078e00ac */
[----:B------:R-:W-:Y:S01]  /*12b60*/  IMAD.MOV.U32 R172, RZ, RZ, R171 ;  /* 0x000000ffffac7224 */ /* 0x000fe200078e00ab */
[----:B------:R-:W-:Y:S01]  /*12b70*/  MOV R171, R170 ;  /* 0x000000aa00ab7202 */ /* 0x000fe20000000f00 */
[----:B------:R-:W-:Y:S01]  /*12b80*/  FMUL R5, R0, R5 ;  /* 0x0000000500057220 */ /* 0x000fe20000400000 */
[----:B------:R-:W-:-:S02]  /*12b90*/  IMAD.MOV.U32 R170, RZ, RZ, R169 ;  /* 0x000000ffffaa7224 */ /* 0x000fc400078e00a9 */
[----:B------:R-:W-:Y:S02]  /*12ba0*/  IMAD.MOV.U32 R169, RZ, RZ, R168 ;  /* 0x000000ffffa97224 */ /* 0x000fe400078e00a8 */
[----:B------:R-:W-:Y:S01]  /*12bb0*/  FFMA.FTZ R0, R0, 1.4426950216293334961, R5 ;  /* 0x3fb8aa3b00007823 */ /* 0x000fe20000010005 */
[----:B------:R-:W-:Y:S01]  /*12bc0*/  IMAD.MOV.U32 R168, RZ, RZ, R167 ;  /* 0x000000ffffa87224 */ /* 0x000fe200078e00a7 */
[----:B------:R-:W-:Y:S01]  /*12bd0*/  MOV R167, R166 ;  /* 0x000000a600a77202 */ /* 0x000fe20000000f00 */
[----:B------:R-:W-:Y:S01]  /*12be0*/  IMAD.MOV.U32 R166, RZ, RZ, R165 ;  /* 0x000000ffffa67224 */ /* 0x000fe200078e00a5 */
[----:B------:R0:W-:Y:S01]  /*12bf0*/  STL [R1+0x204], R10 ;  /* 0x0002040a01007387 */ /* 0x0001e20000100800 */
[----:B------:R-:W-:Y:S02]  /*12c00*/  IMAD.MOV.U32 R165, RZ, RZ, R164 ;  /* 0x000000ffffa57224 */ /* 0x000fe400078e00a4 */
[----:B------:R-:W-:Y:S01]  /*12c10*/  IMAD.MOV.U32 R164, RZ, RZ, R163 ;  /* 0x000000ffffa47224 */ /* 0x000fe200078e00a3 */
[----:B------:R-:W-:Y:S01]  /*12c20*/  MOV R163, R162 ;  /* 0x000000a200a37202 */ /* 0x000fe20000000f00 */
[----:B------:R-:W-:-:S02]  /*12c30*/  IMAD.MOV.U32 R162, RZ, RZ, R161 ;  /* 0x000000ffffa27224 */ /* 0x000fc400078e00a1 */
[----:B------:R-:W-:Y:S02]  /*12c40*/  IMAD.MOV.U32 R161, RZ, RZ, R160 ;  /* 0x000000ffffa17224 */ /* 0x000fe400078e00a0 */
[----:B0-----:R-:W-:Y:S01]  /*12c50*/  FADD R10, R7, R0 ;  /* 0x00000000070a7221 */ /* 0x001fe20000000000 */
[----:B------:R-:W-:Y:S01]  /*12c60*/  @P2 MOV R0, 0x7f800000 ;  /* 0x7f80000000002802 */ /* 0x000fe20000000f00 */
[----:B------:R-:W-:Y:S01]  /*12c70*/  IMAD.MOV.U32 R160, RZ, RZ, R159 ;  /* 0x000000ffffa07224 */ /* 0x000fe200078e009f */
[----:B------:R-:W-:Y:S01]  /*12c80*/  MOV R159, R158 ;  /* 0x0000009e009f7202 */ /* 0x000fe20000000f00 */
[----:B------:R-:W-:Y:S02]  /*12c90*/  IMAD.MOV.U32 R158, RZ, RZ, R157 ;  /* 0x000000ffff9e7224 */ /* 0x000fe400078e009d */
[----:B------:R-:W-:Y:S02]  /*12ca0*/  IMAD.MOV.U32 R157, RZ, RZ, R156 ;  /* 0x000000ffff9d7224 */ /* 0x000fe400078e009c */
[----:B------:R-:W-:Y:S01]  /*12cb0*/  @P2 FFMA.FTZ R10, R4, R0, +INF ;  /* 0x7f800000040a2423 */ /* 0x000fe20000010000 */
[----:B------:R-:W-:Y:S01]  /*12cc0*/  IMAD.MOV.U32 R156, RZ, RZ, R155 ;  /* 0x000000ffff9c7224 */ /* 0x000fe200078e009b */
[----:B------:R-:W-:Y:S01]  /*12cd0*/  MOV R155, R154 ;  /* 0x0000009a009b7202 */ /* 0x000fe20000000f00 */
[----:B------:R-:W-:Y:S01]  /*12ce0*/  FMUL R5, R177, 0.25 ;  /* 0x3e800000b1057820 */ /* 0x000fe20000400000 */
[----:B------:R-:W-:Y:S01]  /*12cf0*/  IMAD.MOV.U32 R207, RZ, RZ, R176 ;  /* 0x000000ffffcf7224 */ /* 0x000fe200078e00b0 */
[----:B------:R-:W-:-:S04]  /*12d00*/  FSETP.GT.AND P4, PT, |R3|, 8.50705917302346158658e+37, PT ;  /* 0x7e8000000300780b */ /* 0x000fc80003f84200 */
[----:B------:R-:W-:Y:S02]  /*12d10*/  FSEL R5, R5, R177, P4 ;  /* 0x000000b105057208 */ /* 0x000fe40002000000 */
[----:B------:R-:W-:Y:S01]  /*12d20*/  FSETP.GEU.AND P3, PT, |R3|, 1.175494350822287508e-38, PT ;  /* 0x008000000300780b */ /* 0x000fe20003f6e200 */
[----:B------:R-:W-:-:S06]  /*12d30*/  IMAD.MOV.U32 R183, RZ, RZ, R175 ;  /* 0x000000ffffb77224 */ /* 0x000fcc00078e00af */
[----:B------:R-:W-:Y:S01]  /*12d40*/  @P4 FMUL R3, R3, 0.25 ;  /* 0x3e80000003034820 */ /* 0x000fe20000400000 */
[----:B--2---:R-:W-:Y:S02]  /*12d50*/  IMAD.MOV.U32 R154, RZ, RZ, R19 ;  /* 0x000000ffff9a7224 */ /* 0x004fe400078e0013 */
[----:B------:R-:W2:Y:S04]  /*12d60*/  LDL.LU R19, [R1+0x6c] ;  /* 0x00006c0001137983 */ /* 0x000ea80000300800 */
[----:B------:R0:W-:Y:S04]  /*12d70*/  STL [R1+0x200], R10 ;  /* 0x0002000a01007387 */ /* 0x0001e80000100800 */
[----:B------:R-:W3:Y:S04]  /*12d80*/  LDL.LU R176, [R1+0xf8] ;  /* 0x0000f80001b07983 */ /* 0x000ee80000300800 */
[----:B------:R-:W4:Y:S04]  /*12d90*/  LDL.LU R179, [R1+0x90] ;  /* 0x0000900001b37983 */ /* 0x000f280000300800 */
[----:B------:R-:W5:Y:S04]  /*12da0*/  LDL.LU R181, [R1+0x80] ;  /* 0x0000800001b57983 */ /* 0x000f680000300800 */
[----:B------:R-:W2:Y:S04]  /*12db0*/  LDL.LU R180, [R1+0x94] ;  /* 0x0000940001b47983 */ /* 0x000ea80000300800 */
[----:B------:R-:W3:Y:S04]  /*12dc0*/  LDL.LU R178, [R1+0x84] ;  /* 0x0000840001b27983 */ /* 0x000ee80000300800 */
[----:B------:R-:W4:Y:S01]  /*12dd0*/  LDL.LU R177, [R1+0x98] ;  /* 0x0000980001b17983 */ /* 0x000f220000300800 */
[----:B------:R-:W-:Y:S01]  /*12de0*/  @!P3 FMUL R3, R3, 16777216 ;  /* 0x4b8000000303b820 */ /* 0x000fe20000400000 */
[----:B------:R-:W-:Y:S01]  /*12df0*/  FMUL R8, R183, 0.25 ;  /* 0x3e800000b7087820 */ /* 0x000fe20000400000 */
[----:B------:R-:W-:Y:S01]  /*12e00*/  FSETP.GEU.AND P5, PT, |R2|, 1.175494350822287508e-38, PT ;  /* 0x008000000200780b */ /* 0x000fe20003fae200 */
[----:B------:R-:W-:-:S03]  /*12e10*/  FMUL R0, R207, 0.25 ;  /* 0x3e800000cf007820 */ /* 0x000fc60000400000 */
[----:B------:R-:W1:Y:S01]  /*12e20*/  MUFU.RCP R3, R3 ;  /* 0x0000000300037308 */ /* 0x000e620000001000 */
[----:B------:R-:W-:Y:S01]  /*12e30*/  FSEL R8, R8, R183, P4 ;  /* 0x000000b708087208 */ /* 0x000fe20002000000 */
[----:B------:R-:W0:Y:S01]  /*12e40*/  S2R R20, SR_TID.X ;  /* 0x0000000000147919 */ /* 0x000e220000002100 */
[----:B------:R-:W0:Y:S01]  /*12e50*/  S2R R183, SR_CgaCtaId ;  /* 0x0000000000b77919 */ /* 0x000e220000008800 */
[----:B------:R-:W-:Y:S01]  /*12e60*/  FSEL R0, R0, R207, P4 ;  /* 0x000000cf00007208 */ /* 0x000fe20002000000 */
[----:B------:R-:W-:Y:S01]  /*12e70*/  @P0 FMUL R2, R2, 0.25 ;  /* 0x3e80000002020820 */ /* 0x000fe20000400000 */
[----:B------:R-:W-:Y:S01]  /*12e80*/  @!P3 FMUL R5, R5, 16777216 ;  /* 0x4b8000000505b820 */ /* 0x000fe20000400000 */
[----:B------:R-:W-:Y:S02]  /*12e90*/  IMAD.MOV.U32 R182, RZ, RZ, R174 ;  /* 0x000000ffffb67224 */ /* 0x000fe400078e00ae */
[----:B------:R-:W-:Y:S01]  /*12ea0*/  @!P3 FMUL R0, R0, 16777216 ;  /* 0x4b8000000000b820 */ /* 0x000fe20000400000 */
[----:B------:R-:W-:Y:S01]  /*12eb0*/  @!P5 FMUL R2, R2, 16777216 ;  /* 0x4b8000000202d820 */ /* 0x000fe20000400000 */
[----:B------:R-:W-:Y:S01]  /*12ec0*/  FSETP.NEU.AND P2, PT, R4, RZ, PT ;  /* 0x000000ff0400720b */ /* 0x000fe20003f4d000 */
[----:B------:R-:W-:Y:S01]  /*12ed0*/  FMUL R7, R182, 0.25 ;  /* 0x3e800000b6077820 */ /* 0x000fe20000400000 */
[C---:B-1----:R-:W-:Y:S01]  /*12ee0*/  FMUL R5, R3.reuse, R5 ;  /* 0x0000000503057220 */ /* 0x042fe20000400000 */
[----:B------:R-:W-:-:S02]  /*12ef0*/  FMUL R4, R3, R0 ;  /* 0x0000000003047220 */ /* 0x000fc40000400000 */
[----:B------:R-:W1:Y:S01]  /*12f00*/  MUFU.RCP R2, R2 ;  /* 0x0000000200027308 */ /* 0x000e620000001000 */
[----:B------:R-:W-:Y:S02]  /*12f10*/  FSEL R7, R7, R182, P4 ;  /* 0x000000b607077208 */ /* 0x000fe40002000000 */
[----:B------:R-:W-:Y:S01]  /*12f20*/  F2FP.F16.F32.PACK_AB R4, R4, R5 ;  /* 0x000000050404723e */ /* 0x000fe200000000ff */
[----:B------:R-:W-:Y:S01]  /*12f30*/  FMUL R5, R152, 0.25 ;  /* 0x3e80000098057820 */ /* 0x000fe20000400000 */
[----:B------:R-:W-:Y:S01]  /*12f40*/  @!P3 FMUL R8, R8, 16777216 ;  /* 0x4b8000000808b820 */ /* 0x000fe20000400000 */
[----:B------:R-:W-:Y:S01]  /*12f50*/  @!P3 FMUL R7, R7, 16777216 ;  /* 0x4b8000000707b820 */ /* 0x000fe20000400000 */
[----:B------:R-:W-:Y:S02]  /*12f60*/  FMUL R6, R153, 0.25 ;  /* 0x3e80000099067820 */ /* 0x000fe40000400000 */
[----:B------:R-:W-:Y:S01]  /*12f70*/  FSEL R5, R5, R152, P0 ;  /* 0x0000009805057208 */ /* 0x000fe20000000000 */
[----:B------:R-:W-:Y:S01]  /*12f80*/  FMUL R0, R23, 0.25 ;  /* 0x3e80000017007820 */ /* 0x000fe20000400000 */
[----:B------:R-:W-:Y:S01]  /*12f90*/  @!P5 FMUL R9, R9, 16777216 ;  /* 0x4b8000000909d820 */ /* 0x000fe20000400000 */
[----:B0-----:R-:W-:Y:S01]  /*12fa0*/  FMUL R10, R3, R8 ;  /* 0x00000008030a7220 */ /* 0x001fe20000400000 */
[----:B------:R-:W-:Y:S01]  /*12fb0*/  MOV R182, 0x400 ;  /* 0x0000040000b67802 */ /* 0x000fe20000000f00 */
[----:B------:R-:W-:Y:S01]  /*12fc0*/  @!P5 FMUL R5, R5, 16777216 ;  /* 0x4b8000000505d820 */ /* 0x000fe20000400000 */
[----:B------:R-:W-:Y:S01]  /*12fd0*/  FMUL R8, R3, R7 ;  /* 0x0000000703087220 */ /* 0x000fe20000400000 */
[----:B------:R-:W-:Y:S01]  /*12fe0*/  FSEL R6, R6, R153, P0 ;  /* 0x0000009906067208 */ /* 0x000fe20000000000 */
[----:B-1----:R-:W-:Y:S01]  /*12ff0*/  FMUL R11, R2, R9 ;  /* 0x00000009020b7220 */ /* 0x002fe20000400000 */
[----:B------:R-:W-:Y:S01]  /*13000*/  FSEL R0, R0, R23, P0 ;  /* 0x0000001700007208 */ /* 0x000fe20000000000 */
[----:B------:R-:W-:Y:S01]  /*13010*/  FMUL R9, R2, R5 ;  /* 0x0000000502097220 */ /* 0x000fe20000400000 */
[----:B------:R-:W-:-:S02]  /*13020*/  LEA R182, R183, R182, 0x18 ;  /* 0x000000b6b7b67211 */ /* 0x000fc400078ec0ff */
[----:B------:R-:W-:Y:S02]  /*13030*/  LOP3.LUT R153, R20, 0x7, RZ, 0xc0, !PT ;  /* 0x0000000714997812 */ /* 0x000fe400078ec0ff */
[----:B------:R-:W-:Y:S01]  /*13040*/  F2FP.F16.F32.PACK_AB R5, R10, R8 ;  /* 0x000000080a05723e */ /* 0x000fe200000000ff */
[----:B------:R-:W-:Y:S02]  /*13050*/  IMAD.SHL.U32 R8, R20, 0x8, RZ ;  /* 0x0000000814087824 */ /* 0x000fe400078e00ff */
[----:B------:R-:W-:Y:S01]  /*13060*/  @!P5 FMUL R6, R6, 16777216 ;  /* 0x4b8000000606d820 */ /* 0x000fe20000400000 */
[----:B------:R-:W-:Y:S01]  /*13070*/  @!P5 FMUL R0, R0, 16777216 ;  /* 0x4b8000000000d820 */ /* 0x000fe20000400000 */
[----:B------:R-:W-:Y:S02]  /*13080*/  LOP3.LUT R152, R20, 0x8, RZ, 0xc0, !PT ;  /* 0x0000000814987812 */ /* 0x000fe400078ec0ff */
[----:B------:R-:W-:Y:S01]  /*13090*/  LEA R23, R153, R182, 0x4 ;  /* 0x000000b699177211 */ /* 0x000fe200078e20ff */
[C---:B------:R-:W-:Y:S01]  /*130a0*/  FMUL R6, R2.reuse, R6 ;  /* 0x0000000602067220 */ /* 0x040fe20000400000 */
[----:B------:R-:W-:Y:S01]  /*130b0*/  FMUL R7, R2, R0 ;  /* 0x0000000002077220 */ /* 0x000fe20000400000 */
[----:B------:R-:W-:-:S02]  /*130c0*/  LOP3.LUT R8, R8, 0x780, RZ, 0xc0, !PT ;  /* 0x0000078008087812 */ /* 0x000fc400078ec0ff */
[----:B------:R-:W-:Y:S01]  /*130d0*/  IMAD R0, R152, 0x100, R23 ;  /* 0x0000010098007824 */ /* 0x000fe200078e0217 */
[----:B------:R-:W-:Y:S02]  /*130e0*/  F2FP.F16.F32.PACK_AB R6, R6, R11 ;  /* 0x0000000b0606723e */ /* 0x000fe400000000ff */
[----:B------:R-:W-:Y:S01]  /*130f0*/  F2FP.F16.F32.PACK_AB R7, R9, R7 ;  /* 0x000000070907723e */ /* 0x000fe200000000ff */
[----:B------:R-:W-:Y:S01]  /*13100*/  IMAD.IADD R0, R8, 0x1, R0 ;  /* 0x0000000108007824 */ /* 0x000fe200078e0200 */
[----:B------:R-:W-:Y:S01]  /*13110*/  BAR.SYNC.DEFER_BLOCKING 0x0 ;  /* 0x0000000000007b1d */ /* 0x000fe20000010000 */
[----:B------:R-:W-:Y:S01]  /*13120*/  MOV R206, R173 ;  /* 0x000000ad00ce7202 */ /* 0x000fe20000000f00 */
[----:B------:R-:W-:Y:S01]  /*13130*/  IMAD.MOV.U32 R205, RZ, RZ, R172 ;  /* 0x000000ffffcd7224 */ /* 0x000fe200078e00ac */
[----:B------:R-:W-:Y:S01]  /*13140*/  MOV R202, R169 ;  /* 0x000000a900ca7202 */ /* 0x000fe20000000f00 */
[----:B------:R-:W-:Y:S02]  /*13150*/  IMAD.MOV.U32 R204, RZ, RZ, R171 ;  /* 0x000000ffffcc7224 */ /* 0x000fe400078e00ab */
[----:B------:R-:W-:Y:S01]  /*13160*/  IMAD.MOV.U32 R203, RZ, RZ, R170 ;  /* 0x000000ffffcb7224 */ /* 0x000fe200078e00aa */
[----:B------:R0:W-:Y:S02]  /*13170*/  STSM.16.M88.4 [R0], R4 ;  /* 0x0000000400007844 */ /* 0x0001e40000000200 */
[----:B0-----:R-:W-:Y:S01]  /*13180*/  FMUL R5, R206, 0.25 ;  /* 0x3e800000ce057820 */ /* 0x001fe20000400000 */
[----:B------:R-:W-:-:S04]  /*13190*/  FMUL R4, R205, 0.25 ;  /* 0x3e800000cd047820 */ /* 0x000fc80000400000 */
[----:B------:R-:W-:Y:S02]  /*131a0*/  FSEL R5, R5, R206, P4 ;  /* 0x000000ce05057208 */ /* 0x000fe40002000000 */
[----:B------:R-:W-:-:S03]  /*131b0*/  FSEL R4, R4, R205, P4 ;  /* 0x000000cd04047208 */ /* 0x000fc60002000000 */
[----:B------:R-:W-:Y:S02]  /*131c0*/  @!P3 FMUL R5, R5, 16777216 ;  /* 0x4b8000000505b820 */ /* 0x000fe40000400000 */
[----:B------:R-:W-:Y:S02]  /*131d0*/  @!P3 FMUL R4, R4, 16777216 ;  /* 0x4b8000000404b820 */ /* 0x000fe40000400000 */
[C---:B------:R-:W-:Y:S02]  /*131e0*/  FMUL R5, R3.reuse, R5 ;  /* 0x0000000503057220 */ /* 0x040fe40000400000 */
[----:B------:R-:W-:Y:S01]  /*131f0*/  FMUL R8, R3, R4 ;  /* 0x0000000403087220 */ /* 0x000fe20000400000 */
[----:B------:R-:W-:Y:S02]  /*13200*/  IMAD.MOV.U32 R201, RZ, RZ, R168 ;  /* 0x000000ffffc97224 */ /* 0x000fe400078e00a8 */
[----:B------:R-:W-:Y:S02]  /*13210*/  IMAD.MOV.U32 R200, RZ, RZ, R167 ;  /* 0x000000ffffc87224 */ /* 0x000fe400078e00a7 */
[----:B------:R-:W-:Y:S01]  /*13220*/  FMUL R10, R204, 0.25 ;  /* 0x3e800000cc0a7820 */ /* 0x000fe20000400000 */
[----:B------:R-:W-:Y:S01]  /*13230*/  F2FP.F16.F32.PACK_AB R8, R5, R8 ;  /* 0x000000080508723e */ /* 0x000fe200000000ff */
[----:B------:R-:W-:Y:S01]  /*13240*/  FMUL R4, R203, 0.25 ;  /* 0x3e800000cb047820 */ /* 0x000fe20000400000 */
[----:B------:R-:W-:Y:S01]  /*13250*/  FMUL R5, R202, 0.25 ;  /* 0x3e800000ca057820 */ /* 0x000fe20000400000 */
[----:B------:R-:W-:Y:S01]  /*13260*/  FMUL R6, R201, 0.25 ;  /* 0x3e800000c9067820 */ /* 0x000fe20000400000 */
[----:B------:R-:W-:Y:S01]  /*13270*/  FMUL R7, R200, 0.25 ;  /* 0x3e800000c8077820 */ /* 0x000fe20000400000 */
[----:B------:R-:W-:Y:S01]  /*13280*/  FMUL R9, R22, 0.25 ;  /* 0x3e80000016097820 */ /* 0x000fe20000400000 */
[----:B------:R-:W-:-:S02]  /*13290*/  FSEL R10, R10, R204, P4 ;  /* 0x000000cc0a0a7208 */ /* 0x000fc40002000000 */
[----:B------:R-:W-:Y:S02]  /*132a0*/  FSEL R4, R4, R203, P4 ;  /* 0x000000cb04047208 */ /* 0x000fe40002000000 */
[----:B------:R-:W-:Y:S02]  /*132b0*/  FSEL R5, R5, R202, P0 ;  /* 0x000000ca05057208 */ /* 0x000fe40000000000 */
[----:B------:R-:W-:Y:S02]  /*132c0*/  FSEL R6, R6, R201, P0 ;  /* 0x000000c906067208 */ /* 0x000fe40000000000 */
[----:B------:R-:W-:Y:S02]  /*132d0*/  FSEL R7, R7, R200, P0 ;  /* 0x000000c807077208 */ /* 0x000fe40000000000 */
[----:B------:R-:W-:Y:S01]  /*132e0*/  FSEL R9, R9, R22, P0 ;  /* 0x0000001609097208 */ /* 0x000fe20000000000 */
[----:B------:R-:W-:Y:S01]  /*132f0*/  @!P3 FMUL R10, R10, 16777216 ;  /* 0x4b8000000a0ab820 */ /* 0x000fe20000400000 */
[----:B------:R-:W-:Y:S01]  /*13300*/  @!P3 FMUL R4, R4, 16777216 ;  /* 0x4b8000000404b820 */ /* 0x000fe20000400000 */
[----:B------:R-:W-:Y:S01]  /*13310*/  @!P5 FMUL R5, R5, 16777216 ;  /* 0x4b8000000505d820 */ /* 0x000fe20000400000 */
[----:B------:R-:W-:Y:S01]  /*13320*/  @!P5 FMUL R6, R6, 16777216 ;  /* 0x4b8000000606d820 */ /* 0x000fe20000400000 */
[----:B------:R-:W-:Y:S01]  /*13330*/  @!P5 FMUL R7, R7, 16777216 ;  /* 0x4b8000000707d820 */ /* 0x000fe20000400000 */
[----:B------:R-:W-:Y:S01]  /*13340*/  @!P5 FMUL R9, R9, 16777216 ;  /* 0x4b8000000909d820 */ /* 0x000fe20000400000 */
[----:B------:R-:W-:Y:S01]  /*13350*/  LOP3.LUT R22, R20, 0xff, RZ, 0xc0, !PT ;  /* 0x000000ff14167812 */ /* 0x000fe200078ec0ff */
[C---:B------:R-:W-:Y:S01]  /*13360*/  FMUL R13, R3.reuse, R10 ;  /* 0x0000000a030d7220 */ /* 0x040fe20000400000 */
[----:B------:R-:W-:Y:S01]  /*13370*/  FMUL R12, R3, R4 ;  /* 0x00000004030c7220 */ /* 0x000fe20000400000 */
[C---:B------:R-:W-:Y:S01]  /*13380*/  FMUL R5, R2.reuse, R5 ;  /* 0x0000000502057220 */ /* 0x040fe20000400000 */
[C---:B------:R-:W-:Y:S01]  /*13390*/  FMUL R10, R2.reuse, R6 ;  /* 0x00000006020a7220 */ /* 0x040fe20000400000 */
[C---:B------:R-:W-:Y:S01]  /*133a0*/  FMUL R11, R2.reuse, R7 ;  /* 0x00000007020b7220 */ /* 0x040fe20000400000 */
[----:B------:R-:W-:Y:S01]  /*133b0*/  FMUL R4, R2, R9 ;  /* 0x0000000902047220 */ /* 0x000fe20000400000 */
[----:B------:R-:W-:-:S02]  /*133c0*/  IMAD R22, R22, 0x10, R182 ;  /* 0x0000001016167824 */ /* 0x000fc400078e02b6 */
[----:B------:R-:W-:Y:S02]  /*133d0*/  F2FP.F16.F32.PACK_AB R10, R5, R10 ;  /* 0x0000000a050a723e */ /* 0x000fe400000000ff */
[----:B------:R-:W-:Y:S01]  /*133e0*/  F2FP.F16.F32.PACK_AB R11, R11, R4 ;  /* 0x000000040b0b723e */ /* 0x000fe200000000ff */
[----:B------:R-:W-:Y:S01]  /*133f0*/  BAR.SYNC.DEFER_BLOCKING 0x0 ;  /* 0x0000000000007b1d */ /* 0x000fe20000010000 */
[----:B------:R-:W-:Y:S01]  /*13400*/  F2FP.F16.F32.PACK_AB R9, R13, R12 ;  /* 0x0000000c0d09723e */ /* 0x000fe200000000ff */
[----:B------:R-:W-:Y:S01]  /*13410*/  IMAD.MOV.U32 R199, RZ, RZ, R166 ;  /* 0x000000ffffc77224 */ /* 0x000fe200078e00a6 */
[----:B------:R-:W-:-:S03]  /*13420*/  MOV R198, R165 ;  /* 0x000000a500c67202 */ /* 0x000fc60000000f00 */
[----:B------:R-:W0:Y:S02]  /*13430*/  LDS.128 R4, [R22] ;  /* 0x0000000016047984 */ /* 0x000e240000000c00 */
[----:B------:R-:W-:Y:S01]  /*13440*/  BAR.SYNC.DEFER_BLOCKING 0x0 ;  /* 0x0000000000007b1d */ /* 0x000fe20000010000 */
[----:B------:R-:W-:Y:S01]  /*13450*/  MOV R194, R161 ;  /* 0x000000a100c27202 */ /* 0x000fe20000000f00 */
[----:B------:R-:W-:Y:S02]  /*13460*/  IMAD.MOV.U32 R197, RZ, RZ, R164 ;  /* 0x000000ffffc57224 */ /* 0x000fe400078e00a4 */
[----:B------:R-:W-:Y:S02]  /*13470*/  IMAD.MOV.U32 R196, RZ, RZ, R163 ;  /* 0x000000ffffc47224 */ /* 0x000fe400078e00a3 */
[----:B------:R-:W-:Y:S01]  /*13480*/  IMAD.MOV.U32 R195, RZ, RZ, R162 ;  /* 0x000000ffffc37224 */ /* 0x000fe200078e00a2 */
[----:B------:R1:W-:Y:S02]  /*13490*/  STSM.16.M88.4 [R0], R8 ;  /* 0x0000000800007844 */ /* 0x0003e40000000200 */
[----:B-1----:R-:W-:Y:S01]  /*134a0*/  FMUL R9, R199, 0.25 ;  /* 0x3e800000c7097820 */ /* 0x002fe20000400000 */
        /* <DEDUP_REMOVED lines=28> */
[C---:B------:R-:W-:Y:S01]  /*13670*/  FMUL R10, R3.reuse, R10 ;  /* 0x0000000a030a7220 */ /* 0x040fe20000400000 */
[----:B------:R-:W-:Y:S01]  /*13680*/  FMUL R9, R3, R9 ;  /* 0x0000000903097220 */ /* 0x000fe20000400000 */
[C---:B------:R-:W-:Y:S01]  /*13690*/  FMUL R15, R2.reuse, R11 ;  /* 0x0000000b020f7220 */ /* 0x040fe20000400000 */
[C---:B------:R-:W-:Y:S01]  /*136a0*/  FMUL R12, R2.reuse, R12 ;  /* 0x0000000c020c7220 */ /* 0x040fe20000400000 */
[C---:B------:R-:W-:Y:S01]  /*136b0*/  FMUL R11, R2.reuse, R14 ;  /* 0x0000000e020b7220 */ /* 0x040fe20000400000 */
[----:B------:R-:W-:Y:S01]  /*136c0*/  FMUL R13, R2, R13 ;  /* 0x0000000d020d7220 */ /* 0x000fe20000400000 */
[----:B------:R-:W-:-:S02]  /*136d0*/  F2FP.F16.F32.PACK_AB R9, R10, R9 ;  /* 0x000000090a09723e */ /* 0x000fc400000000ff */
[----:B------:R-:W-:Y:S02]  /*136e0*/  F2FP.F16.F32.PACK_AB R10, R12, R15 ;  /* 0x0000000f0c0a723e */ /* 0x000fe400000000ff */
[----:B------:R-:W-:Y:S01]  /*136f0*/  F2FP.F16.F32.PACK_AB R11, R11, R13 ;  /* 0x0000000d0b0b723e */ /* 0x000fe200000000ff */
[----:B------:R-:W-:Y:S01]  /*13700*/  BAR.SYNC.DEFER_BLOCKING 0x0 ;  /* 0x0000000000007b1d */ /* 0x000fe20000010000 */
[----:B------:R-:W-:Y:S01]  /*13710*/  FMUL R16, R18, 0.25 ;  /* 0x3e80000012107820 */ /* 0x000fe20000400000 */
[----:B------:R-:W-:Y:S01]  /*13720*/  MOV R186, R157 ;  /* 0x0000009d00ba7202 */ /* 0x000fe20000000f00 */
[----:B------:R-:W-:Y:S02]  /*13730*/  IMAD.MOV.U32 R185, RZ, RZ, R156 ;  /* 0x000000ffffb97224 */ /* 0x000fe400078e009c */
[----:B------:R-:W-:Y:S01]  /*13740*/  IMAD.MOV.U32 R184, RZ, RZ, R155 ;  /* 0x000000ffffb87224 */ /* 0x000fe200078e009b */
[----:B------:R-:W1:Y:S02]  /*13750*/  LDS.128 R12, [R22] ;  /* 0x00000000160c7984 */ /* 0x000e640000000c00 */
[----:B------:R-:W-:Y:S01]  /*13760*/  BAR.SYNC.DEFER_BLOCKING 0x0 ;  /* 0x0000000000007b1d */ /* 0x000fe20000010000 */
[----:B------:R-:W-:Y:S01]  /*13770*/  FSEL R16, R16, R18, P0 ;  /* 0x0000001210107208 */ /* 0x000fe20000000000 */
[----:B------:R-:W-:Y:S01]  /*13780*/  FMUL R18, R154, 0.25 ;  /* 0x3e8000009a127820 */ /* 0x000fe20000400000 */
[----:B------:R-:W-:-:S03]  /*13790*/  IMAD.MOV.U32 R187, RZ, RZ, R158 ;  /* 0x000000ffffbb7224 */ /* 0x000fc600078e009e */
[----:B------:R-:W2:Y:S04]  /*137a0*/  LDL.LU R157, [R1+0x88] ;  /* 0x00008800019d7983 */ /* 0x000ea80000300800 */
[----:B------:R-:W2:Y:S04]  /*137b0*/  LDL.LU R156, [R1+0x9c] ;  /* 0x00009c00019c7983 */ /* 0x000ea80000300800 */
[----:B------:R-:W2:Y:S04]  /*137c0*/  LDL.LU R155, [R1+0x8c] ;  /* 0x00008c00019b7983 */ /* 0x000ea80000300800 */
[----:B------:R-:W2:Y:S04]  /*137d0*/  LDL.LU R160, [R1+0xb0] ;  /* 0x0000b00001a07983 */ /* 0x000ea80000300800 */
[----:B------:R-:W2:Y:S01]  /*137e0*/  LDL.LU R159, [R1+0xa0] ;  /* 0x0000a000019f7983 */ /* 0x000ea20000300800 */
[----:B------:R-:W-:-:S03]  /*137f0*/  FSEL R18, R18, R154, P0 ;  /* 0x0000009a12127208 */ /* 0x000fc60000000000 */
[----:B------:R-:W2:Y:S01]  /*13800*/  LDL.LU R158, [R1+0xb4] ;  /* 0x0000b400019e7983 */ /* 0x000ea20000300800 */
[----:B------:R-:W-:-:S03]  /*13810*/  IMAD R154, R153, -0x8, R23 ;  /* 0xfffffff8999a7824 */ /* 0x000fc600078e0217 */
[----:B------:R-:W2:Y:S01]  /*13820*/  LDL.LU R163, [R1+0xa4] ;  /* 0x0000a40001a37983 */ /* 0x000ea20000300800 */
[----:B------:R-:W-:-:S03]  /*13830*/  SHF.L.U32 R23, R20, 0x2, RZ ;  /* 0x0000000214177819 */ /* 0x000fc600000006ff */
[----:B------:R-:W2:Y:S04]  /*13840*/  LDL.LU R162, [R1+0xb8] ;  /* 0x0000b80001a27983 */ /* 0x000ea80000300800 */
[----:B------:R-:W2:Y:S04]  /*13850*/  LDL.LU R161, [R1+0xa8] ;  /* 0x0000a80001a17983 */ /* 0x000ea80000300800 */
[----:B------:R0:W-:Y:S04]  /*13860*/  STSM.16.M88.4 [R0], R8 ;  /* 0x0000000800007844 */ /* 0x0001e80000000200 */
[----:B------:R-:W2:Y:S01]  /*13870*/  LDL.LU R166, [R1+0xbc] ;  /* 0x0000bc0001a67983 */ /* 0x000ea20000300800 */
[----:B------:R-:W-:-:S03]  /*13880*/  IMAD.SHL.U32 R153, R20, 0x2, RZ ;  /* 0x0000000214997824 */ /* 0x000fc600078e00ff */
[----:B------:R-:W2:Y:S01]  /*13890*/  LDL.LU R165, [R1+0xac] ;  /* 0x0000ac0001a57983 */ /* 0x000ea20000300800 */
[----:B------:R-:W-:-:S03]  /*138a0*/  LOP3.LUT R23, R23, 0x1c0, RZ, 0xc0, !PT ;  /* 0x000001c017177812 */ /* 0x000fc600078ec0ff */
[----:B------:R-:W2:Y:S01]  /*138b0*/  LDL.LU R164, [R1+0xd0] ;  /* 0x0000d00001a47983 */ /* 0x000ea20000300800 */
[----:B0-----:R-:W-:Y:S01]  /*138c0*/  FMUL R8, R187, 0.25 ;  /* 0x3e800000bb087820 */ /* 0x001fe20000400000 */
[----:B------:R-:W-:Y:S02]  /*138d0*/  FMUL R9, R186, 0.25 ;  /* 0x3e800000ba097820 */ /* 0x000fe40000400000 */
[----:B------:R-:W2:Y:S02]  /*138e0*/  LDL.LU R169, [R1+0xc0] ;  /* 0x0000c00001a97983 */ /* 0x000ea40000300800 */
[----:B------:R-:W-:Y:S02]  /*138f0*/  FSEL R8, R8, R187, P4 ;  /* 0x000000bb08087208 */ /* 0x000fe40002000000 */
[----:B------:R-:W2:Y:S01]  /*13900*/  LDL.LU R168, [R1+0xd4] ;  /* 0x0000d40001a87983 */ /* 0x000ea20000300800 */
[----:B------:R-:W-:-:S03]  /*13910*/  FSEL R9, R9, R186, P4 ;  /* 0x000000ba09097208 */ /* 0x000fc60002000000 */
[----:B------:R-:W2:Y:S01]  /*13920*/  LDL.LU R167, [R1+0xc4] ;  /* 0x0000c40001a77983 */ /* 0x000ea20000300800 */
[----:B------:R-:W-:-:S03]  /*13930*/  LOP3.LUT R153, R153, 0x1f8, RZ, 0xc0, !PT ;  /* 0x000001f899997812 */ /* 0x000fc600078ec0ff */
[----:B------:R-:W2:Y:S01]  /*13940*/  LDL.LU R172, [R1+0xd8] ;  /* 0x0000d80001ac7983 */ /* 0x000ea20000300800 */
[----:B------:R-:W-:-:S03]  /*13950*/  @!P3 FMUL R8, R8, 16777216 ;  /* 0x4b8000000808b820 */ /* 0x000fc60000400000 */
[----:B------:R-:W2:Y:S01]  /*13960*/  LDL.LU R171, [R1+0xc8] ;  /* 0x0000c80001ab7983 */ /* 0x000ea20000300800 */
[----:B------:R-:W-:Y:S01]  /*13970*/  @!P3 FMUL R9, R9, 16777216 ;  /* 0x4b8000000909b820 */ /* 0x000fe20000400000 */
[----:B------:R-:W-:Y:S02]  /*13980*/  IMAD.IADD R23, R23, 0x1, R154 ;  /* 0x0000000117177824 */ /* 0x000fe400078e029a */
[----:B------:R-:W2:Y:S04]  /*13990*/  LDL.LU R170, [R1+0xdc] ;  /* 0x0000dc0001aa7983 */ /* 0x000ea80000300800 */
[----:B------:R-:W2:Y:S04]  /*139a0*/  LDL.LU R175, [R1+0xcc] ;  /* 0x0000cc0001af7983 */ /* 0x000ea80000300800 */
[----:B------:R-:W2:Y:S01]  /*139b0*/  LDL.LU R174, [R1+0xf0] ;  /* 0x0000f00001ae7983 */ /* 0x000ea20000300800 */
[----:B------:R-:W-:-:S03]  /*139c0*/  FMUL R8, R3, R8 ;  /* 0x0000000803087220 */ /* 0x000fc60000400000 */
[----:B------:R-:W2:Y:S01]  /*139d0*/  LDL.LU R173, [R1+0xe0] ;  /* 0x0000e00001ad7983 */ /* 0x000ea20000300800 */
[----:B------:R-:W-:-:S03]  /*139e0*/  FMUL R9, R3, R9 ;  /* 0x0000000903097220 */ /* 0x000fc60000400000 */
[----:B------:R0:W-:Y:S04]  /*139f0*/  STL [R1+0xa2c], R5 ;  /* 0x000a2c0501007387 */ /* 0x0001e80000100800 */
[----:B------:R1:W-:Y:S01]  /*13a00*/  STL [R1+0xa28], R6 ;  /* 0x000a280601007387 */ /* 0x0003e20000100800 */
[----:B------:R-:W-:Y:S02]  /*13a10*/  F2FP.F16.F32.PACK_AB R8, R8, R9 ;  /* 0x000000090808723e */ /* 0x000fe400000000ff */
[----:B0-----:R-:W-:Y:S01]  /*13a20*/  LEA.HI R5, R152, R23, RZ, 0x1f ;  /* 0x0000001798057211 */ /* 0x001fe200078ff8ff */
[----:B-1----:R-:W-:Y:S01]  /*13a30*/  IMAD.IADD R6, R182, 0x1, R153 ;  /* 0x00000001b6067824 */ /* 0x002fe200078e0299 */
[----:B------:R-:W-:Y:S01]  /*13a40*/  STL [R1+0xa24], R7 ;  /* 0x000a240701007387 */ /* 0x000fe20000100800 */
[----:B------:R-:W-:Y:S01]  /*13a50*/  FMUL R9, R184, 0.25 ;  /* 0x3e800000b8097820 */ /* 0x000fe20000400000 */
[----:B---3--:R-:W-:-:S02]  /*13a60*/  IMAD.MOV.U32 R251, RZ, RZ, R178 ;  /* 0x000000fffffb7224 */ /* 0x008fc400078e00b2 */
[----:B------:R-:W-:Y:S01]  /*13a70*/  STL [R1+0x20c], R6 ;  /* 0x00020c0601007387 */ /* 0x000fe20000100800 */
[----:B----4-:R-:W-:Y:S01]  /*13a80*/  IMAD.MOV.U32 R250, RZ, RZ, R177 ;  /* 0x000000fffffa7224 */ /* 0x010fe200078e00b1 */
[----:B-----5:R-:W-:Y:S02]  /*13a90*/  MOV R189, R181 ;  /* 0x000000b500bd7202 */ /* 0x020fe40000000f00 */
[----:B------:R-:W-:Y:S01]  /*13aa0*/  STL [R1+0x208], R5 ;  /* 0x0002080501007387 */ /* 0x000fe20000100800 */
[----:B--2---:R-:W-:-:S03]  /*13ab0*/  IMAD.MOV.U32 R252, RZ, RZ, R180 ;  /* 0x000000fffffc7224 */ /* 0x004fc600078e00b4 */
[----:B------:R-:W2:Y:S01]  /*13ac0*/  LDL.LU R178, [R1+0xf4] ;  /* 0x0000f40001b27983 */ /* 0x000ea20000300800 */
[----:B------:R-:W-:-:S03]  /*13ad0*/  MOV R188, R179 ;  /* 0x000000b300bc7202 */ /* 0x000fc60000000f00 */
[----:B------:R-:W3:Y:S01]  /*13ae0*/  LDL.LU R177, [R1+0xe4] ;  /* 0x0000e40001b17983 */ /* 0x000ee20000300800 */
[----:B------:R-:W-:Y:S01]  /*13af0*/  FMUL R10, R185, 0.25 ;  /* 0x3e800000b90a7820 */ /* 0x000fe20000400000 */
[----:B------:R-:W-:Y:S02]  /*13b00*/  FSEL R9, R9, R184, P4 ;  /* 0x000000b809097208 */ /* 0x000fe40002000000 */
[----:B------:R-:W4:Y:S04]  /*13b10*/  LDL.LU R181, [R1+0xe8] ;  /* 0x0000e80001b57983 */ /* 0x000f280000300800 */
[----:B------:R-:W5:Y:S04]  /*13b20*/  LDL.LU R180, [R1+0xfc] ;  /* 0x0000fc0001b47983 */ /* 0x000f680000300800 */
[----:B------:R-:W2:Y:S04]  /*13b30*/  LDL.LU R179, [R1+0xec] ;  /* 0x0000ec0001b37983 */ /* 0x000ea80000300800 */
[----:B------:R-:W2:Y:S01]  /*13b40*/  LDL.LU R184, [R1+0x110] ;  /* 0x0001100001b87983 */ /* 0x000ea20000300800 */
[----:B------:R-:W-:-:S03]  /*13b50*/  FSEL R10, R10, R185, P4 ;  /* 0x000000b90a0a7208 */ /* 0x000fc60002000000 */
[----:B------:R-:W2:Y:S04]  /*13b60*/  LDL.LU R183, [R1+0x100] ;  /* 0x0001000001b77983 */ /* 0x000ea80000300800 */
[----:B------:R-:W2:Y:S04]  /*13b70*/  LDL.LU R182, [R1+0x114] ;  /* 0x0001140001b67983 */ /* 0x000ea80000300800 */
[----:B------:R-:W2:Y:S04]  /*13b80*/  LDL.LU R187, [R1+0x104] ;  /* 0x0001040001bb7983 */ /* 0x000ea80000300800 */
[----:B------:R-:W2:Y:S04]  /*13b90*/  LDL.LU R186, [R1+0x118] ;  /* 0x0001180001ba7983 */ /* 0x000ea80000300800 */
[----:B------:R-:W2:Y:S04]  /*13ba0*/  LDL.LU R185, [R1+0x108] ;  /* 0x0001080001b97983 */ /* 0x000ea80000300800 */
[----:B------:R-:W2:Y:S04]  /*13bb0*/  LDL.LU R249, [R1+0x11c] ;  /* 0x00011c0001f97983 */ /* 0x000ea80000300800 */
[----:B------:R-:W2:Y:S04]  /*13bc0*/  LDL.LU R248, [R1+0x10c] ;  /* 0x00010c0001f87983 */ /* 0x000ea80000300800 */
[----:B------:R-:W2:Y:S04]  /*13bd0*/  LDL.LU R247, [R1+0x130] ;  /* 0x0001300001f77983 */ /* 0x000ea80000300800 */
[----:B------:R-:W3:Y:S04]  /*13be0*/  LDL.LU R246, [R1+0x120] ;  /* 0x0001200001f67983 */ /* 0x000ee80000300800 */
[----:B------:R-:W4:Y:S04]  /*13bf0*/  LDL.LU R193, [R1+0x134] ;  /* 0x0001340001c17983 */ /* 0x000f280000300800 */
[----:B------:R-:W5:Y:S04]  /*13c00*/  LDL.LU R192, [R1+0x124] ;  /* 0x0001240001c07983 */ /* 0x000f680000300800 */
[----:B------:R-:W2:Y:S04]  /*13c10*/  LDL.LU R196, [R1+0x138] ;  /* 0x0001380001c47983 */ /* 0x000ea80000300800 */
[----:B------:R-:W3:Y:S04]  /*13c20*/  LDL.LU R195, [R1+0x128] ;  /* 0x0001280001c37983 */ /* 0x000ee80000300800 */
        /* <DEDUP_REMOVED lines=49> */
[----:B------:R-:W2:Y:S01]  /*13f40*/  LDL.LU R244, [R1+0x1ec] ;  /* 0x0001ec0001f47983 */ /* 0x000ea20000300800 */
[----:B------:R-:W-:-:S05]  /*13f50*/  FMUL R11, R17, 0.25 ;  /* 0x3e800000110b7820 */ /* 0x000fca0000400000 */
[----:B------:R-:W-:Y:S01]  /*13f60*/  FSEL R11, R11, R17, P0 ;  /* 0x000000110b0b7208 */ /* 0x000fe20000000000 */
[----:B------:R-:W-:Y:S01]  /*13f70*/  FMUL R17, R19, 0.25 ;  /* 0x3e80000013117820 */ /* 0x000fe20000400000 */
[----:B------:R-:W-:-:S04]  /*13f80*/  @!P3 FMUL R10, R10, 16777216 ;  /* 0x4b8000000a0ab820 */ /* 0x000fc80000400000 */
[----:B------:R-:W-:Y:S01]  /*13f90*/  FSEL R17, R17, R19, P0 ;  /* 0x0000001311117208 */ /* 0x000fe20000000000 */
        /* <DEDUP_REMOVED lines=15> */
[----:B------:R-:W-:-:S05]  /*14090*/  FMUL R152, R189, 0.25 ;  /* 0x3e800000bd987820 */ /* 0x000fca0000400000 */
[----:B------:R-:W0:Y:S02]  /*140a0*/  LDS.128 R16, [R22] ;  /* 0x0000000016107984 */ /* 0x000e240000000c00 */
[----:B------:R-:W-:Y:S06]  /*140b0*/  BAR.SYNC.DEFER_BLOCKING 0x0 ;  /* 0x0000000000007b1d */ /* 0x000fec0000010000 */
[----:B------:R1:W-:Y:S01]  /*140c0*/  STSM.16.M88.4 [R0], R8 ;  /* 0x0000000800007844 */ /* 0x0003e20000000200 */
[----:B-----5:R-:W-:Y:S01]  /*140d0*/  FMUL R190, R192, 0.25 ;  /* 0x3e800000c0be7820 */ /* 0x020fe20000400000 */
[----:B-1----:R-:W-:Y:S01]  /*140e0*/  FSEL R9, R152, R189, P4 ;  /* 0x000000bd98097208 */ /* 0x002fe20002000000 */
[----:B----4-:R-:W-:-:S03]  /*140f0*/  FMUL R189, R193, 0.25 ;  /* 0x3e800000c1bd7820 */ /* 0x010fc60000400000 */
[----:B------:R-:W-:Y:S01]  /*14100*/  FSEL R190, R190, R192, P4 ;  /* 0x000000c0bebe7208 */ /* 0x000fe20002000000 */
[----:B---3--:R-:W-:Y:S01]  /*14110*/  FMUL R192, R195, 0.25 ;  /* 0x3e800000c3c07820 */ /* 0x008fe20000400000 */
[----:B------:R-:W-:Y:S01]  /*14120*/  FSEL R189, R189, R193, P4 ;  /* 0x000000c1bdbd7208 */ /* 0x000fe20002000000 */
[----:B--2---:R-:W-:-:S03]  /*14130*/  FMUL R193, R194, 0.25 ;  /* 0x3e800000c2c17820 */ /* 0x004fc60000400000 */
[----:B------:R-:W-:Y:S02]  /*14140*/  FSEL R192, R192, R195, P0 ;  /* 0x000000c3c0c07208 */ /* 0x000fe40000000000 */
[----:B------:R-:W-:Y:S01]  /*14150*/  FSEL R193, R193, R194, P0 ;  /* 0x000000c2c1c17208 */ /* 0x000fe20000000000 */
[----:B------:R-:W-:Y:S01]  /*14160*/  FMUL R194, R199, 0.25 ;  /* 0x3e800000c7c27820 */ /* 0x000fe20000400000 */
[----:B------:R-:W-:-:S04]  /*14170*/  FMUL R195, R198, 0.25 ;  /* 0x3e800000c6c37820 */ /* 0x000fc80000400000 */
        /* <DEDUP_REMOVED lines=60> */
[----:B------:R-:W-:Y:S01]  /*14540*/  FSEL R240, R240, R243, P0 ;  /* 0x000000f3f0f07208 */ /* 0x000fe20000000000 */
[----:B------:R-:W-:Y:S01]  /*14550*/  FMUL R243, R24, 0.25 ;  /* 0x3e80000018f37820 */ /* 0x000fe20000400000 */
[----:B------:R-:W-:Y:S01]  /*14560*/  FSEL R241, R241, R242, P0 ;  /* 0x000000f2f1f17208 */ /* 0x000fe20000000000 */
[----:B------:R-:W-:-:S03]  /*14570*/  FMUL R242, R244, 0.25 ;  /* 0x3e800000f4f27820 */ /* 0x000fc60000400000 */
        /* <DEDUP_REMOVED lines=19> */
[----:B------:R-:W-:Y:S01]  /*146b0*/  FMUL R244, R35, 0.25 ;  /* 0x3e80000023f47820 */ /* 0x000fe20000400000 */
[----:B------:R-:W-:Y:S02]  /*146c0*/  FMUL R243, R44, 0.25 ;  /* 0x3e8000002cf37820 */ /* 0x000fe40000400000 */
[----:B------:R-:W-:Y:S02]  /*146d0*/  FSEL R191, R191, R196, P0 ;  /* 0x000000c4bfbf7208 */ /* 0x000fe40000000000 */
[----:B------:R-:W-:Y:S01]  /*146e0*/  FSEL R35, R244, R35, P0 ;  /* 0x00000023f4237208 */ /* 0x000fe20000000000 */
[----:B------:R-:W-:Y:S01]  /*146f0*/  FMUL R244, R41, 0.25 ;  /* 0x3e80000029f47820 */ /* 0x000fe20000400000 */
[----:B------:R-:W-:Y:S01]  /*14700*/  FSEL R44, R243, R44, P4 ;  /* 0x0000002cf32c7208 */ /* 0x000fe20002000000 */
[----:B------:R-:W-:Y:S01]  /*14710*/  FMUL R196, R197, 0.25 ;  /* 0x3e800000c5c47820 */ /* 0x000fe20000400000 */
[----:B------:R-:W-:-:S02]  /*14720*/  FMUL R243, R40, 0.25 ;  /* 0x3e80000028f37820 */ /* 0x000fc40000400000 */
[----:B------:R-:W-:Y:S01]  /*14730*/  FSEL R41, R244, R41, P4 ;  /* 0x00000029f4297208 */ /* 0x000fe20002000000 */
[----:B------:R-:W-:Y:S01]  /*14740*/  FMUL R244, R47, 0.25 ;  /* 0x3e8000002ff47820 */ /* 0x000fe20000400000 */
        /* <DEDUP_REMOVED lines=325> */
[----:B------:R-:W-:Y:S01]  /*15ba0*/  @!P3 FMUL R29, R29, 16777216 ;  /* 0x4b8000001d1db820 */ /* 0x000fe20000400000 */
[----:B------:R-:W-:Y:S01]  /*15bb0*/  @!P3 FMUL R49, R49, 16777216 ;  /* 0x4b8000003131b820 */ /* 0x000fe20000400000 */
[----:B------:R-:W-:Y:S01]  /*15bc0*/  @!P3 FMUL R104, R104, 16777216 ;  /* 0x4b8000006868b820 */ /* 0x000fe20000400000 */
[----:B------:R-:W-:Y:S01]  /*15bd0*/  FMUL R246, R149, 0.25 ;  /* 0x3e80000095f67820 */ /* 0x000fe20000400000 */
[----:B------:R-:W-:Y:S01]  /*15be0*/  @!P3 FMUL R36, R36, 16777216 ;  /* 0x4b8000002424b820 */ /* 0x000fe20000400000 */
[----:B------:R-:W-:Y:S01]  /*15bf0*/  @!P3 FMUL R93, R93, 16777216 ;  /* 0x4b8000005d5db820 */ /* 0x000fe20000400000 */
[----:B------:R-:W-:Y:S01]  /*15c00*/  @!P3 FMUL R109, R109, 16777216 ;  /* 0x4b8000006d6db820 */ /* 0x000fe20000400000 */
[----:B------:R-:W-:Y:S01]  /*15c10*/  FSEL R179, R179, R184, P4 ;  /* 0x000000b8b3b37208 */ /* 0x000fe20002000000 */
[----:B------:R-:W-:Y:S01]  /*15c20*/  @!P3 FMUL R24, R24, 16777216 ;  /* 0x4b8000001818b820 */ /* 0x000fe20000400000 */
[----:B------:R-:W-:Y:S01]  /*15c30*/  @!P3 FMUL R32, R32, 16777216 ;  /* 0x4b8000002020b820 */ /* 0x000fe20000400000 */
[----:B------:R-:W-:Y:S01]  /*15c40*/  @!P3 FMUL R37, R37, 16777216 ;  /* 0x4b8000002525b820 */ /* 0x000fe20000400000 */
[----:B------:R-:W-:Y:S01]  /*15c50*/  @!P3 FMUL R113, R113, 16777216 ;  /* 0x4b8000007171b820 */ /* 0x000fe20000400000 */
[----:B------:R-:W-:Y:S01]  /*15c60*/  FMUL R23, R250, 0.25 ;  /* 0x3e800000fa177820 */ /* 0x000fe20000400000 */
[----:B------:R-:W-:Y:S01]  /*15c70*/  FMUL R184, R185, 0.25 ;  /* 0x3e800000b9b87820 */ /* 0x000fe20000400000 */
[----:B------:R-:W-:Y:S01]  /*15c80*/  FSEL R186, R186, R248, P0 ;  /* 0x000000f8baba7208 */ /* 0x000fe20000000000 */
[----:B------:R-:W-:Y:S01]  /*15c90*/  @!P3 FMUL R33, R33, 16777216 ;  /* 0x4b8000002121b820 */ /* 0x000fe20000400000 */
[----:B------:R-:W-:Y:S01]  /*15ca0*/  FSEL R147, R244, R147, P0 ;  /* 0x00000093f4937208 */ /* 0x000fe20000000000 */
[----:B------:R-:W-:Y:S01]  /*15cb0*/  @!P3 FMUL R60, R60, 16777216 ;  /* 0x4b8000003c3cb820 */ /* 0x000fe20000400000 */
[----:B------:R-:W-:Y:S01]  /*15cc0*/  @!P3 FMUL R76, R76, 16777216 ;  /* 0x4b8000004c4cb820 */ /* 0x000fe20000400000 */
[----:B------:R-:W-:Y:S01]  /*15cd0*/  @!P3 FMUL R120, R120, 16777216 ;  /* 0x4b8000007878b820 */ /* 0x000fe20000400000 */
[----:B------:R-:W-:Y:S01]  /*15ce0*/  FSEL R10, R10, R252, P4 ;  /* 0x000000fc0a0a7208 */ /* 0x000fe20002000000 */
[----:B------:R-:W-:Y:S01]  /*15cf0*/  @!P3 FMUL R77, R77, 16777216 ;  /* 0x4b8000004d4db820 */ /* 0x000fe20000400000 */
[----:B------:R-:W-:Y:S01]  /*15d00*/  FSEL R11, R11, R251, P4 ;  /* 0x000000fb0b0b7208 */ /* 0x000fe20002000000 */
[----:B------:R-:W-:Y:S01]  /*15d10*/  FMUL R244, R3, R29 ;  /* 0x0000001d03f47220 */ /* 0x000fe20000400000 */
[----:B------:R-:W-:Y:S01]  /*15d20*/  FSEL R187, R187, R247, P4 ;  /* 0x000000f7bbbb7208 */ /* 0x000fe20002000000 */
[C---:B------:R-:W-:Y:S01]  /*15d30*/  FMUL R248, R3.reuse, R49 ;  /* 0x0000003103f87220 */ /* 0x040fe20000400000 */
[----:B------:R-:W-:Y:S01]  /*15d40*/  FMUL R104, R3, R104 ;  /* 0x0000006803687220 */ /* 0x000fe20000400000 */
[----:B------:R-:W-:Y:S01]  /*15d50*/  FSEL R148, R245, R148, P4 ;  /* 0x00000094f5947208 */ /* 0x000fe20002000000 */
[----:B------:R-:W-:Y:S01]  /*15d60*/  @!P3 FMUL R72, R72, 16777216 ;  /* 0x4b8000004848b820 */ /* 0x000fe20000400000 */
[----:B------:R-:W-:Y:S01]  /*15d70*/  FSEL R146, R243, R146, P0 ;  /* 0x00000092f3927208 */ /* 0x000fe20000000000 */
[C---:B------:R-:W-:Y:S01]  /*15d80*/  FMUL R247, R3.reuse, R36 ;  /* 0x0000002403f77220 */ /* 0x040fe20000400000 */
[C---:B------:R-:W-:Y:S01]  /*15d90*/  FMUL R29, R3.reuse, R93 ;  /* 0x0000005d031d7220 */ /* 0x040fe20000400000 */
[----:B------:R-:W-:Y:S01]  /*15da0*/  FMUL R49, R3, R109 ;  /* 0x0000006d03317220 */ /* 0x000fe20000400000 */
[----:B------:R-:W-:Y:S01]  /*15db0*/  FSEL R149, R246, R149, P4 ;  /* 0x00000095f6957208 */ /* 0x000fe20002000000 */
[----:B------:R-:W-:Y:S01]  /*15dc0*/  @!P3 FMUL R85, R85, 16777216 ;  /* 0x4b8000005555b820 */ /* 0x000fe20000400000 */
[----:B------:R-:W-:Y:S01]  /*15dd0*/  @!P3 FMUL R129, R129, 16777216 ;  /* 0x4b8000008181b820 */ /* 0x000fe20000400000 */
[C---:B------:R-:W-:Y:S01]  /*15de0*/  FMUL R243, R3.reuse, R24 ;  /* 0x0000001803f37220 */ /* 0x040fe20000400000 */
[C---:B------:R-:W-:Y:S01]  /*15df0*/  FMUL R36, R3.reuse, R32 ;  /* 0x0000002003247220 */ /* 0x040fe20000400000 */
[C---:B------:R-:W-:Y:S01]  /*15e00*/  FMUL R245, R3.reuse, R37 ;  /* 0x0000002503f57220 */ /* 0x040fe20000400000 */
[----:B------:R-:W-:Y:S01]  /*15e10*/  FMUL R109, R3, R113 ;  /* 0x00000071036d7220 */ /* 0x000fe20000400000 */
[----:B------:R-:W-:Y:S01]  /*15e20*/  @!P5 FMUL R107, R107, 16777216 ;  /* 0x4b8000006b6bd820 */ /* 0x000fe20000400000 */
[----:B------:R-:W-:Y:S01]  /*15e30*/  @!P3 FMUL R44, R44, 16777216 ;  /* 0x4b8000002c2cb820 */ /* 0x000fe20000400000 */
[----:B------:R-:W-:Y:S01]  /*15e40*/  @!P3 FMUL R61, R61, 16777216 ;  /* 0x4b8000003d3db820 */ /* 0x000fe20000400000 */
[----:B------:R-:W-:Y:S01]  /*15e50*/  @!P3 FMUL R81, R81, 16777216 ;  /* 0x4b8000005151b820 */ /* 0x000fe20000400000 */
[----:B------:R-:W-:Y:S01]  /*15e60*/  @!P3 FMUL R125, R125, 16777216 ;  /* 0x4b8000007d7db820 */ /* 0x000fe20000400000 */
[C---:B------:R-:W-:Y:S01]  /*15e70*/  FMUL R37, R3.reuse, R33 ;  /* 0x0000002103257220 */ /* 0x040fe20000400000 */
[C---:B------:R-:W-:Y:S01]  /*15e80*/  FMUL R24, R3.reuse, R60 ;  /* 0x0000003c03187220 */ /* 0x040fe20000400000 */
[C---:B------:R-:W-:Y:S01]  /*15e90*/  FMUL R32, R3.reuse, R76 ;  /* 0x0000004c03207220 */ /* 0x040fe20000400000 */
[----:B------:R-:W-:Y:S01]  /*15ea0*/  FMUL R113, R3, R120 ;  /* 0x0000007803717220 */ /* 0x000fe20000400000 */
[----:B------:R-:W-:Y:S01]  /*15eb0*/  FSEL R23, R23, R250, P0 ;  /* 0x000000fa17177208 */ /* 0x000fe20000000000 */
[----:B------:R-:W-:Y:S01]  /*15ec0*/  FMUL R246, R151, 0.25 ;  /* 0x3e80000097f67820 */ /* 0x000fe20000400000 */
[----:B------:R-:W-:Y:S01]  /*15ed0*/  FSEL R184, R184, R185, P0 ;  /* 0x000000b9b8b87208 */ /* 0x000fe20000000000 */
[----:B------:R-:W-:Y:S01]  /*15ee0*/  @!P3 FMUL R8, R8, 16777216 ;  /* 0x4b8000000808b820 */ /* 0x000fe20000400000 */
[----:B------:R-:W-:Y:S01]  /*15ef0*/  @!P3 FMUL R9, R9, 16777216 ;  /* 0x4b8000000909b820 */ /* 0x000fe20000400000 */
[----:B------:R-:W-:Y:S01]  /*15f00*/  @!P3 FMUL R40, R40, 16777216 ;  /* 0x4b8000002828b820 */ /* 0x000fe20000400000 */
[----:B------:R-:W-:Y:S01]  /*15f10*/  @!P3 FMUL R57, R57, 16777216 ;  /* 0x4b8000003939b820 */ /* 0x000fe20000400000 */
[----:B------:R-:W-:Y:S01]  /*15f20*/  @!P3 FMUL R136, R136, 16777216 ;  /* 0x4b8000008888b820 */ /* 0x000fe20000400000 */
[----:B------:R-:W-:Y:S01]  /*15f30*/  FMUL R33, R3, R77 ;  /* 0x0000004d03217220 */ /* 0x000fe20000400000 */
[----:B------:R-:W-:-:S02]  /*15f40*/  IMAD.MOV.U32 R120, RZ, RZ, R104 ;  /* 0x000000ffff787224 */ /* 0x000fc400078e0068 */
[----:B------:R-:W-:Y:S01]  /*15f50*/  @!P5 FMUL R118, R118, 16777216 ;  /* 0x4b8000007676d820 */ /* 0x000fe20000400000 */
[----:B------:R-:W-:Y:S01]  /*15f60*/  FMUL R185, R249, 0.25 ;  /* 0x3e800000f9b97820 */ /* 0x000fe20000400000 */
[----:B------:R-:W-:Y:S01]  /*15f70*/  @!P3 FMUL R10, R10, 16777216 ;  /* 0x4b8000000a0ab820 */ /* 0x000fe20000400000 */
[----:B------:R-:W-:Y:S01]  /*15f80*/  @!P3 FMUL R11, R11, 16777216 ;  /* 0x4b8000000b0bb820 */ /* 0x000fe20000400000 */
[----:B------:R-:W-:Y:S01]  /*15f90*/  @!P3 FMUL R56, R56, 16777216 ;  /* 0x4b8000003838b820 */ /* 0x000fe20000400000 */
[----:B------:R-:W-:Y:S01]  /*15fa0*/  @!P3 FMUL R92, R92, 16777216 ;  /* 0x4b8000005c5cb820 */ /* 0x000fe20000400000 */
[----:B------:R-:W-:Y:S01]  /*15fb0*/  @!P3 FMUL R133, R133, 16777216 ;  /* 0x4b8000008585b820 */ /* 0x000fe20000400000 */
[----:B------:R-:W-:Y:S01]  /*15fc0*/  FMUL R76, R3, R72 ;  /* 0x00000048034c7220 */ /* 0x000fe20000400000 */
[----:B------:R-:W-:Y:S02]  /*15fd0*/  IMAD.MOV.U32 R104, RZ, RZ, R29 ;  /* 0x000000ffff687224 */ /* 0x000fe400078e001d */
        /* <DEDUP_REMOVED lines=8> */
[----:B------:R-:W-:Y:S01]  /*16060*/  @!P5 FMUL R153, R153, 16777216 ;  /* 0x4b8000009999d820 */ /* 0x000fe20000400000 */
[----:B------:R-:W-:Y:S01]  /*16070*/  @!P5 FMUL R154, R154, 16777216 ;  /* 0x4b8000009a9ad820 */ /* 0x000fe20000400000 */
[----:B------:R-:W-:Y:S01]  /*16080*/  @!P5 FMUL R114, R114, 16777216 ;  /* 0x4b8000007272d820 */ /* 0x000fe20000400000 */
        /* <DEDUP_REMOVED lines=10> */
[----:B------:R-:W-:-:S02]  /*16130*/  IMAD.MOV.U32 R129, RZ, RZ, R24 ;  /* 0x000000ffff817224 */ /* 0x000fc400078e0018 */
[----:B------:R-:W-:Y:S01]  /*16140*/  @!P3 FMUL R41, R41, 16777216 ;  /* 0x4b8000002929b820 */ /* 0x000fe20000400000 */
[----:B------:R-:W-:Y:S02]  /*16150*/  IMAD.MOV.U32 R107, RZ, RZ, R32 ;  /* 0x000000ffff6b7224 */ /* 0x000fe400078e0020 */
[----:B------:R-:W-:Y:S01]  /*16160*/  @!P3 FMUL R97, R97, 16777216 ;  /* 0x4b8000006161b820 */ /* 0x000fe20000400000 */
[C---:B------:R-:W-:Y:S01]  /*16170*/  FMUL R8, R3.reuse, R8 ;  /* 0x0000000803087220 */ /* 0x040fe20000400000 */
[C---:B------:R-:W-:Y:S01]  /*16180*/  FMUL R9, R3.reuse, R9 ;  /* 0x0000000903097220 */ /* 0x040fe20000400000 */
[C---:B------:R-:W-:Y:S01]  /*16190*/  FMUL R44, R3.reuse, R40 ;  /* 0x00000028032c7220 */ /* 0x040fe20000400000 */
[C---:B------:R-:W-:Y:S01]  /*161a0*/  FMUL R61, R3.reuse, R57 ;  /* 0x00000039033d7220 */ /* 0x040fe20000400000 */
[----:B------:R-:W-:Y:S01]  /*161b0*/  FMUL R24, R3, R136 ;  /* 0x0000008803187220 */ /* 0x000fe20000400000 */
[----:B------:R-:W-:Y:S01]  /*161c0*/  FMUL R32, R2, R118 ;  /* 0x0000007602207220 */ /* 0x000fe20000400000 */
[----:B------:R-:W-:Y:S01]  /*161d0*/  FSEL R151, R246, R151, P0 ;  /* 0x00000097f6977208 */ /* 0x000fe20000000000 */
        /* <DEDUP_REMOVED lines=8> */
[C---:B------:R-:W-:Y:S01]  /*16260*/  FMUL R40, R3.reuse, R92 ;  /* 0x0000005c03287220 */ /* 0x040fe20000400000 */
[----:B------:R-:W-:Y:S01]  /*16270*/  FMUL R57, R3, R133 ;  /* 0x0000008503397220 */ /* 0x000fe20000400000 */
[----:B------:R-:W-:Y:S01]  /*16280*/  @!P5 FMUL R23, R23, 16777216 ;  /* 0x4b8000001717d820 */ /* 0x000fe20000400000 */
[----:B------:R-:W-:Y:S01]  /*16290*/  MOV R118, R33 ;  /* 0x0000002100767202 */ /* 0x000fe20000000f00 */
[----:B------:R-:W-:Y:S01]  /*162a0*/  @!P3 FMUL R121, R121, 16777216 ;  /* 0x4b8000007979b820 */ /* 0x000fe20000400000 */
[----:B------:R-:W-:Y:S01]  /*162b0*/  FSEL R185, R185, R249, P0 ;  /* 0x000000f9b9b97208 */ /* 0x000fe20000000000 */
[----:B------:R-:W-:Y:S01]  /*162c0*/  @!P3 FMUL R141, R141, 16777216 ;  /* 0x4b8000008d8db820 */ /* 0x000fe20000400000 */
[C---:B------:R-:W-:Y:S01]  /*162d0*/  FMUL R155, R3.reuse, R155 ;  /* 0x0000009b039b7220 */ /* 0x040fe20000400000 */
[C---:B------:R-:W-:Y:S01]  /*162e0*/  FMUL R156, R3.reuse, R156 ;  /* 0x0000009c039c7220 */ /* 0x040fe20000400000 */
[C---:B------:R-:W-:Y:S01]  /*162f0*/  FMUL R246, R3.reuse, R28 ;  /* 0x0000001c03f67220 */ /* 0x040fe20000400000 */
[C---:B------:R-:W-:Y:S01]  /*16300*/  FMUL R65, R3.reuse, R65 ;  /* 0x0000004103417220 */ /* 0x040fe20000400000 */
[C---:B------:R-:W-:Y:S01]  /*16310*/  FMUL R92, R3.reuse, R88 ;  /* 0x00000058035c7220 */ /* 0x040fe20000400000 */
[----:B------:R-:W-:Y:S01]  /*16320*/  FMUL R56, R3, R132 ;  /* 0x0000008403387220 */ /* 0x000fe20000400000 */
[----:B------:R-:W-:-:S02]  /*16330*/  IMAD.MOV.U32 R133, RZ, RZ, R85 ;  /* 0x000000ffff857224 */ /* 0x000fc400078e0055 */
[----:B------:R-:W-:Y:S01]  /*16340*/  @!P5 FMUL R159, R159, 16777216 ;  /* 0x4b8000009f9fd820 */ /* 0x000fe20000400000 */
[----:B------:R-:W-:Y:S01]  /*16350*/  @!P5 FMUL R160, R160, 16777216 ;  /* 0x4b800000a0a0d820 */ /* 0x000fe20000400000 */
[----:B------:R-:W-:Y:S01]  /*16360*/  @!P5 FMUL R106, R106, 16777216 ;  /* 0x4b8000006a6ad820 */ /* 0x000fe20000400000 */
[C---:B------:R-:W-:Y:S01]  /*16370*/  FMUL R153, R2.reuse, R153 ;  /* 0x0000009902997220 */ /* 0x040fe20000400000 */
[C---:B------:R-:W-:Y:S01]  /*16380*/  FMUL R154, R2.reuse, R154 ;  /* 0x0000009a029a7220 */ /* 0x040fe20000400000 */
[----:B------:R-:W-:Y:S01]  /*16390*/  FMUL R33, R2, R114 ;  /* 0x0000007202217220 */ /* 0x000fe20000400000 */
[----:B------:R-:W-:Y:S01]  /*163a0*/  @!P3 FMUL R105, R105, 16777216 ;  /* 0x4b8000006969b820 */ /* 0x000fe20000400000 */
[C---:B------:R-:W-:Y:S01]  /*163b0*/  FMUL R249, R3.reuse, R45 ;  /* 0x0000002d03f97220 */ /* 0x040fe20000400000 */
[C---:B------:R-:W-:Y:S01]  /*163c0*/  FMUL R28, R3.reuse, R101 ;  /* 0x00000065031c7220 */ /* 0x040fe20000400000 */
[C---:B------:R-:W-:Y:S01]  /*163d0*/  FMUL R124, R3.reuse, R124 ;  /* 0x0000007c037c7220 */ /* 0x040fe20000400000 */
[C---:B------:R-:W-:Y:S01]  /*163e0*/  FMUL R88, R3.reuse, R149 ;  /* 0x0000009503587220 */ /* 0x040fe20000400000 */
[----:B------:R-:W-:Y:S01]  /*163f0*/  FMUL R85, R3, R145 ;  /* 0x0000009103557220 */ /* 0x000fe20000400000 */
[----:B------:R-:W-:-:S02]  /*16400*/  IMAD.MOV.U32 R114, RZ, RZ, R81 ;  /* 0x000000ffff727224 */ /* 0x000fc400078e0051 */
[C---:B------:R-:W-:Y:S01]  /*16410*/  FMUL R45, R3.reuse, R41 ;  /* 0x00000029032d7220 */ /* 0x040fe20000400000 */
[C---:B------:R-:W-:Y:S01]  /*16420*/  FMUL R101, R3.reuse, R97 ;  /* 0x0000006103657220 */ /* 0x040fe20000400000 */
[----:B------:R-:W-:Y:S01]  /*16430*/  MOV R149, R125 ;  /* 0x0000007d00957202 */ /* 0x000fe20000000f00 */
[----:B------:R-:W-:Y:S02]  /*16440*/  IMAD.MOV.U32 R145, RZ, RZ, R24 ;  /* 0x000000ffff917224 */ /* 0x000fe400078e0018 */
[C---:B------:R-:W-:Y:S01]  /*16450*/  FMUL R157, R3.reuse, R157 ;  /* 0x0000009d039d7220 */ /* 0x040fe20000400000 */
[C---:B------:R-:W-:Y:S01]  /*16460*/  FMUL R158, R3.reuse, R158 ;  /* 0x0000009e039e7220 */ /* 0x040fe20000400000 */
[C---:B------:R-:W-:Y:S01]  /*16470*/  FMUL R251, R3.reuse, R53 ;  /* 0x0000003503fb7220 */ /* 0x040fe20000400000 */
[C---:B------:R-:W-:Y:S01]  /*16480*/  FMUL R41, R3.reuse, R128 ;  /* 0x0000008003297220 */ /* 0x040fe20000400000 */
[----:B------:R-:W-:Y:S01]  /*16490*/  FMUL R97, R3, R137 ;  /* 0x0000008903617220 */ /* 0x000fe20000400000 */
[----:B------:R-:W-:Y:S01]  /*164a0*/  @!P5 FMUL R111, R111, 16777216 ;  /* 0x4b8000006f6fd820 */ /* 0x000fe20000400000 */
[----:B------:R-:W-:Y:S01]  /*164b0*/  FMUL R24, R2, R23 ;  /* 0x0000001702187220 */ /* 0x000fe20000400000 */
[----:B------:R-:W-:Y:S01]  /*164c0*/  F2FP.F16.F32.PACK_AB R8, R8, R9 ;  /* 0x000000090808723e */ /* 0x000fe200000000ff */
[C---:B------:R-:W-:Y:S01]  /*164d0*/  FMUL R53, R3.reuse, R121 ;  /* 0x0000007903357220 */ /* 0x040fe20000400000 */
[----:B------:R-:W-:Y:S01]  /*164e0*/  FMUL R141, R3, R141 ;  /* 0x0000008d038d7220 */ /* 0x000fe20000400000 */
[----:B------:R-:W-:-:S02]  /*164f0*/  IMAD.MOV.U32 R137, RZ, RZ, R65 ;  /* 0x000000ffff897224 */ /* 0x000fc400078e0041 */
[C---:B------:R-:W-:Y:S01]  /*16500*/  FMUL R159, R2.reuse, R159 ;  /* 0x0000009f029f7220 */ /* 0x040fe20000400000 */
[C---:B------:R-:W-:Y:S01]  /*16510*/  FMUL R160, R2.reuse, R160 ;  /* 0x000000a002a07220 */ /* 0x040fe20000400000 */
[----:B------:R-:W-:Y:S01]  /*16520*/  FMUL R23, R2, R106 ;  /* 0x0000006a02177220 */ /* 0x000fe20000400000 */
[----:B------:R-:W-:Y:S01]  /*16530*/  F2FP.F16.F32.PACK_AB R9, R10, R11 ;  /* 0x0000000b0a09723e */ /* 0x000fe200000000ff */
[----:B------:R-:W-:Y:S01]  /*16540*/  FMUL R105, R3, R105 ;  /* 0x0000006903697220 */ /* 0x000fe20000400000 */
[----:B------:R-:W-:Y:S02]  /*16550*/  IMAD.MOV.U32 R121, RZ, RZ, R124 ;  /* 0x000000ffff797224 */ /* 0x000fe400078e007c */
[----:B------:R-:W-:Y:S01]  /*16560*/  @!P5 FMUL R115, R115, 16777216 ;  /* 0x4b8000007373d820 */ /* 0x000fe20000400000 */
[----:B------:R-:W-:Y:S01]  /*16570*/  MOV R106, R56 ;  /* 0x00000038006a7202 */ /* 0x000fe20000000f00 */
[----:B------:R-:W-:Y:S01]  /*16580*/  IMAD.MOV.U32 R125, RZ, RZ, R28 ;  /* 0x000000ffff7d7224 */ /* 0x000fe200078e001c */
[----:B------:R-:W-:-:S02]  /*16590*/  F2FP.F16.F32.PACK_AB R11, R153, R154 ;  /* 0x0000009a990b723e */ /* 0x000fc400000000ff */
[----:B------:R-:W-:Y:S01]  /*165a0*/  F2FP.F16.F32.PACK_AB R156, R155, R156 ;  /* 0x0000009c9b9c723e */ /* 0x000fe200000000ff */
[----:B------:R-:W-:Y:S01]  /*165b0*/  IMAD.MOV.U32 R155, RZ, RZ, R118 ;  /* 0x000000ffff9b7224 */ /* 0x000fe200078e0076 */
[----:B------:R-:W-:Y:S01]  /*165c0*/  MOV R154, R114 ;  /* 0x00000072009a7202 */ /* 0x000fe20000000f00 */
[C---:B------:R-:W-:Y:S01]  /*165d0*/  FMUL R28, R2.reuse, R111 ;  /* 0x0000006f021c7220 */ /* 0x040fe20000400000 */
[----:B------:R-:W-:Y:S01]  /*165e0*/  IMAD.MOV.U32 R114, RZ, RZ, R145 ;  /* 0x000000ffff727224 */ /* 0x000fe200078e0091 */
[----:B------:R-:W-:Y:S01]  /*165f0*/  MOV R111, R41 ;  /* 0x00000029006f7202 */ /* 0x000fe20000000f00 */
[----:B------:R-:W-:Y:S01]  /*16600*/  IMAD.MOV.U32 R118, RZ, RZ, R149 ;  /* 0x000000ffff767224 */ /* 0x000fe200078e0095 */
[----:B------:R-:W-:Y:S01]  /*16610*/  F2FP.F16.F32.PACK_AB R157, R157, R158 ;  /* 0x0000009e9d9d723e */ /* 0x000fe200000000ff */
[----:B------:R-:W-:Y:S02]  /*16620*/  IMAD.MOV.U32 R145, RZ, RZ, R137 ;  /* 0x000000ffff917224 */ /* 0x000fe400078e0089 */
[----:B------:R-:W-:Y:S01]  /*16630*/  FMUL R41, R2, R115 ;  /* 0x0000007302297220 */ /* 0x000fe20000400000 */
[----:B------:R-:W-:Y:S01]  /*16640*/  IMAD.MOV.U32 R149, RZ, RZ, R141 ;  /* 0x000000ffff957224 */ /* 0x000fe200078e008d */
[----:B------:R-:W-:Y:S01]  /*16650*/  F2FP.F16.F32.PACK_AB R158, R159, R160 ;  /* 0x000000a09f9e723e */ /* 0x000fe200000000ff */
[----:B------:R-:W-:Y:S01]  /*16660*/  IMAD.MOV.U32 R137, RZ, RZ, R133 ;  /* 0x000000ffff897224 */ /* 0x000fe200078e0085 */
[----:B------:R-:W-:Y:S01]  /*16670*/  MOV R115, R106 ;  /* 0x0000006a00737202 */ /* 0x000fe20000000f00 */
[----:B------:R-:W-:-:S02]  /*16680*/  IMAD.MOV.U32 R141, RZ, RZ, R121 ;  /* 0x000000ffff8d7224 */ /* 0x000fc400078e0079 */
[----:B------:R-:W-:Y:S02]  /*16690*/  IMAD.MOV.U32 R160, RZ, RZ, R107 ;  /* 0x000000ffffa07224 */ /* 0x000fe400078e006b */
[----:B------:R-:W-:Y:S02]  /*166a0*/  IMAD.MOV.U32 R133, RZ, RZ, R104 ;  /* 0x000000ffff857224 */ /* 0x000fe400078e0068 */
[----:B------:R-:W-:Y:S01]  /*166b0*/  IMAD.MOV.U32 R121, RZ, RZ, R105 ;  /* 0x000000ffff797224 */ /* 0x000fe200078e0069 */
[----:B------:R-:W-:Y:S01]  /*166c0*/  BAR.SYNC.DEFER_BLOCKING 0x0 ;  /* 0x0000000000007b1d */ /* 0x000fe20000010000 */
[----:B------:R-:W-:-:S04]  /*166d0*/  @!P5 FMUL R152, R152, 16777216 ;  /* 0x4b8000009898d820 */ /* 0x000fc80000400000 */
[----:B------:R-:W-:Y:S01]  /*166e0*/  FMUL R152, R2, R152 ;  /* 0x0000009802987220 */ /* 0x000fe20000400000 */
[----:B------:R-:W1:Y:S04]  /*166f0*/  LDS.128 R104, [R22] ;  /* 0x0000000016687984 */ /* 0x000e680000000c00 */
[----:B------:R-:W-:Y:S01]  /*16700*/  F2FP.F16.F32.PACK_AB R10, R24, R152 ;  /* 0x00000098180a723e */ /* 0x000fe200000000ff */
[----:B------:R-:W-:Y:S06]  /*16710*/  BAR.SYNC.DEFER_BLOCKING 0x0 ;  /* 0x0000000000007b1d */ /* 0x000fec0000010000 */
[----:B------:R-:W-:Y:S02]  /*16720*/  STSM.16.M88.4 [R0], R8 ;  /* 0x0000000800007844 */ /* 0x000fe40000000200 */
[----:B------:R-:W-:Y:S01]  /*16730*/  BAR.SYNC.DEFER_BLOCKING 0x0 ;  /* 0x0000000000007b1d */ /* 0x000fe20000010000 */
[----:B------:R-:W-:Y:S01]  /*16740*/  @!P5 FMUL R161, R161, 16777216 ;  /* 0x4b800000a1a1d820 */ /* 0x000fe20000400000 */
[----:B------:R-:W-:-:S03]  /*16750*/  @!P5 FMUL R162, R162, 16777216 ;  /* 0x4b800000a2a2d820 */ /* 0x000fc60000400000 */
[C---:B------:R-:W-:Y:S01]  /*16760*/  FMUL R161, R2.reuse, R161 ;  /* 0x000000a102a17220 */ /* 0x040fe20000400000 */
[----:B------:R-:W-:Y:S01]  /*16770*/  FMUL R162, R2, R162 ;  /* 0x000000a202a27220 */ /* 0x000fe20000400000 */
[----:B------:R-:W2:Y:S04]  /*16780*/  LDS.128 R8, [R22] ;  /* 0x0000000016087984 */ /* 0x000ea80000000c00 */
[----:B------:R-:W-:Y:S01]  /*16790*/  F2FP.F16.F32.PACK_AB R159, R161, R162 ;  /* 0x000000a2a19f723e */ /* 0x000fe200000000ff */
[----:B------:R-:W-:Y:S01]  /*167a0*/  BAR.SYNC.DEFER_BLOCKING 0x0 ;  /* 0x0000000000007b1d */ /* 0x000fe20000010000 */
[----:B------:R-:W-:Y:S01]  /*167b0*/  @!P3 FMUL R48, R48, 16777216 ;  /* 0x4b8000003030b820 */ /* 0x000fe20000400000 */
        /* <DEDUP_REMOVED lines=18> */
[----:B------:R-:W-:Y:S01]  /*168e0*/  STSM.16.M88.4 [R0], R156 ;  /* 0x0000009c00007844 */ /* 0x000fe20000000200 */
        /* <DEDUP_REMOVED lines=46> */
[C---:B------:R-:W-:Y:S01]  /*16bd0*/  FMUL R48, R3.reuse, R100 ;  /* 0x0000006403307220 */ /* 0x040fe20000400000 */
[----:B------:R-:W-:Y:S01]  /*16be0*/  FMUL R7, R3, R112 ;  /* 0x0000007003077220 */ /* 0x000fe20000400000 */
[----:B------:R-:W-:Y:S01]  /*16bf0*/  @!P5 FMUL R169, R169, 16777216 ;  /* 0x4b800000a9a9d820 */ /* 0x000fe20000400000 */
[----:B------:R-:W-:Y:S01]  /*16c00*/  @!P5 FMUL R170, R170, 16777216 ;  /* 0x4b800000aaaad820 */ /* 0x000fe20000400000 */
[C---:B------:R-:W-:Y:S01]  /*16c10*/  FMUL R64, R3.reuse, R64 ;  /* 0x0000004003407220 */ /* 0x040fe20000400000 */
[C---:B------:R-:W-:Y:S01]  /*16c20*/  FMUL R93, R3.reuse, R89 ;  /* 0x00000059035d7220 */ /* 0x040fe20000400000 */
[----:B------:R-:W-:Y:S01]  /*16c30*/  FMUL R100, R3, R96 ;  /* 0x0000006003647220 */ /* 0x000fe20000400000 */
[----:B------:R-:W-:-:S02]  /*16c40*/  IMAD.MOV.U32 R112, RZ, RZ, R40 ;  /* 0x000000ffff707224 */ /* 0x000fc400078e0028 */
[C---:B------:R-:W-:Y:S01]  /*16c50*/  FMUL R163, R3.reuse, R163 ;  /* 0x000000a303a37220 */ /* 0x040fe20000400000 */
        /* <DEDUP_REMOVED lines=50> */
[----:B------:R-:W-:Y:S01]  /*16f80*/  FMUL R89, R3, R144 ;  /* 0x0000009003597220 */ /* 0x000fe20000400000 */
[----:B------:R-:W-:Y:S01]  /*16f90*/  @!P5 FMUL R175, R175, 16777216 ;  /* 0x4b800000afafd820 */ /* 0x000fe20000400000 */
[----:B------:R-:W-:Y:S01]  /*16fa0*/  @!P5 FMUL R176, R176, 16777216 ;  /* 0x4b800000b0b0d820 */ /* 0x000fe20000400000 */
[C---:B------:R-:W-:Y:S01]  /*16fb0*/  FMUL R40, R2.reuse, R119 ;  /* 0x0000007702287220 */ /* 0x040fe20000400000 */
[C---:B------:R-:W-:Y:S01]  /*16fc0*/  FMUL R167, R2.reuse, R167 ;  /* 0x000000a702a77220 */ /* 0x040fe20000400000 */
[C---:B------:R-:W-:Y:S01]  /*16fd0*/  FMUL R168, R2.reuse, R168 ;  /* 0x000000a802a87220 */ /* 0x040fe20000400000 */
[----:B------:R-:W-:Y:S01]  /*16fe0*/  FMUL R3, R2, R110 ;  /* 0x0000006e02037220 */ /* 0x000fe20000400000 */
[----:B------:R-:W-:-:S02]  /*16ff0*/  IMAD.MOV.U32 R119, RZ, RZ, R80 ;  /* 0x000000ffff777224 */ /* 0x000fc400078e0050 */
[C---:B------:R-:W-:Y:S01]  /*17000*/  FMUL R169, R2.reuse, R169 ;  /* 0x000000a902a97220 */ /* 0x040fe20000400000 */
[C---:B------:R-:W-:Y:S01]  /*17010*/  FMUL R170, R2.reuse, R170 ;  /* 0x000000aa02aa7220 */ /* 0x040fe20000400000 */
[----:B------:R-:W-:Y:S02]  /*17020*/  IMAD.MOV.U32 R110, RZ, RZ, R57 ;  /* 0x000000ffff6e7224 */ /* 0x000fe400078e0039 */
[C---:B------:R-:W-:Y:S01]  /*17030*/  FMUL R175, R2.reuse, R175 ;  /* 0x000000af02af7220 */ /* 0x040fe20000400000 */
[----:B------:R-:W-:Y:S02]  /*17040*/  IMAD.MOV.U32 R148, RZ, RZ, R64 ;  /* 0x000000ffff947224 */ /* 0x000fe400078e0040 */
[----:B------:R-:W-:Y:S01]  /*17050*/  FMUL R176, R2, R176 ;  /* 0x000000b002b07220 */ /* 0x000fe20000400000 */
[----:B------:R-:W-:Y:S01]  /*17060*/  IMAD.MOV.U32 R153, RZ, RZ, R119 ;  /* 0x000000ffff997224 */ /* 0x000fe200078e0077 */
[----:B------:R-:W-:Y:S01]  /*17070*/  F2FP.F16.F32.PACK_AB R165, R165, R166 ;  /* 0x000000a6a5a5723e */ /* 0x000fe200000000ff */
[----:B------:R-:W-:Y:S01]  /*17080*/  IMAD.MOV.U32 R119, RZ, RZ, R110 ;  /* 0x000000ffff777224 */ /* 0x000fe200078e006e */
[----:B------:R-:W-:Y:S01]  /*17090*/  F2FP.F16.F32.PACK_AB R166, R167, R168 ;  /* 0x000000a8a7a6723e */ /* 0x000fe200000000ff */
[----:B------:R-:W-:Y:S01]  /*170a0*/  IMAD.MOV.U32 R110, RZ, RZ, R148 ;  /* 0x000000ffff6e7224 */ /* 0x000fe200078e0094 */
[----:B------:R-:W-:Y:S01]  /*170b0*/  F2FP.F16.F32.PACK_AB R167, R169, R170 ;  /* 0x000000aaa9a7723e */ /* 0x000fe200000000ff */
[----:B------:R-:W-:Y:S01]  /*170c0*/  IMAD.MOV.U32 R169, RZ, RZ, R114 ;  /* 0x000000ffffa97224 */ /* 0x000fe200078e0072 */
[----:B------:R-:W-:Y:S01]  /*170d0*/  F2FP.F16.F32.PACK_AB R114, R175, R176 ;  /* 0x000000b0af72723e */ /* 0x000fe200000000ff */
[----:B------:R-:W-:-:S02]  /*170e0*/  IMAD.MOV.U32 R148, RZ, RZ, R129 ;  /* 0x000000ffff947224 */ /* 0x000fc400078e0081 */
[----:B------:R-:W-:Y:S01]  /*170f0*/  @!P5 FMUL R130, R130, 16777216 ;  /* 0x4b8000008282d820 */ /* 0x000fe20000400000 */
[----:B------:R-:W-:Y:S01]  /*17100*/  @!P5 FMUL R131, R131, 16777216 ;  /* 0x4b8000008383d820 */ /* 0x000fe20000400000 */
[----:B------:R-:W-:Y:S02]  /*17110*/  IMAD.MOV.U32 R128, RZ, RZ, R53 ;  /* 0x000000ffff807224 */ /* 0x000fe400078e0035 */
[----:B------:R-:W-:Y:S02]  /*17120*/  IMAD.MOV.U32 R129, RZ, RZ, R112 ;  /* 0x000000ffff817224 */ /* 0x000fe400078e0070 */
[----:B------:R-:W-:Y:S02]  /*17130*/  IMAD.MOV.U32 R175, RZ, RZ, R118 ;  /* 0x000000ffffaf7224 */ /* 0x000fe400078e0076 */
[----:B------:R-:W-:Y:S02]  /*17140*/  IMAD.MOV.U32 R118, RZ, RZ, R110 ;  /* 0x000000ffff767224 */ /* 0x000fe400078e006e */
[----:B------:R-:W-:Y:S01]  /*17150*/  IMAD.MOV.U32 R110, RZ, RZ, R149 ;  /* 0x000000ffff6e7224 */ /* 0x000fe200078e0095 */
[----:B------:R-:W-:Y:S01]  /*17160*/  F2FP.F16.F32.PACK_AB R112, R171, R172 ;  /* 0x000000acab70723e */ /* 0x000fe200000000ff */
[----:B------:R-:W-:-:S02]  /*17170*/  IMAD.MOV.U32 R149, RZ, RZ, R148 ;  /* 0x000000ffff957224 */ /* 0x000fc400078e0094 */
[C---:B------:R-:W-:Y:S01]  /*17180*/  FMUL R57, R2.reuse, R130 ;  /* 0x0000008202397220 */ /* 0x040fe20000400000 */
[----:B------:R-:W-:Y:S02]  /*17190*/  IMAD.MOV.U32 R148, RZ, RZ, R141 ;  /* 0x000000ffff947224 */ /* 0x000fe400078e008d */
[----:B------:R-:W-:Y:S01]  /*171a0*/  FMUL R65, R2, R131 ;  /* 0x0000008302417220 */ /* 0x000fe20000400000 */
[----:B------:R-:W-:Y:S02]  /*171b0*/  IMAD.MOV.U32 R141, RZ, RZ, R129 ;  /* 0x000000ffff8d7224 */ /* 0x000fe400078e0081 */
[----:B------:R-:W-:Y:S01]  /*171c0*/  IMAD.MOV.U32 R171, RZ, RZ, R128 ;  /* 0x000000ffffab7224 */ /* 0x000fe200078e0080 */
[----:B------:R-:W-:Y:S01]  /*171d0*/  BAR.SYNC.DEFER_BLOCKING 0x0 ;  /* 0x0000000000007b1d */ /* 0x000fe20000010000 */
[----:B------:R-:W-:-:S05]  /*171e0*/  F2FP.F16.F32.PACK_AB R164, R163, R164 ;  /* 0x000000a4a3a4723e */ /* 0x000fca00000000ff */
[----:B------:R-:W3:Y:S02]  /*171f0*/  LDS.128 R128, [R22] ;  /* 0x0000000016807984 */ /* 0x000ee40000000c00 */
[----:B------:R-:W-:Y:S01]  /*17200*/  BAR.SYNC.DEFER_BLOCKING 0x0 ;  /* 0x0000000000007b1d */ /* 0x000fe20000010000 */
[----:B------:R-:W-:Y:S01]  /*17210*/  @!P5 FMUL R126, R126, 16777216 ;  /* 0x4b8000007e7ed820 */ /* 0x000fe20000400000 */
[----:B------:R-:W-:Y:S01]  /*17220*/  @!P5 FMUL R127, R127, 16777216 ;  /* 0x4b8000007f7fd820 */ /* 0x000fe20000400000 */
[----:B------:R-:W-:-:S03]  /*17230*/  IMAD.MOV.U32 R124, RZ, RZ, R69 ;  /* 0x000000ffff7c7224 */ /* 0x000fc600078e0045 */
[----:B------:R4:W-:Y:S01]  /*17240*/  STSM.16.M88.4 [R0], R164 ;  /* 0x000000a400007844 */ /* 0x0009e20000000200 */
[----:B------:R-:W-:Y:S01]  /*17250*/  IMAD.MOV.U32 R117, RZ, RZ, R108 ;  /* 0x000000ffff757224 */ /* 0x000fe200078e006c */
[----:B------:R-:W-:Y:S01]  /*17260*/  MOV R132, R48 ;  /* 0x0000003000847202 */ /* 0x000fe20000000f00 */
[----:B------:R-:W-:Y:S02]  /*17270*/  IMAD.MOV.U32 R108, RZ, RZ, R52 ;  /* 0x000000ffff6c7224 */ /* 0x000fe400078e0034 */
[C---:B------:R-:W-:Y:S01]  /*17280*/  FMUL R48, R2.reuse, R126 ;  /* 0x0000007e02307220 */ /* 0x040fe20000400000 */
[----:B------:R-:W-:Y:S01]  /*17290*/  FMUL R52, R2, R127 ;  /* 0x0000007f02347220 */ /* 0x000fe20000400000 */
[----:B------:R-:W-:Y:S02]  /*172a0*/  IMAD.MOV.U32 R162, RZ, RZ, R125 ;  /* 0x000000ffffa27224 */ /* 0x000fe400078e007d */
[----:B------:R-:W-:Y:S01]  /*172b0*/  IMAD.MOV.U32 R176, RZ, RZ, R124 ;  /* 0x000000ffffb07224 */ /* 0x000fe200078e007c */
[----:B------:R-:W-:Y:S01]  /*172c0*/  BAR.SYNC.DEFER_BLOCKING 0x0 ;  /* 0x0000000000007b1d */ /* 0x000fe20000010000 */
[----:B------:R-:W-:-:S02]  /*172d0*/  IMAD.MOV.U32 R144, RZ, RZ, R68 ;  /* 0x000000ffff907224 */ /* 0x000fc400078e0044 */
[----:B------:R-:W-:Y:S01]  /*172e0*/  @!P5 FMUL R177, R177, 16777216 ;  /* 0x4b800000b1b1d820 */ /* 0x000fe20000400000 */
[----:B------:R-:W-:Y:S01]  /*172f0*/  @!P5 FMUL R178, R178, 16777216 ;  /* 0x4b800000b2b2d820 */ /* 0x000fe20000400000 */
[----:B------:R-:W-:Y:S01]  /*17300*/  MOV R136, R72 ;  /* 0x0000004800887202 */ /* 0x000fe20000000f00 */
[----:B------:R-:W-:Y:S02]  /*17310*/  IMAD.MOV.U32 R161, RZ, RZ, R111 ;  /* 0x000000ffffa17224 */ /* 0x000fe400078e006f */
[C---:B------:R-:W-:Y:S01]  /*17320*/  FMUL R177, R2.reuse, R177 ;  /* 0x000000b102b17220 */ /* 0x040fe20000400000 */
[----:B------:R-:W-:Y:S01]  /*17330*/  FMUL R178, R2, R178 ;  /* 0x000000b202b27220 */ /* 0x000fe20000400000 */
[----:B------:R-:W-:Y:S01]  /*17340*/  MOV R111, R144 ;  /* 0x00000090006f7202 */ /* 0x000fe20000000f00 */
[----:B------:R-:W5:Y:S01]  /*17350*/  LDS.128 R124, [R22] ;  /* 0x00000000167c7984 */ /* 0x000f620000000c00 */
[----:B------:R-:W-:Y:S02]  /*17360*/  MOV R144, R136 ;  /* 0x0000008800907202 */ /* 0x000fe40000000f00 */
[----:B------:R-:W-:-:S02]  /*17370*/  MOV R136, R113 ;  /* 0x0000007100887202 */ /* 0x000fc40000000f00 */
[----:B------:R-:W-:Y:S02]  /*17380*/  F2FP.F16.F32.PACK_AB R113, R173, R174 ;  /* 0x000000aead71723e */ /* 0x000fe400000000ff */
[----:B------:R-:W-:Y:S02]  /*17390*/  MOV R174, R115 ;  /* 0x0000007300ae7202 */ /* 0x000fe40000000f00 */
[----:B------:R-:W-:Y:S01]  /*173a0*/  F2FP.F16.F32.PACK_AB R115, R177, R178 ;  /* 0x000000b2b173723e */ /* 0x000fe200000000ff */
[----:B------:R-:W-:Y:S01]  /*173b0*/  BAR.SYNC.DEFER_BLOCKING 0x0 ;  /* 0x0000000000007b1d */ /* 0x000fe20000010000 */
[----:B------:R-:W-:Y:S01]  /*173c0*/  @!P5 FMUL R122, R122, 16777216 ;  /* 0x4b8000007a7ad820 */ /* 0x000fe20000400000 */
[----:B------:R-:W-:-:S04]  /*173d0*/  @!P5 FMUL R123, R123, 16777216 ;  /* 0x4b8000007b7bd820 */ /* 0x000fc80000400000 */
[----:B------:R-:W-:Y:S02]  /*173e0*/  STSM.16.M88.4 [R0], R112 ;  /* 0x0000007000007844 */ /* 0x000fe40000000200 */
[----:B------:R-:W-:Y:S01]  /*173f0*/  BAR.SYNC.DEFER_BLOCKING 0x0 ;  /* 0x0000000000007b1d */ /* 0x000fe20000010000 */
[----:B------:R-:W-:Y:S02]  /*17400*/  IMAD.MOV.U32 R116, RZ, RZ, R49 ;  /* 0x000000ffff747224 */ /* 0x000fe400078e0031 */
[C---:B------:R-:W-:Y:S01]  /*17410*/  FMUL R49, R2.reuse, R122 ;  /* 0x0000007a02317220 */ /* 0x040fe20000400000 */
[----:B------:R-:W-:Y:S01]  /*17420*/  FMUL R53, R2, R123 ;  /* 0x0000007b02357220 */ /* 0x000fe20000400000 */
[----:B----4-:R-:W-:Y:S02]  /*17430*/  IMAD.MOV.U32 R167, RZ, RZ, R121 ;  /* 0x000000ffffa77224 */ /* 0x010fe400078e0079 */
[----:B------:R-:W-:Y:S02]  /*17440*/  IMAD.MOV.U32 R165, RZ, RZ, R120 ;  /* 0x000000ffffa57224 */ /* 0x000fe400078e0078 */
[----:B------:R-:W-:Y:S01]  /*17450*/  @!P5 FMUL R183, R183, 16777216 ;  /* 0x4b800000b7b7d820 */ /* 0x000fe20000400000 */
[----:B------:R-:W-:Y:S01]  /*17460*/  @!P5 FMUL R184, R184, 16777216 ;  /* 0x4b800000b8b8d820 */ /* 0x000fe20000400000 */
[----:B------:R-:W-:Y:S01]  /*17470*/  @!P5 FMUL R185, R185, 16777216 ;  /* 0x4b800000b9b9d820 */ /* 0x000fe20000400000 */
[----:B------:R-:W-:Y:S01]  /*17480*/  @!P5 FMUL R186, R186, 16777216 ;  /* 0x4b800000babad820 */ /* 0x000fe20000400000 */
[----:B------:R-:W-:Y:S01]  /*17490*/  IMAD.MOV.U32 R173, RZ, RZ, R119 ;  /* 0x000000ffffad7224 */ /* 0x000fe200078e0077 */
[----:B------:R-:W4:Y:S01]  /*174a0*/  LDS.128 R120, [R22] ;  /* 0x0000000016787984 */ /* 0x000f220000000c00 */
[----:B------:R-:W-:Y:S01]  /*174b0*/  MOV R119, R111 ;  /* 0x0000006f00777202 */ /* 0x000fe20000000f00 */
[----:B------:R-:W-:Y:S01]  /*174c0*/  @!P5 FMUL R134, R134, 16777216 ;  /* 0x4b8000008686d820 */ /* 0x000fe20000400000 */
[----:B------:R-:W-:Y:S01]  /*174d0*/  @!P5 FMUL R135, R135, 16777216 ;  /* 0x4b8000008787d820 */ /* 0x000fe20000400000 */
[C---:B------:R-:W-:Y:S01]  /*174e0*/  FMUL R183, R2.reuse, R183 ;  /* 0x000000b702b77220 */ /* 0x040fe20000400000 */
[C---:B------:R-:W-:Y:S01]  /*174f0*/  FMUL R184, R2.reuse, R184 ;  /* 0x000000b802b87220 */ /* 0x040fe20000400000 */
[C---:B------:R-:W-:Y:S01]  /*17500*/  FMUL R185, R2.reuse, R185 ;  /* 0x000000b902b97220 */ /* 0x040fe20000400000 */
[C---:B------:R-:W-:Y:S01]  /*17510*/  FMUL R186, R2.reuse, R186 ;  /* 0x000000ba02ba7220 */ /* 0x040fe20000400000 */
[----:B------:R-:W-:Y:S01]  /*17520*/  IMAD.MOV.U32 R111, RZ, RZ, R145 ;  /* 0x000000ffff6f7224 */ /* 0x000fe200078e0091 */
[----:B------:R-:W-:Y:S01]  /*17530*/  MOV R145, R144 ;  /* 0x0000009000917202 */ /* 0x000fe20000000f00 */
[----:B------:R-:W-:Y:S01]  /*17540*/  IMAD.MOV.U32 R144, RZ, RZ, R137 ;  /* 0x000000ffff907224 */ /* 0x000fe200078e0089 */
[----:B------:R-:W-:Y:S01]  /*17550*/  MOV R137, R136 ;  /* 0x0000008800897202 */ /* 0x000fe20000000f00 */
[C---:B------:R-:W-:Y:S01]  /*17560*/  FMUL R56, R2.reuse, R134 ;  /* 0x0000008602387220 */ /* 0x040fe20000400000 */
[----:B------:R-:W-:Y:S01]  /*17570*/  FMUL R64, R2, R135 ;  /* 0x0000008702407220 */ /* 0x000fe20000400000 */
[----:B------:R-:W-:Y:S01]  /*17580*/  IMAD.MOV.U32 R136, RZ, RZ, R133 ;  /* 0x000000ffff887224 */ /* 0x000fe200078e0085 */
[----:B------:R-:W-:-:S02]  /*17590*/  MOV R163, R132 ;  /* 0x0000008400a37202 */ /* 0x000fc40000000f00 */
[----:B------:R-:W-:Y:S02]  /*175a0*/  F2FP.F16.F32.PACK_AB R132, R179, R180 ;  /* 0x000000b4b384723e */ /* 0x000fe400000000ff */
[----:B------:R-:W-:Y:S02]  /*175b0*/  F2FP.F16.F32.PACK_AB R133, R181, R182 ;  /* 0x000000b6b585723e */ /* 0x000fe400000000ff */
[----:B------:R-:W-:Y:S02]  /*175c0*/  F2FP.F16.F32.PACK_AB R134, R183, R184 ;  /* 0x000000b8b786723e */ /* 0x000fe400000000ff */
[----:B------:R-:W-:Y:S01]  /*175d0*/  F2FP.F16.F32.PACK_AB R135, R185, R186 ;  /* 0x000000bab987723e */ /* 0x000fe200000000ff */
[----:B------:R-:W-:Y:S06]  /*175e0*/  BAR.SYNC.DEFER_BLOCKING 0x0 ;  /* 0x0000000000007b1d */ /* 0x000fec0000010000 */
[----:B------:R0:W-:Y:S01]  /*175f0*/  STSM.16.M88.4 [R0], R132 ;  /* 0x0000008400007844 */ /* 0x0001e20000000200 */
[----:B------:R-:W-:Y:S01]  /*17600*/  IMAD.MOV.U32 R181, RZ, RZ, R119 ;  /* 0x000000ffffb57224 */ /* 0x000fe200078e0077 */
[----:B------:R-:W-:Y:S01]  /*17610*/  MOV R156, R118 ;  /* 0x00000076009c7202 */ /* 0x000fe20000000f00 */
[----:B------:R-:W-:Y:S01]  /*17620*/  IMAD.MOV.U32 R172, RZ, RZ, R116 ;  /* 0x000000ffffac7224 */ /* 0x000fe200078e0074 */
[----:B------:R-:W-:Y:S01]  /*17630*/  MOV R166, R117 ;  /* 0x0000007500a67202 */ /* 0x000fe20000000f00 */
[----:B------:R-:W-:Y:S01]  /*17640*/  BAR.SYNC.DEFER_BLOCKING 0x0 ;  /* 0x0000000000007b1d */ /* 0x000fe20000010000 */
        /* <DEDUP_REMOVED lines=8> */
[----:B------:R-:W4:Y:S01]  /*176d0*/  LDS.128 R116, [R22] ;  /* 0x0000000016747984 */ /* 0x000f220000000c00 */
[----:B------:R-:W-:Y:S01]  /*176e0*/  IMAD.MOV.U32 R157, RZ, RZ, R111 ;  /* 0x000000ffff9d7224 */ /* 0x000fe200078e006f */
[----:B------:R-:W-:Y:S01]  /*176f0*/  MOV R152, R108 ;  /* 0x0000006c00987202 */ /* 0x000fe20000000f00 */
[----:B------:R-:W-:Y:S01]  /*17700*/  IMAD.MOV.U32 R158, RZ, RZ, R110 ;  /* 0x000000ffff9e7224 */ /* 0x000fe200078e006e */
[----:B------:R-:W-:Y:S01]  /*17710*/  F2FP.F16.F32.PACK_AB R108, R187, R188 ;  /* 0x000000bcbb6c723e */ /* 0x000fe200000000ff */
[----:B------:R-:W-:Y:S01]  /*17720*/  IMAD.MOV.U32 R168, RZ, RZ, R109 ;  /* 0x000000ffffa87224 */ /* 0x000fe200078e006d */
[----:B------:R-:W-:-:S02]  /*17730*/  F2FP.F16.F32.PACK_AB R109, R189, R190 ;  /* 0x000000bebd6d723e */ /* 0x000fc400000000ff */
[----:B------:R-:W-:Y:S02]  /*17740*/  F2FP.F16.F32.PACK_AB R110, R191, R192 ;  /* 0x000000c0bf6e723e */ /* 0x000fe400000000ff */
[----:B------:R-:W-:Y:S01]  /*17750*/  F2FP.F16.F32.PACK_AB R111, R193, R194 ;  /* 0x000000c2c16f723e */ /* 0x000fe200000000ff */
[----:B------:R-:W-:Y:S06]  /*17760*/  BAR.SYNC.DEFER_BLOCKING 0x0 ;  /* 0x0000000000007b1d */ /* 0x000fec0000010000 */
[----:B------:R-:W-:Y:S02]  /*17770*/  STSM.16.M88.4 [R0], R108 ;  /* 0x0000006c00007844 */ /* 0x000fe40000000200 */
[----:B------:R-:W-:Y:S01]  /*17780*/  BAR.SYNC.DEFER_BLOCKING 0x0 ;  /* 0x0000000000007b1d */ /* 0x000fe20000010000 */
[----:B------:R-:W-:Y:S01]  /*17790*/  @!P5 FMUL R199, R199, 16777216 ;  /* 0x4b800000c7c7d820 */ /* 0x000fe20000400000 */
        /* <DEDUP_REMOVED lines=8> */
[----:B------:R-:W4:Y:S01]  /*17820*/  LDS.128 R112, [R22] ;  /* 0x0000000016707984 */ /* 0x000f220000000c00 */
[C---:B------:R-:W-:Y:S01]  /*17830*/  FMUL R202, R2.reuse, R202 ;  /* 0x000000ca02ca7220 */ /* 0x040fe20000400000 */
[C---:B------:R-:W-:Y:S01]  /*17840*/  FMUL R69, R2.reuse, R138 ;  /* 0x0000008a02457220 */ /* 0x040fe20000400000 */
[----:B------:R-:W-:Y:S01]  /*17850*/  FMUL R73, R2, R139 ;  /* 0x0000008b02497220 */ /* 0x000fe20000400000 */
        /* <DEDUP_REMOVED lines=19> */
[----:B------:R-:W4:Y:S01]  /*17990*/  LDS.128 R108, [R22] ;  /* 0x00000000166c7984 */ /* 0x000f220000000c00 */
        /* <DEDUP_REMOVED lines=129> */
[----:B------:R1:W-:Y:S02]  /*181b0*/  STSM.16.M88.4 [R0], R144 ;  /* 0x0000009000007844 */ /* 0x0003e40000000200 */
[----:B------:R-:W-:Y:S01]  /*181c0*/  BAR.SYNC.DEFER_BLOCKING 0x0 ;  /* 0x0000000000007b1d */ /* 0x000fe20000010000 */
[----:B------:R-:W-:Y:S01]  /*181d0*/  MOV R179, R141 ;  /* 0x0000008d00b37202 */ /* 0x000fe20000000f00 */
[----:B------:R-:W-:Y:S01]  /*181e0*/  IMAD.MOV.U32 R170, RZ, RZ, R140 ;  /* 0x000000ffffaa7224 */ /* 0x000fe200078e008c */
[----:B------:R-:W-:-:S03]  /*181f0*/  F2FP.F16.F32.PACK_AB R140, R211, R212 ;  /* 0x000000d4d38c723e */ /* 0x000fc600000000ff */
[----:B------:R-:W4:Y:S01]  /*18200*/  LDS.128 R136, [R22] ;  /* 0x0000000016887984 */ /* 0x000f220000000c00 */
[----:B------:R-:W-:Y:S02]  /*18210*/  F2FP.F16.F32.PACK_AB R141, R213, R214 ;  /* 0x000000d6d58d723e */ /* 0x000fe400000000ff */
[----:B------:R-:W-:Y:S02]  /*18220*/  F2FP.F16.F32.PACK_AB R142, R215, R216 ;  /* 0x000000d8d78e723e */ /* 0x000fe400000000ff */
[----:B------:R-:W-:Y:S01]  /*18230*/  F2FP.F16.F32.PACK_AB R143, R217, R218 ;  /* 0x000000dad98f723e */ /* 0x000fe200000000ff */
[----:B------:R-:W-:Y:S06]  /*18240*/  BAR.SYNC.DEFER_BLOCKING 0x0 ;  /* 0x0000000000007b1d */ /* 0x000fec0000010000 */
[----:B------:R-:W-:Y:S02]  /*18250*/  STSM.16.M88.4 [R0], R140 ;  /* 0x0000008c00007844 */ /* 0x000fe40000000200 */
[----:B------:R-:W-:Y:S01]  /*18260*/  BAR.SYNC.DEFER_BLOCKING 0x0 ;  /* 0x0000000000007b1d */ /* 0x000fe20000010000 */
[----:B0-----:R-:W-:-:S02]  /*18270*/  F2FP.F16.F32.PACK_AB R132, R219, R220 ;  /* 0x000000dcdb84723e */ /* 0x001fc400000000ff */
[----:B------:R-:W-:-:S03]  /*18280*/  F2FP.F16.F32.PACK_AB R133, R221, R222 ;  /* 0x000000dedd85723e */ /* 0x000fc600000000ff */
[----:B------:R-:W0:Y:S01]  /*18290*/  LDS.128 R140, [R22] ;  /* 0x00000000168c7984 */ /* 0x000e220000000c00 */
[----:B------:R-:W-:Y:S02]  /*182a0*/  F2FP.F16.F32.PACK_AB R134, R223, R224 ;  /* 0x000000e0df86723e */ /* 0x000fe400000000ff */
[----:B------:R-:W-:Y:S01]  /*182b0*/  F2FP.F16.F32.PACK_AB R135, R225, R226 ;  /* 0x000000e2e187723e */ /* 0x000fe200000000ff */
[----:B------:R-:W-:Y:S06]  /*182c0*/  BAR.SYNC.DEFER_BLOCKING 0x0 ;  /* 0x0000000000007b1d */ /* 0x000fec0000010000 */
[----:B------:R-:W-:Y:S02]  /*182d0*/  STSM.16.M88.4 [R0], R132 ;  /* 0x0000008400007844 */ /* 0x000fe40000000200 */
[----:B------:R-:W-:Y:S01]  /*182e0*/  BAR.SYNC.DEFER_BLOCKING 0x0 ;  /* 0x0000000000007b1d */ /* 0x000fe20000010000 */
[----:B-1----:R-:W-:-:S02]  /*182f0*/  F2FP.F16.F32.PACK_AB R144, R227, R228 ;  /* 0x000000e4e390723e */ /* 0x002fc400000000ff */
[----:B------:R-:W-:-:S03]  /*18300*/  F2FP.F16.F32.PACK_AB R145, R229, R230 ;  /* 0x000000e6e591723e */ /* 0x000fc600000000ff */
[----:B------:R-:W1:Y:S01]  /*18310*/  LDS.128 R132, [R22] ;  /* 0x0000000016847984 */ /* 0x000e620000000c00 */
[----:B------:R-:W-:Y:S02]  /*18320*/  F2FP.F16.F32.PACK_AB R146, R231, R232 ;  /* 0x000000e8e792723e */ /* 0x000fe400000000ff */
[----:B------:R-:W-:Y:S01]  /*18330*/  F2FP.F16.F32.PACK_AB R147, R233, R234 ;  /* 0x000000eae993723e */ /* 0x000fe200000000ff */
[----:B------:R-:W-:Y:S06]  /*18340*/  BAR.SYNC.DEFER_BLOCKING 0x0 ;  /* 0x0000000000007b1d */ /* 0x000fec0000010000 */
[----:B------:R-:W-:Y:S02]  /*18350*/  STSM.16.M88.4 [R0], R144 ;  /* 0x0000009000007844 */ /* 0x000fe40000000200 */
[----:B------:R-:W-:Y:S01]  /*18360*/  BAR.SYNC.DEFER_BLOCKING 0x0 ;  /* 0x0000000000007b1d */ /* 0x000fe20000010000 */
[----:B------:R-:W-:Y:S01]  /*18370*/  MOV R182, R149 ;  /* 0x0000009500b67202 */ /* 0x000fe20000000f00 */
[----:B------:R-:W-:Y:S01]  /*18380*/  IMAD.MOV.U32 R178, RZ, RZ, R148 ;  /* 0x000000ffffb27224 */ /* 0x000fe200078e0094 */
[----:B------:R-:W-:-:S03]  /*18390*/  F2FP.F16.F32.PACK_AB R148, R235, R236 ;  /* 0x000000eceb94723e */ /* 0x000fc600000000ff */
[----:B------:R-:W1:Y:S01]  /*183a0*/  LDS.128 R144, [R22] ;  /* 0x0000000016907984 */ /* 0x000e620000000c00 */
[----:B------:R-:W-:Y:S02]  /*183b0*/  F2FP.F16.F32.PACK_AB R149, R237, R238 ;  /* 0x000000eeed95723e */ /* 0x000fe400000000ff */
[----:B------:R-:W-:Y:S02]  /*183c0*/  F2FP.F16.F32.PACK_AB R150, R239, R240 ;  /* 0x000000f0ef96723e */ /* 0x000fe400000000ff */
[----:B------:R-:W-:Y:S01]  /*183d0*/  F2FP.F16.F32.PACK_AB R151, R241, R242 ;  /* 0x000000f2f197723e */ /* 0x000fe200000000ff */
[----:B------:R-:W-:Y:S06]  /*183e0*/  BAR.SYNC.DEFER_BLOCKING 0x0 ;  /* 0x0000000000007b1d */ /* 0x000fec0000010000 */
[----:B------:R-:W-:Y:S02]  /*183f0*/  STSM.16.M88.4 [R0], R148 ;  /* 0x0000009400007844 */ /* 0x000fe40000000200 */
[----:B------:R-:W-:Y:S01]  /*18400*/  BAR.SYNC.DEFER_BLOCKING 0x0 ;  /* 0x0000000000007b1d */ /* 0x000fe20000010000 */
[----:B------:R-:W-:-:S02]  /*18410*/  F2FP.F16.F32.PACK_AB R24, R246, R243 ;  /* 0x000000f3f618723e */ /* 0x000fc400000000ff */
[----:B------:R-:W-:-:S03]  /*18420*/  F2FP.F16.F32.PACK_AB R25, R244, R25 ;  /* 0x00000019f419723e */ /* 0x000fc600000000ff */
[----:B------:R-:W1:Y:S01]  /*18430*/  LDS.128 R148, [R22] ;  /* 0x0000000016947984 */ /* 0x000e620000000c00 */
        /* <DEDUP_REMOVED lines=21> */
[----:B------:R-:W-:Y:S01]  /*18590*/  IMAD.MOV.U32 R184, RZ, RZ, R176 ;  /* 0x000000ffffb87224 */ /* 0x000fe200078e00b0 */
[----:B------:R-:W-:Y:S01]  /*185a0*/  MOV R176, R175 ;  /* 0x000000af00b07202 */ /* 0x000fe20000000f00 */
[----:B------:R-:W-:-:S02]  /*185b0*/  IMAD.MOV.U32 R175, RZ, RZ, R174 ;  /* 0x000000ffffaf7224 */ /* 0x000fc400078e00ae */
[----:B------:R-:W-:Y:S01]  /*185c0*/  IMAD.MOV.U32 R186, RZ, RZ, R182 ;  /* 0x000000ffffba7224 */ /* 0x000fe200078e00b6 */
[----:B------:R-:W1:Y:S01]  /*185d0*/  LDS.128 R44, [R22] ;  /* 0x00000000162c7984 */ /* 0x000e620000000c00 */
[----:B------:R-:W-:Y:S01]  /*185e0*/  IMAD.MOV.U32 R174, RZ, RZ, R161 ;  /* 0x000000ffffae7224 */ /* 0x000fe200078e00a1 */
[----:B------:R-:W-:Y:S01]  /*185f0*/  MOV R182, R155 ;  /* 0x0000009b00b67202 */ /* 0x000fe20000000f00 */
[----:B------:R-:W-:Y:S01]  /*18600*/  IMAD.MOV.U32 R183, RZ, RZ, R160 ;  /* 0x000000ffffb77224 */ /* 0x000fe200078e00a0 */
[----:B------:R-:W-:Y:S01]  /*18610*/  F2FP.F16.F32.PACK_AB R152, R152, R250 ;  /* 0x000000fa9898723e */ /* 0x000fe200000000ff */
[----:B------:R-:W-:Y:S01]  /*18620*/  IMAD.MOV.U32 R161, RZ, RZ, R154 ;  /* 0x000000ffffa17224 */ /* 0x000fe200078e009a */
[----:B------:R-:W-:Y:S01]  /*18630*/  F2FP.F16.F32.PACK_AB R154, R54, R50 ;  /* 0x00000032369a723e */ /* 0x000fe200000000ff */
[----:B------:R-:W-:Y:S01]  /*18640*/  IMAD.MOV.U32 R160, RZ, RZ, R153 ;  /* 0x000000ffffa07224 */ /* 0x000fe200078e0099 */
[----:B------:R-:W-:Y:S02]  /*18650*/  F2FP.F16.F32.PACK_AB R153, R251, R248 ;  /* 0x000000f8fb99723e */ /* 0x000fe400000000ff */
[----:B------:R-:W-:Y:S01]  /*18660*/  F2FP.F16.F32.PACK_AB R155, R55, R51 ;  /* 0x00000033379b723e */ /* 0x000fe200000000ff */
[----:B------:R-:W-:Y:S01]  /*18670*/  BAR.SYNC.DEFER_BLOCKING 0x0 ;  /* 0x0000000000007b1d */ /* 0x000fe20000010000 */
[----:B------:R-:W-:-:S02]  /*18680*/  F2FP.F16.F32.PACK_AB R60, R186, R60 ;  /* 0x0000003cba3c723e */ /* 0x000fc400000000ff */
[----:B------:R-:W-:Y:S02]  /*18690*/  F2FP.F16.F32.PACK_AB R61, R6, R61 ;  /* 0x0000003d063d723e */ /* 0x000fe400000000ff */
[----:B------:R-:W-:Y:S02]  /*186a0*/  F2FP.F16.F32.PACK_AB R62, R62, R58 ;  /* 0x0000003a3e3e723e */ /* 0x000fe400000000ff */
[----:B------:R-:W-:Y:S01]  /*186b0*/  F2FP.F16.F32.PACK_AB R63, R63, R59 ;  /* 0x0000003b3f3f723e */ /* 0x000fe200000000ff */
[----:B------:R-:W-:Y:S01]  /*186c0*/  IMAD.MOV.U32 R185, RZ, RZ, R181 ;  /* 0x000000ffffb97224 */ /* 0x000fe200078e00b5 */
[----:B------:R-:W-:Y:S01]  /*186d0*/  F2FP.F16.F32.PACK_AB R78, R78, R74 ;  /* 0x0000004a4e4e723e */ /* 0x000fe200000000ff */
[----:B------:R-:W-:Y:S01]  /*186e0*/  IMAD.MOV.U32 R187, RZ, RZ, R184 ;  /* 0x000000ffffbb7224 */ /* 0x000fe200078e00b8 */
[----:B------:R-:W-:Y:S01]  /*186f0*/  F2FP.F16.F32.PACK_AB R79, R79, R75 ;  /* 0x0000004b4f4f723e */ /* 0x000fe200000000ff */
[----:B------:R-:W2:Y:S01]  /*18700*/  LDC.64 R50, c[0x0][0x270] ;  /* 0x00009c00ff327b82 */ /* 0x000ea20000000a00 */
[----:B------:R-:W-:Y:S01]  /*18710*/  STSM.16.M88.4 [R0], R152 ;  /* 0x0000009800007844 */ /* 0x000fe20000000200 */
[----:B------:R-:W-:Y:S01]  /*18720*/  IMAD.MOV.U32 R181, RZ, RZ, R5 ;  /* 0x000000ffffb57224 */ /* 0x000fe200078e0005 */
[----:B------:R-:W-:Y:S01]  /*18730*/  MOV R188, R185 ;  /* 0x000000b900bc7202 */ /* 0x000fe20000000f00 */
[----:B------:R-:W-:-:S04]  /*18740*/  IMAD.MOV.U32 R186, RZ, RZ, R183 ;  /* 0x000000ffffba7224 */ /* 0x000fc800078e00b7 */
[----:B------:R-:W-:Y:S01]  /*18750*/  BAR.SYNC.DEFER_BLOCKING 0x0 ;  /* 0x0000000000007b1d */ /* 0x000fe20000010000 */
[----:B------:R-:W-:Y:S02]  /*18760*/  F2FP.F16.F32.PACK_AB R157, R187, R157 ;  /* 0x0000009dbb9d723e */ /* 0x000fe400000000ff */
[----:B------:R-:W-:Y:S02]  /*18770*/  F2FP.F16.F32.PACK_AB R94, R94, R90 ;  /* 0x0000005a5e5e723e */ /* 0x000fe400000000ff */
[----:B------:R-:W-:-:S03]  /*18780*/  F2FP.F16.F32.PACK_AB R95, R95, R91 ;  /* 0x0000005b5f5f723e */ /* 0x000fc600000000ff */
[----:B------:R-:W3:Y:S01]  /*18790*/  LDC R75, c[0x0][0x278] ;  /* 0x00009e00ff4b7b82 */ /* 0x000ee20000000800 */
[----:B------:R-:W-:Y:S01]  /*187a0*/  F2FP.F16.F32.PACK_AB R102, R102, R98 ;  /* 0x000000626666723e */ /* 0x000fe200000000ff */
[----:B------:R-:W5:Y:S01]  /*187b0*/  LDL.LU R5, [R1+0xa2c] ;  /* 0x000a2c0001057983 */ /* 0x000f620000300800 */
[----:B------:R-:W-:-:S03]  /*187c0*/  MOV R184, R181 ;  /* 0x000000b500b87202 */ /* 0x000fc60000000f00 */
[----:B------:R-:W1:Y:S02]  /*187d0*/  LDS.128 R152, [R22] ;  /* 0x0000000016987984 */ /* 0x000e640000000c00 */
[----:B------:R-:W-:Y:S01]  /*187e0*/  BAR.SYNC.DEFER_BLOCKING 0x0 ;  /* 0x0000000000007b1d */ /* 0x000fe20000010000 */
[----:B------:R-:W-:Y:S02]  /*187f0*/  IMAD.MOV.U32 R185, RZ, RZ, R182 ;  /* 0x000000ffffb97224 */ /* 0x000fe400078e00b6 */
[----:B------:R-:W-:Y:S01]  /*18800*/  IMAD.MOV.U32 R183, RZ, RZ, R180 ;  /* 0x000000ffffb77224 */ /* 0x000fe200078e00b4 */
[----:B------:R-:W-:Y:S02]  /*18810*/  F2FP.F16.F32.PACK_AB R156, R188, R156 ;  /* 0x0000009cbc9c723e */ /* 0x000fe400000000ff */
[----:B------:R-:W-:Y:S02]  /*18820*/  F2FP.F16.F32.PACK_AB R103, R103, R99 ;  /* 0x000000636767723e */ /* 0x000fe400000000ff */
[----:B------:R-:W-:Y:S01]  /*18830*/  F2FP.F16.F32.PACK_AB R30, R32, R33 ;  /* 0x00000021201e723e */ /* 0x000fe200000000ff */
[----:B------:R-:W4:Y:S04]  /*18840*/  LDL.LU R6, [R1+0xa28] ;  /* 0x000a280001067983 */ /* 0x000f280000300800 */
[----:B------:R-:W-:Y:S01]  /*18850*/  STSM.16.M88.4 [R0], R60 ;  /* 0x0000003c00007844 */ /* 0x000fe20000000200 */
[----:B------:R-:W-:Y:S01]  /*18860*/  BAR.SYNC.DEFER_BLOCKING 0x0 ;  /* 0x0000000000007b1d */ /* 0x000fe20000010000 */
[----:B------:R-:W-:Y:S01]  /*18870*/  IMAD.MOV.U32 R181, RZ, RZ, R164 ;  /* 0x000000ffffb57224 */ /* 0x000fe200078e00a4 */
[----:B------:R-:W-:Y:S01]  /*18880*/  MOV R164, R166 ;  /* 0x000000a600a47202 */ /* 0x000fe20000000f00 */
[----:B------:R-:W-:-:S02]  /*18890*/  IMAD.MOV.U32 R182, RZ, RZ, R179 ;  /* 0x000000ffffb67224 */ /* 0x000fc400078e00b3 */
[----:B------:R-:W-:Y:S01]  /*188a0*/  IMAD.MOV.U32 R166, RZ, RZ, R172 ;  /* 0x000000ffffa67224 */ /* 0x000fe200078e00ac */
[----:B------:R-:W-:Y:S01]  /*188b0*/  MOV R172, R21 ;  /* 0x0000001500ac7202 */ /* 0x000fe20000000f00 */
[----:B------:R-:W-:Y:S02]  /*188c0*/  IMAD.MOV.U32 R180, RZ, RZ, R7 ;  /* 0x000000ffffb47224 */ /* 0x000fe400078e0007 */
[----:B------:R-:W-:Y:S01]  /*188d0*/  IMAD.MOV.U32 R179, RZ, RZ, R168 ;  /* 0x000000ffffb37224 */ /* 0x000fe200078e00a8 */
[----:B------:R-:W5:Y:S04]  /*188e0*/  LDL.LU R7, [R1+0xa24] ;  /* 0x000a240001077983 */ /* 0x000f680000300800 */
[----:B------:R-:W1:Y:S01]  /*188f0*/  LDS.128 R60, [R22] ;  /* 0x00000000163c7984 */ /* 0x000e620000000c00 */
[----:B------:R-:W-:-:S02]  /*18900*/  IMAD.MOV.U32 R168, RZ, RZ, R20 ;  /* 0x000000ffffa87224 */ /* 0x000fc400078e0014 */
[----:B------:R-:W-:Y:S02]  /*18910*/  IMAD.MOV.U32 R187, RZ, RZ, R185 ;  /* 0x000000ffffbb7224 */ /* 0x000fe400078e00b9 */
[----:B------:R-:W-:Y:S01]  /*18920*/  IMAD.MOV.U32 R188, RZ, RZ, R186 ;  /* 0x000000ffffbc7224 */ /* 0x000fe200078e00ba */
[----:B------:R-:W-:Y:S01]  /*18930*/  MOV R186, R184 ;  /* 0x000000b800ba7202 */ /* 0x000fe20000000f00 */
[----:B------:R-:W-:Y:S01]  /*18940*/  IMAD.MOV.U32 R185, RZ, RZ, R183 ;  /* 0x000000ffffb97224 */ /* 0x000fe200078e00b7 */
[----:B------:R-:W-:Y:S01]  /*18950*/  F2FP.F16.F32.PACK_AB R164, R164, R165 ;  /* 0x000000a5a4a4723e */ /* 0x000fe200000000ff */
[----:B------:R-:W-:Y:S01]  /*18960*/  IMAD.MOV.U32 R183, RZ, RZ, R181 ;  /* 0x000000ffffb77224 */ /* 0x000fe200078e00b5 */
[----:B------:R-:W-:Y:S01]  /*18970*/  MOV R181, R180 ;  /* 0x000000b400b57202 */ /* 0x000fe20000000f00 */
[----:B------:R-:W-:Y:S01]  /*18980*/  IMAD.MOV.U32 R184, RZ, RZ, R182 ;  /* 0x000000ffffb87224 */ /* 0x000fe200078e00b6 */
[----:B------:R-:W-:Y:S01]  /*18990*/  F2FP.F16.F32.PACK_AB R31, R40, R41 ;  /* 0x00000029281f723e */ /* 0x000fe200000000ff */
[----:B------:R-:W-:Y:S01]  /*189a0*/  BAR.SYNC.DEFER_BLOCKING 0x0 ;  /* 0x0000000000007b1d */ /* 0x000fe20000010000 */
[----:B------:R-:W-:Y:S01]  /*189b0*/  IMAD.MOV.U32 R182, RZ, RZ, R172 ;  /* 0x000000ffffb67224 */ /* 0x000fe200078e00ac */
[----:B------:R-:W-:Y:S01]  /*189c0*/  MOV R172, R159 ;  /* 0x0000009f00ac7202 */ /* 0x000fe20000000f00 */
[----:B------:R-:W-:Y:S01]  /*189d0*/  IMAD.MOV.U32 R180, RZ, RZ, R168 ;  /* 0x000000ffffb47224 */ /* 0x000fe200078e00a8 */
[----:B------:R-:W-:Y:S01]  /*189e0*/  F2FP.F16.F32.PACK_AB R159, R71, R67 ;  /* 0x00000043479f723e */ /* 0x000fe200000000ff */
[----:B------:R-:W-:Y:S01]  /*189f0*/  IMAD.MOV.U32 R168, RZ, RZ, R158 ;  /* 0x000000ffffa87224 */ /* 0x000fe200078e009e */
[----:B------:R-:W-:-:S02]  /*18a00*/  F2FP.F16.F32.PACK_AB R158, R70, R66 ;  /* 0x00000042469e723e */ /* 0x000fc400000000ff */
[----:B------:R-:W-:Y:S01]  /*18a10*/  F2FP.F16.F32.PACK_AB R76, R188, R76 ;  /* 0x0000004cbc4c723e */ /* 0x000fe200000000ff */
[----:B------:R-:W0:Y:S01]  /*18a20*/  LDC.64 R70, c[0x0][0x228] ;  /* 0x00008a00ff467b82 */ /* 0x000e220000000a00 */
[----:B------:R-:W-:Y:S01]  /*18a30*/  F2FP.F16.F32.PACK_AB R58, R68, R69 ;  /* 0x00000045443a723e */ /* 0x000fe200000000ff */
[----:B------:R-:W4:Y:S01]  /*18a40*/  LDL.LU R21, [R1+0xa20] ;  /* 0x000a200001157983 */ /* 0x000f220000300800 */
[----:B------:R-:W-:Y:S02]  /*18a50*/  F2FP.F16.F32.PACK_AB R77, R187, R77 ;  /* 0x0000004dbb4d723e */ /* 0x000fe400000000ff */
[----:B------:R-:W-:Y:S01]  /*18a60*/  F2FP.F16.F32.PACK_AB R160, R186, R160 ;  /* 0x000000a0baa0723e */ /* 0x000fe200000000ff */
[----:B------:R-:W-:Y:S02]  /*18a70*/  STSM.16.M88.4 [R0], R156 ;  /* 0x0000009c00007844 */ /* 0x000fe40000000200 */
[----:B------:R-:W-:Y:S01]  /*18a80*/  BAR.SYNC.DEFER_BLOCKING 0x0 ;  /* 0x0000000000007b1d */ /* 0x000fe20000010000 */
[----:B------:R-:W-:-:S02]  /*18a90*/  F2FP.F16.F32.PACK_AB R161, R185, R161 ;  /* 0x000000a1b9a1723e */ /* 0x000fc400000000ff */
[----:B------:R-:W-:Y:S02]  /*18aa0*/  F2FP.F16.F32.PACK_AB R165, R166, R167 ;  /* 0x000000a7a6a5723e */ /* 0x000fe400000000ff */
[----:B------:R-:W-:Y:S02]  /*18ab0*/  F2FP.F16.F32.PACK_AB R59, R72, R73 ;  /* 0x00000049483b723e */ /* 0x000fe400000000ff */
[----:B------:R-:W-:Y:S01]  /*18ac0*/  F2FP.F16.F32.PACK_AB R96, R96, R89 ;  /* 0x000000596060723e */ /* 0x000fe200000000ff */
[----:B------:R-:W4:Y:S04]  /*18ad0*/  LDL.LU R20, [R1+0xa1c] ;  /* 0x000a1c0001147983 */ /* 0x000f280000300800 */
[----:B------:R-:W1:Y:S01]  /*18ae0*/  LDS.128 R156, [R22] ;  /* 0x00000000169c7984 */ /* 0x000e620000000c00 */
[----:B------:R-:W-:Y:S06]  /*18af0*/  BAR.SYNC.DEFER_BLOCKING 0x0 ;  /* 0x0000000000007b1d */ /* 0x000fec0000010000 */
[----:B------:R-:W-:Y:S02]  /*18b00*/  STSM.16.M88.4 [R0], R76 ;  /* 0x0000004c00007844 */ /* 0x000fe40000000200 */
[----:B------:R-:W-:Y:S01]  /*18b10*/  BAR.SYNC.DEFER_BLOCKING 0x0 ;  /* 0x0000000000007b1d */ /* 0x000fe20000010000 */
[----:B------:R-:W-:-:S02]  /*18b20*/  IMAD.MOV.U32 R186, RZ, RZ, R184 ;  /* 0x000000ffffba7224 */ /* 0x000fc400078e00b8 */
[----:B------:R-:W-:Y:S01]  /*18b30*/  IMAD.MOV.U32 R185, RZ, RZ, R183 ;  /* 0x000000ffffb97224 */ /* 0x000fe200078e00b7 */
[----:B------:R-:W-:Y:S01]  /*18b40*/  MOV R183, R162 ;  /* 0x000000a200b77202 */ /* 0x000fe20000000f00 */
[----:B------:R-:W-:Y:S01]  /*18b50*/  IMAD.MOV.U32 R184, RZ, RZ, R163 ;  /* 0x000000ffffb87224 */ /* 0x000fe200078e00a3 */
        /* <DEDUP_REMOVED lines=8> */
[----:B------:R-:W1:Y:S02]  /*18be0*/  LDS.128 R160, [R22] ;  /* 0x0000000016a07984 */ /* 0x000e640000000c00 */
[----:B------:R-:W-:Y:S06]  /*18bf0*/  BAR.SYNC.DEFER_BLOCKING 0x0 ;  /* 0x0000000000007b1d */ /* 0x000fec0000010000 */
[----:B------:R-:W-:Y:S02]  /*18c00*/  STSM.16.M88.4 [R0], R92 ;  /* 0x0000005c00007844 */ /* 0x000fe40000000200 */
[----:B------:R-:W-:Y:S01]  /*18c10*/  BAR.SYNC.DEFER_BLOCKING 0x0 ;  /* 0x0000000000007b1d */ /* 0x000fe20000010000 */
[----:B------:R-:W-:-:S02]  /*18c20*/  F2FP.F16.F32.PACK_AB R100, R184, R100 ;  /* 0x00000064b864723e */ /* 0x000fc400000000ff */
[----:B------:R-:W-:-:S03]  /*18c30*/  F2FP.F16.F32.PACK_AB R101, R183, R101 ;  /* 0x00000065b765723e */ /* 0x000fc600000000ff */
[----:B------:R-:W1:Y:S02]  /*18c40*/  LDS.128 R92, [R22] ;  /* 0x00000000165c7984 */ /* 0x000e640000000c00 */
[----:B------:R-:W-:Y:S06]  /*18c50*/  BAR.SYNC.DEFER_BLOCKING 0x0 ;  /* 0x0000000000007b1d */ /* 0x000fec0000010000 */
[----:B------:R2:W-:Y:S02]  /*18c60*/  STSM.16.M88.4 [R0], R100 ;  /* 0x0000006400007844 */ /* 0x0005e40000000200 */
        /* <DEDUP_REMOVED lines=13> */
[----:B--2---:R-:W-:-:S02]  /*18d40*/  F2FP.F16.F32.PACK_AB R100, R178, R177 ;  /* 0x000000b1b264723e */ /* 0x004fc400000000ff */
[----:B------:R-:W-:-:S03]  /*18d50*/  F2FP.F16.F32.PACK_AB R101, R176, R171 ;  /* 0x000000abb065723e */ /* 0x000fc600000000ff */
[----:B------:R-:W2:Y:S01]  /*18d60*/  LDS.128 R28, [R22] ;  /* 0x00000000161c7984 */ /* 0x000ea20000000c00 */
[----:B------:R-:W-:Y:S02]  /*18d70*/  F2FP.F16.F32.PACK_AB R102, R48, R49 ;  /* 0x000000313066723e */ /* 0x000fe400000000ff */
[----:B------:R-:W-:Y:S01]  /*18d80*/  F2FP.F16.F32.PACK_AB R103, R52, R53 ;  /* 0x000000353467723e */ /* 0x000fe200000000ff */
[----:B------:R-:W-:Y:S06]  /*18d90*/  BAR.SYNC.DEFER_BLOCKING 0x0 ;  /* 0x0000000000007b1d */ /* 0x000fec0000010000 */
[----:B------:R-:W3:Y:S01]  /*18da0*/  S2R R171, SR_TID.X ;  /* 0x0000000000ab7919 */ /* 0x000ee20000002100 */
[----:B------:R-:W0:Y:S01]  /*18db0*/  S2R R82, SR_CTAID.X ;  /* 0x0000000000527919 */ /* 0x000e220000002500 */
[----:B------:R-:W-:Y:S01]  /*18dc0*/  STSM.16.M88.4 [R0], R100 ;  /* 0x0000006400007844 */ /* 0x000fe20000000200 */
[----:B------:R-:W-:Y:S06]  /*18dd0*/  BAR.SYNC.DEFER_BLOCKING 0x0 ;  /* 0x0000000000007b1d */ /* 0x000fec0000010000 */
[----:B------:R-:W1:Y:S01]  /*18de0*/  S2R R86, SR_CTAID.Y ;  /* 0x0000000000567919 */ /* 0x000e620000002600 */
[----:B---3--:R-:W-:Y:S01]  /*18df0*/  LOP3.LUT R83, R171, 0x7f, RZ, 0xc0, !PT ;  /* 0x0000007fab537812 */ /* 0x008fe200078ec0ff */
[----:B------:R-:W3:Y:S04]  /*18e00*/  LDS.128 R52, [R22] ;  /* 0x0000000016347984 */ /* 0x000ee80000000c00 */
[----:B0-----:R-:W-:Y:S01]  /*18e10*/  IMAD R82, R82, 0x80, R83 ;  /* 0x0000008052527824 */ /* 0x001fe200078e0253 */
[----:B------:R-:W-:-:S02]  /*18e20*/  F2FP.F16.F32.PACK_AB R48, R175, R174 ;  /* 0x000000aeaf30723e */ /* 0x000fc400000000ff */
[----:B------:R-:W-:Y:S01]  /*18e30*/  F2FP.F16.F32.PACK_AB R49, R173, R172 ;  /* 0x000000acad31723e */ /* 0x000fe200000000ff */
[----:B------:R-:W-:Y:S01]  /*18e40*/  IMAD R66, R82, R51, RZ ;  /* 0x0000003352427224 */ /* 0x000fe200078e02ff */
[----:B------:R-:W-:Y:S01]  /*18e50*/  F2FP.F16.F32.PACK_AB R51, R64, R65 ;  /* 0x000000414033723e */ /* 0x000fe200000000ff */
[----:B-1----:R-:W-:Y:S01]  /*18e60*/  IMAD R23, R86, R50, RZ ;  /* 0x0000003256177224 */ /* 0x002fe200078e02ff */
[----:B------:R-:W-:Y:S01]  /*18e70*/  F2FP.F16.F32.PACK_AB R50, R56, R57 ;  /* 0x000000393832723e */ /* 0x000fe200000000ff */
[----:B------:R-:W-:Y:S06]  /*18e80*/  BAR.SYNC.DEFER_BLOCKING 0x0 ;  /* 0x0000000000007b1d */ /* 0x000fec0000010000 */
[----:B------:R-:W-:Y:S02]  /*18e90*/  STSM.16.M88.4 [R0], R48 ;  /* 0x0000003000007844 */ /* 0x000fe40000000200 */
[----:B------:R-:W-:Y:S01]  /*18ea0*/  BAR.SYNC.DEFER_BLOCKING 0x0 ;  /* 0x0000000000007b1d */ /* 0x000fe20000010000 */
[----:B------:R-:W-:-:S02]  /*18eb0*/  IMAD.SHL.U32 R3, R23, 0x2, RZ ;  /* 0x0000000217037824 */ /* 0x000fc400078e00ff */
[----:B------:R-:W-:Y:S01]  /*18ec0*/  IMAD.SHL.U32 R56, R66, 0x2, RZ ;  /* 0x0000000242387824 */ /* 0x000fe200078e00ff */
[----:B------:R-:W-:Y:S02]  /*18ed0*/  SHF.R.U32.HI R57, RZ, 0x7, R171 ;  /* 0x00000007ff397819 */ /* 0x000fe400000116ab */
[----:B------:R-:W0:Y:S02]  /*18ee0*/  LDS.128 R48, [R22] ;  /* 0x0000000016307984 */ /* 0x000e240000000c00 */
[----:B------:R-:W-:Y:S01]  /*18ef0*/  BAR.SYNC.DEFER_BLOCKING 0x0 ;  /* 0x0000000000007b1d */ /* 0x000fe20000010000 */
[----:B------:R-:W-:Y:S02]  /*18f00*/  IADD3 R3, P3, P4, R56, R70, R3 ;  /* 0x0000004638037210 */ /* 0x000fe40007c7e003 */
[----:B------:R-:W-:Y:S02]  /*18f10*/  SGXT.U32 R70, R57, 0x1 ;  /* 0x000000013946781a */ /* 0x000fe40000000000 */
[----:B------:R-:W-:-:S02]  /*18f20*/  F2FP.F16.F32.PACK_AB R56, R170, R169 ;  /* 0x000000a9aa38723e */ /* 0x000fc400000000ff */
[----:B------:R-:W-:Y:S02]  /*18f30*/  F2FP.F16.F32.PACK_AB R57, R168, R97 ;  /* 0x00000061a839723e */ /* 0x000fe400000000ff */
[----:B------:R-:W-:Y:S02]  /*18f40*/  F2FP.F16.F32.PACK_AB R98, R80, R81 ;  /* 0x000000515062723e */ /* 0x000fe400000000ff */
[----:B------:R-:W-:Y:S01]  /*18f50*/  F2FP.F16.F32.PACK_AB R99, R84, R2 ;  /* 0x000000025463723e */ /* 0x000fe200000000ff */
[----:B------:R-:W-:Y:S01]  /*18f60*/  IMAD R70, R70, R75, RZ ;  /* 0x0000004b46467224 */ /* 0x000fe200078e02ff */
[----:B------:R-:W3:Y:S04]  /*18f70*/  LDL.LU R170, [R1+0x204] ;  /* 0x0002040001aa7983 */ /* 0x000ee80000300800 */
[----:B------:R-:W-:Y:S01]  /*18f80*/  STSM.16.M88.4 [R0], R56 ;  /* 0x0000003800007844 */ /* 0x000fe20000000200 */
[----:B------:R-:W-:Y:S01]  /*18f90*/  BAR.SYNC.DEFER_BLOCKING 0x0 ;  /* 0x0000000000007b1d */ /* 0x000fe20000010000 */
[----:B------:R-:W-:-:S02]  /*18fa0*/  F2FP.F16.F32.PACK_AB R97, R88, R85 ;  /* 0x000000555861723e */ /* 0x000fc400000000ff */
[----:B------:R-:W-:Y:S01]  /*18fb0*/  LEA R72, R75, R70, 0x1 ;  /* 0x000000464b487211 */ /* 0x000fe200078e08ff */
[----:B------:R-:W-:Y:S01]  /*18fc0*/  IMAD.HI R64, R23, 0x2, RZ ;  /* 0x0000000217407827 */ /* 0x000fe200078e02ff */
[----:B-----5:R-:W-:Y:S02]  /*18fd0*/  PRMT R80, R7, 0x7632, R80 ;  /* 0x0000763207507816 */ /* 0x020fe40000000050 */
[----:B------:R-:W-:Y:S01]  /*18fe0*/  PRMT R81, R14, 0x7632, R81 ;  /* 0x000076320e517816 */ /* 0x000fe20000000051 */
[----:B------:R-:W5:Y:S04]  /*18ff0*/  LDL.LU R169, [R1+0x200] ;  /* 0x0002000001a97983 */ /* 0x000f680000300800 */
[----:B------:R-:W1:Y:S01]  /*19000*/  LDS.128 R56, [R22] ;  /* 0x0000000016387984 */ /* 0x000e620000000c00 */
[----:B------:R-:W-:Y:S01]  /*19010*/  BAR.SYNC.DEFER_BLOCKING 0x0 ;  /* 0x0000000000007b1d */ /* 0x000fe20000010000 */
[----:B------:R-:W-:-:S04]  /*19020*/  IMAD.HI R23, R66, 0x2, RZ ;  /* 0x0000000242177827 */ /* 0x000fc800078e02ff */
[----:B------:R-:W-:Y:S01]  /*19030*/  IMAD R74, R75, 0x2, R72 ;  /* 0x000000024b4a7824 */ /* 0x000fe200078e0248 */
[----:B------:R-:W-:Y:S02]  /*19040*/  IADD3.X R23, R23, R71, R64, P3, P4 ;  /* 0x0000004717177210 */ /* 0x000fe40001fe8440 */
[-C--:B------:R-:W-:Y:S01]  /*19050*/  LEA R64, P3, R70, R3.reuse, 0x1 ;  /* 0x0000000346407211 */ /* 0x080fe200078608ff */
[C---:B------:R-:W-:Y:S01]  /*19060*/  IMAD R2, R75.reuse, 0x2, R74 ;  /* 0x000000024b027824 */ /* 0x040fe200078e024a */
[----:B------:R-:W-:Y:S01]  /*19070*/  LEA R68, P5, R74, R3, 0x1 ;  /* 0x000000034a447211 */ /* 0x000fe200078a08ff */
[----:B------:R-:W5:Y:S04]  /*19080*/  LDL.LU R168, [R1+0x20c] ;  /* 0x00020c0001a87983 */ /* 0x000f680000300800 */
[----:B------:R2:W-:Y:S01]  /*19090*/  STSM.16.M88.4 [R0], R96 ;  /* 0x0000006000007844 */ /* 0x0005e20000000200 */
[-C--:B------:R-:W-:Y:S01]  /*190a0*/  LEA.HI.X.SX32 R65, R70, R23.reuse, 0x1, P3 ;  /* 0x0000001746417211 */ /* 0x080fe200018f0eff */
[----:B------:R-:W-:Y:S01]  /*190b0*/  BAR.SYNC.DEFER_BLOCKING 0x0 ;  /* 0x0000000000007b1d */ /* 0x000fe20000010000 */
[----:B------:R-:W-:Y:S01]  /*190c0*/  LEA.HI.X.SX32 R69, R74, R23, 0x1, P5 ;  /* 0x000000174a457211 */ /* 0x000fe200028f0eff */
[----:B------:R-:W-:Y:S01]  /*190d0*/  IMAD R74, R75, 0x2, R2 ;  /* 0x000000024b4a7824 */ /* 0x000fe200078e0202 */
[----:B------:R-:W-:-:S02]  /*190e0*/  LEA R66, P4, R72, R3, 0x1 ;  /* 0x0000000348427211 */ /* 0x000fc400078808ff */
[----:B------:R-:W-:Y:S02]  /*190f0*/  LEA R70, P3, R2, R3, 0x1 ;  /* 0x0000000302467211 */ /* 0x000fe400078608ff */
[-C--:B------:R-:W-:Y:S02]  /*19100*/  LEA.HI.X.SX32 R67, R72, R23.reuse, 0x1, P4 ;  /* 0x0000001748437211 */ /* 0x080fe400020f0eff */
[----:B------:R-:W-:Y:S02]  /*19110*/  LEA.HI.X.SX32 R71, R2, R23, 0x1, P3 ;  /* 0x0000001702477211 */ /* 0x000fe400018f0eff */
[C---:B------:R-:W-:Y:S02]  /*19120*/  LEA R72, P3, R74.reuse, R3, 0x1 ;  /* 0x000000034a487211 */ /* 0x040fe400078608ff */
[----:B--2---:R-:W-:Y:S02]  /*19130*/  LEA R0, R75, R74, 0x1 ;  /* 0x0000004a4b007211 */ /* 0x004fe400078e08ff */
[----:B------:R-:W-:-:S03]  /*19140*/  LEA.HI.X.SX32 R73, R74, R23, 0x1, P3 ;  /* 0x000000174a497211 */ /* 0x000fc600018f0eff */
[----:B------:R-:W-:Y:S01]  /*19150*/  IMAD R2, R75, 0x2, R0 ;  /* 0x000000024b027824 */ /* 0x000fe200078e0200 */
[----:B------:R2:W-:Y:S04]  /*19160*/  STG.E.U16 desc[UR60][R64.64], R4 ;  /* 0x0000000440007986 */ /* 0x0005e8000c10153c */
[----:B------:R0:W-:Y:S01]  /*19170*/  STG.E.U16 desc[UR60][R66.64], R5 ;  /* 0x0000000542007986 */ /* 0x0001e2000c10153c */
[----:B--2---:R-:W-:Y:S02]  /*19180*/  PRMT R65, R4, 0x7632, R65 ;  /* 0x0000763204417816 */ /* 0x004fe40000000041 */
[----:B------:R-:W-:Y:S02]  /*19190*/  LEA R4, P3, R0, R3, 0x1 ;  /* 0x0000000300047211 */ /* 0x000fe400078608ff */
[----:B0-----:R-:W-:-:S02]  /*191a0*/  PRMT R67, R5, 0x7632, R67 ;  /* 0x0000763205437816 */ /* 0x001fc40000000043 */
[----:B------:R-:W-:Y:S01]  /*191b0*/  LEA.HI.X.SX32 R5, R0, R23, 0x1, P3 ;  /* 0x0000001700057211 */ /* 0x000fe200018f0eff */
[C---:B------:R-:W-:Y:S01]  /*191c0*/  IMAD R0, R75.reuse, 0x2, R2 ;  /* 0x000000024b007824 */ /* 0x040fe200078e0202 */
[C---:B------:R-:W-:Y:S01]  /*191d0*/  LEA R64, P3, R2.reuse, R3, 0x1 ;  /* 0x0000000302407211 */ /* 0x040fe200078608ff */
[----:B----4-:R-:W-:Y:S04]  /*191e0*/  STG.E.U16 desc[UR60][R68.64], R6 ;  /* 0x0000000644007986 */ /* 0x010fe8000c10153c */
[----:B------:R-:W-:Y:S04]  /*191f0*/  STG.E.U16 desc[UR60][R70.64], R7 ;  /* 0x0000000746007986 */ /* 0x000fe8000c10153c */
[----:B------:R0:W-:Y:S04]  /*19200*/  STG.E.U16 desc[UR60][R72.64], R65 ;  /* 0x0000004148007986 */ /* 0x0001e8000c10153c */
[----:B------:R2:W-:Y:S01]  /*19210*/  STG.E.U16 desc[UR60][R4.64], R67 ;  /* 0x0000004304007986 */ /* 0x0005e2000c10153c */
[----:B0-----:R-:W-:Y:S01]  /*19220*/  LEA.HI.X.SX32 R65, R2, R23, 0x1, P3 ;  /* 0x0000001702417211 */ /* 0x001fe200018f0eff */
[----:B------:R-:W-:Y:S01]  /*19230*/  IMAD R2, R75, 0x2, R0 ;  /* 0x000000024b027824 */ /* 0x000fe200078e0200 */
[C---:B------:R-:W-:Y:S01]  /*19240*/  LEA R66, P3, R0.reuse, R3, 0x1 ;  /* 0x0000000300427211 */ /* 0x040fe200078608ff */
[----:B------:R-:W0:Y:S03]  /*19250*/  LDC R73, c[0x0][0x278] ;  /* 0x00009e00ff497b82 */ /* 0x000e260000000800 */
[----:B--2---:R-:W-:-:S02]  /*19260*/  LEA.HI.X.SX32 R67, R0, R23, 0x1, P3 ;  /* 0x0000001700437211 */ /* 0x004fc400018f0eff */
[C---:B------:R-:W-:Y:S02]  /*19270*/  LEA R0, R75.reuse, R2, 0x1 ;  /* 0x000000024b007211 */ /* 0x040fe400078e08ff */
[----:B------:R-:W-:Y:S02]  /*19280*/  PRMT R69, R6, 0x7632, R69 ;  /* 0x0000763206457816 */ /* 0x000fe40000000045 */
[-C--:B------:R-:W-:Y:S01]  /*19290*/  LEA R6, P3, R2, R3.reuse, 0x1 ;  /* 0x0000000302067211 */ /* 0x080fe200078608ff */
[C---:B------:R-:W-:Y:S01]  /*192a0*/  IMAD R74, R75.reuse, 0x2, R0 ;  /* 0x000000024b4a7824 */ /* 0x040fe200078e0200 */
[----:B------:R-:W-:Y:S01]  /*192b0*/  LEA R68, P4, R0, R3, 0x1 ;  /* 0x0000000300447211 */ /* 0x000fe200078808ff */
[----:B------:R2:W-:Y:S01]  /*192c0*/  STG.E.U16 desc[UR60][R64.64], R69 ;  /* 0x0000004540007986 */ /* 0x0005e2000c10153c */
[----:B------:R-:W-:Y:S02]  /*192d0*/  LEA.HI.X.SX32 R7, R2, R23, 0x1, P3 ;  /* 0x0000001702077211 */ /* 0x000fe400018f0eff */
[C---:B------:R-:W-:Y:S01]  /*192e0*/  LEA R70, P3, R74.reuse, R3, 0x1 ;  /* 0x000000034a467211 */ /* 0x040fe200078608ff */
[----:B------:R4:W-:Y:S03]  /*192f0*/  STG.E.U16 desc[UR60][R66.64], R80 ;  /* 0x0000005042007986 */ /* 0x0009e6000c10153c */
[-C--:B------:R-:W-:Y:S01]  /*19300*/  LEA.HI.X.SX32 R71, R74, R23.reuse, 0x1, P3 ;  /* 0x000000174a477211 */ /* 0x080fe200018f0eff */
[C---:B------:R-:W-:Y:S01]  /*19310*/  IMAD R74, R75.reuse, 0x2, R74 ;  /* 0x000000024b4a7824 */ /* 0x040fe200078e024a */
[----:B--2---:R-:W2:Y:S01]  /*19320*/  LDC R65, c[0x0][0x278] ;  /* 0x00009e00ff417b82 */ /* 0x004ea20000000800 */
[----:B------:R-:W-:Y:S01]  /*19330*/  LEA.HI.X.SX32 R69, R0, R23, 0x1, P4 ;  /* 0x0000001700457211 */ /* 0x000fe200020f0eff */
[----:B------:R1:W-:Y:S02]  /*19340*/  STG.E.U16 desc[UR60][R6.64], R12 ;  /* 0x0000000c06007986 */ /* 0x0003e4000c10153c */
[----:B------:R-:W-:Y:S01]  /*19350*/  LEA R4, P3, R74, R3, 0x1 ;  /* 0x000000034a047211 */ /* 0x000fe200078608ff */
[----:B------:R-:W-:-:S03]  /*19360*/  IMAD R0, R75, 0x2, R74 ;  /* 0x000000024b007824 */ /* 0x000fc600078e024a */
[----:B----4-:R-:W4:Y:S01]  /*19370*/  LDC R67, c[0x0][0x278] ;  /* 0x00009e00ff437b82 */ /* 0x010f220000000800 */
[----:B------:R0:W-:Y:S01]  /*19380*/  STG.E.U16 desc[UR60][R68.64], R13 ;  /* 0x0000000d44007986 */ /* 0x0001e2000c10153c */
[----:B------:R-:W-:Y:S02]  /*19390*/  LEA.HI.X.SX32 R5, R74, R23, 0x1, P3 ;  /* 0x000000174a057211 */ /* 0x000fe400018f0eff */
[----:B------:R-:W-:Y:S02]  /*193a0*/  LEA R2, R75, R0, 0x1 ;  /* 0x000000004b027211 */ /* 0x000fe400078e08ff */
[----:B-1----:R-:W-:Y:S02]  /*193b0*/  LEA R6, P3, R0, R3, 0x1 ;  /* 0x0000000300067211 */ /* 0x002fe400078608ff */
[----:B0-----:R-:W0:Y:S01]  /*193c0*/  LDC R69, c[0x0][0x278] ;  /* 0x00009e00ff457b82 */ /* 0x001e220000000800 */
[----:B------:R-:W-:Y:S01]  /*193d0*/  PRMT R72, R12, 0x7632, R72 ;  /* 0x000076320c487816 */ /* 0x000fe20000000048 */
[----:B------:R1:W-:Y:S01]  /*193e0*/  STG.E.U16 desc[UR60][R70.64], R14 ;  /* 0x0000000e46007986 */ /* 0x0003e2000c10153c */
[----:B------:R-:W-:Y:S01]  /*193f0*/  LEA.HI.X.SX32 R7, R0, R23, 0x1, P3 ;  /* 0x0000001700077211 */ /* 0x000fe200018f0eff */
[----:B------:R-:W-:Y:S01]  /*19400*/  IMAD R0, R73, 0x2, R2 ;  /* 0x0000000249007824 */ /* 0x000fe200078e0202 */
[----:B------:R-:W-:-:S02]  /*19410*/  LEA R12, P3, R2, R3, 0x1 ;  /* 0x00000003020c7211 */ /* 0x000fc400078608ff */
[----:B------:R-:W-:Y:S01]  /*19420*/  PRMT R80, R13, 0x7632, R80 ;  /* 0x000076320d507816 */ /* 0x000fe20000000050 */
[----:B------:R-:W3:Y:S01]  /*19430*/  LDC R73, c[0x0][0x278] ;  /* 0x00009e00ff497b82 */ /* 0x000ee20000000800 */
[----:B------:R-:W-:Y:S01]  /*19440*/  LEA.HI.X.SX32 R13, R2, R23, 0x1, P3 ;  /* 0x00000017020d7211 */ /* 0x000fe200018f0eff */
[----:B--2---:R-:W-:Y:S01]  /*19450*/  IMAD R2, R65, 0x2, R0 ;  /* 0x0000000241027824 */ /* 0x004fe200078e0200 */
[----:B------:R-:W-:-:S05]  /*19460*/  LEA R64, P3, R0, R3, 0x1 ;  /* 0x0000000300407211 */ /* 0x000fca00078608ff */
[----:B-1----:R-:W1:Y:S01]  /*19470*/  LDC R71, c[0x0][0x278] ;  /* 0x00009e00ff477b82 */ /* 0x002e620000000800 */
[----:B------:R-:W-:Y:S01]  /*19480*/  LEA.HI.X.SX32 R65, R0, R23, 0x1, P3 ;  /* 0x0000001700417211 */ /* 0x000fe200018f0eff */
[----:B------:R2:W-:Y:S01]  /*19490*/  STG.E.U16 desc[UR60][R4.64], R15 ;  /* 0x0000000f04007986 */ /* 0x0005e2000c10153c */
[----:B------:R-:W-:Y:S01]  /*194a0*/  PRMT R68, R15, 0x7632, R68 ;  /* 0x000076320f447816 */ /* 0x000fe20000000044 */
[----:B----4-:R-:W-:Y:S01]  /*194b0*/  IMAD R0, R67, 0x2, R2 ;  /* 0x0000000243007824 */ /* 0x010fe200078e0202 */
[----:B------:R-:W-:-:S04]  /*194c0*/  LEA R66, P3, R2, R3, 0x1 ;  /* 0x0000000302427211 */ /* 0x000fc800078608ff */
[----:B------:R-:W-:Y:S01]  /*194d0*/  LEA.HI.X.SX32 R67, R2, R23, 0x1, P3 ;  /* 0x0000001702437211 */ /* 0x000fe200018f0eff */
[----:B--2---:R-:W2:Y:S01]  /*194e0*/  LDC R15, c[0x0][0x278] ;  /* 0x00009e00ff0f7b82 */ /* 0x004ea20000000800 */
[----:B0-----:R-:W-:Y:S01]  /*194f0*/  LEA R2, R69, R0, 0x1 ;  /* 0x0000000045027211 */ /* 0x001fe200078e08ff */
[----:B------:R-:W-:Y:S06]  /*19500*/  STG.E.U16 desc[UR60][R6.64], R72 ;  /* 0x0000004806007986 */ /* 0x000fec000c10153c */
[----:B------:R-:W0:Y:S01]  /*19510*/  LDC R69, c[0x0][0x278] ;  /* 0x00009e00ff457b82 */ /* 0x000e220000000800 */
[----:B------:R-:W-:Y:S04]  /*19520*/  STG.E.U16 desc[UR60][R12.64], R80 ;  /* 0x000000500c007986 */ /* 0x000fe8000c10153c */
[----:B------:R4:W-:Y:S01]  /*19530*/  STG.E.U16 desc[UR60][R64.64], R81 ;  /* 0x0000005140007986 */ /* 0x0009e2000c10153c */
[----:B------:R-:W-:Y:S01]  /*19540*/  LEA R4, P3, R0, R3, 0x1 ;  /* 0x0000000300047211 */ /* 0x000fe200078608ff */
[----:B-1----:R-:W-:-:S02]  /*19550*/  IMAD R14, R71, 0x2, R2 ;  /* 0x00000002470e7824 */ /* 0x002fc400078e0202 */
[----:B------:R-:W1:Y:S08]  /*19560*/  LDC R71, c[0x0][0x278] ;  /* 0x00009e00ff477b82 */ /* 0x000e700000000800 */
[----:B----4-:R-:W4:Y:S01]  /*19570*/  LDC R65, c[0x0][0x278] ;  /* 0x00009e00ff417b82 */ /* 0x010f220000000800 */
[----:B------:R-:W-:Y:S01]  /*19580*/  LEA.HI.X.SX32 R5, R0, R23, 0x1, P3 ;  /* 0x0000001700057211 */ /* 0x000fe200018f0eff */
[----:B------:R0:W-:Y:S01]  /*19590*/  STG.E.U16 desc[UR60][R66.64], R68 ;  /* 0x0000004442007986 */ /* 0x0001e2000c10153c */
[-C--:B------:R-:W-:Y:S01]  /*195a0*/  LEA R6, P4, R2, R3.reuse, 0x1 ;  /* 0x0000000302067211 */ /* 0x080fe200078808ff */
[----:B---3--:R-:W-:Y:S01]  /*195b0*/  IMAD R0, R73, 0x2, R14 ;  /* 0x0000000249007824 */ /* 0x008fe200078e020e */
[----:B------:R-:W-:-:S02]  /*195c0*/  LEA R12, P3, R14, R3, 0x1 ;  /* 0x000000030e0c7211 */ /* 0x000fc400078608ff */
[-C--:B------:R-:W-:Y:S01]  /*195d0*/  LEA.HI.X.SX32 R7, R2, R23.reuse, 0x1, P4 ;  /* 0x0000001702077211 */ /* 0x080fe200020f0eff */
[----:B--2---:R-:W-:Y:S01]  /*195e0*/  IMAD R2, R15, 0x2, R0 ;  /* 0x000000020f027824 */ /* 0x004fe200078e0200 */
[----:B------:R-:W-:Y:S01]  /*195f0*/  LEA.HI.X.SX32 R13, R14, R23, 0x1, P3 ;  /* 0x000000170e0d7211 */ /* 0x000fe200018f0eff */
[----:B------:R-:W2:Y:S01]  /*19600*/  LDC R73, c[0x0][0x278] ;  /* 0x00009e00ff497b82 */ /* 0x000ea20000000800 */
[----:B------:R-:W-:-:S07]  /*19610*/  LEA R14, P3, R0, R3, 0x1 ;  /* 0x00000003000e7211 */ /* 0x000fce00078608ff */
[----:B0-----:R-:W0:Y:S01]  /*19620*/  LDC R67, c[0x0][0x278] ;  /* 0x00009e00ff437b82 */ /* 0x001e220000000800 */
[----:B------:R3:W-:Y:S01]  /*19630*/  STG.E.U16 desc[UR60][R4.64], R16 ;  /* 0x0000001004007986 */ /* 0x0007e2000c10153c */
[----:B------:R-:W-:Y:S02]  /*19640*/  LEA.HI.X.SX32 R15, R0, R23, 0x1, P3 ;  /* 0x00000017000f7211 */ /* 0x000fe400018f0eff */
[----:B------:R-:W-:Y:S01]  /*19650*/  LEA R0, R69, R2, 0x1 ;  /* 0x0000000245007211 */ /* 0x000fe200078e08ff */
[----:B------:R4:W-:Y:S03]  /*19660*/  STG.E.U16 desc[UR60][R6.64], R17 ;  /* 0x0000001106007986 */ /* 0x0009e6000c10153c */
[----:B------:R-:W2:Y:S01]  /*19670*/  LDC R69, c[0x0][0x278] ;  /* 0x00009e00ff457b82 */ /* 0x000ea20000000800 */
[C---:B---3--:R-:W-:Y:S01]  /*19680*/  LEA R4, P3, R2.reuse, R3, 0x1 ;  /* 0x0000000302047211 */ /* 0x048fe200078608ff */
[----:B------:R3:W-:Y:S03]  /*19690*/  STG.E.U16 desc[UR60][R12.64], R18 ;  /* 0x000000120c007986 */ /* 0x0007e6000c10153c */
[----:B------:R-:W-:Y:S01]  /*196a0*/  LEA.HI.X.SX32 R5, R2, R23, 0x1, P3 ;  /* 0x0000001702057211 */ /* 0x000fe200018f0eff */
[----:B----4-:R-:W-:Y:S01]  /*196b0*/  IMAD R2, R65, 0x2, R0 ;  /* 0x0000000241027824 */ /* 0x010fe200078e0200 */
[C---:B------:R-:W-:Y:S01]  /*196c0*/  LEA R6, P3, R0.reuse, R3, 0x1 ;  /* 0x0000000300067211 */ /* 0x040fe200078608ff */
[----:B------:R-:W4:Y:S03]  /*196d0*/  LDC R65, c[0x0][0x278] ;  /* 0x00009e00ff417b82 */ /* 0x000f260000000800 */
[----:B------:R-:W-:Y:S01]  /*196e0*/  LEA.HI.X.SX32 R7, R0, R23, 0x1, P3 ;  /* 0x0000001700077211 */ /* 0x000fe200018f0eff */
[----:B-1----:R-:W-:Y:S01]  /*196f0*/  IMAD R0, R71, 0x2, R2 ;  /* 0x0000000247007824 */ /* 0x002fe200078e0202 */
[----:B---3--:R-:W-:-:S02]  /*19700*/  PRMT R13, R16, 0x7632, R13 ;  /* 0x00007632100d7816 */ /* 0x008fc4000000000d */
[C---:B------:R-:W-:Y:S01]  /*19710*/  LEA R12, P3, R2.reuse, R3, 0x1 ;  /* 0x00000003020c7211 */ /* 0x040fe200078608ff */
[----:B------:R1:W-:Y:S04]  /*19720*/  STG.E.U16 desc[UR60][R14.64], R19 ;  /* 0x000000130e007986 */ /* 0x0003e8000c10153c */
[----:B------:R3:W-:Y:S01]  /*19730*/  STG.E.U16 desc[UR60][R4.64], R13 ;  /* 0x0000000d04007986 */ /* 0x0007e2000c10153c */
[----:B------:R-:W-:Y:S02]  /*19740*/  PRMT R64, R17, 0x7632, R64 ;  /* 0x0000763211407816 */ /* 0x000fe40000000040 */
[----:B------:R-:W-:Y:S02]  /*19750*/  PRMT R68, R19, 0x7632, R68 ;  /* 0x0000763213447816 */ /* 0x000fe40000000044 */
[----:B-1----:R-:W1:Y:S01]  /*19760*/  LDC R19, c[0x0][0x278] ;  /* 0x00009e00ff137b82 */ /* 0x002e620000000800 */
[----:B---3--:R-:W-:Y:S01]  /*19770*/  LEA.HI.X.SX32 R13, R2, R23, 0x1, P3 ;  /* 0x00000017020d7211 */ /* 0x008fe200018f0eff */
[----:B0-----:R-:W-:Y:S01]  /*19780*/  IMAD R2, R67, 0x2, R0 ;  /* 0x0000000243027824 */ /* 0x001fe200078e0200 */
[----:B------:R-:W-:-:S02]  /*19790*/  LEA R16, P3, R0, R3, 0x1 ;  /* 0x0000000300107211 */ /* 0x000fc400078608ff */
[----:B------:R-:W-:-:S03]  /*197a0*/  PRMT R66, R18, 0x7632, R66 ;  /* 0x0000763212427816 */ /* 0x000fc60000000042 */
[----:B------:R-:W0:Y:S01]  /*197b0*/  LDC R67, c[0x0][0x278] ;  /* 0x00009e00ff437b82 */ /* 0x000e220000000800 */
[----:B------:R-:W-:Y:S02]  /*197c0*/  LEA.HI.X.SX32 R17, R0, R23, 0x1, P3 ;  /* 0x0000001700117211 */ /* 0x000fe400018f0eff */
[----:B--2---:R-:W-:Y:S02]  /*197d0*/  LEA R0, R73, R2, 0x1 ;  /* 0x0000000249007211 */ /* 0x004fe400078e08ff */
[----:B------:R-:W-:-:S03]  /*197e0*/  LEA R4, P3, R2, R3, 0x1 ;  /* 0x0000000302047211 */ /* 0x000fc600078608ff */
[----:B------:R-:W-:Y:S01]  /*197f0*/  IMAD R18, R69, 0x2, R0 ;  /* 0x0000000245127824 */ /* 0x000fe200078e0200 */
[----:B------:R2:W-:Y:S01]  /*19800*/  STG.E.U16 desc[UR60][R6.64], R64 ;  /* 0x0000004006007986 */ /* 0x0005e2000c10153c */
[----:B------:R-:W-:Y:S01]  /*19810*/  LEA.HI.X.SX32 R5, R2, R23, 0x1, P3 ;  /* 0x0000001702057211 */ /* 0x000fe200018f0eff */
[----:B------:R-:W3:Y:S01]  /*19820*/  LDC R69, c[0x0][0x278] ;  /* 0x00009e00ff457b82 */ /* 0x000ee20000000800 */
[-C--:B------:R-:W-:Y:S02]  /*19830*/  LEA R14, P4, R0, R3.reuse, 0x1 ;  /* 0x00000003000e7211 */ /* 0x080fe400078808ff */
[----:B--2---:R-:W-:-:S04]  /*19840*/  LEA R6, P3, R18, R3, 0x1 ;  /* 0x0000000312067211 */ /* 0x004fc800078608ff */
[-C--:B------:R-:W-:Y:S01]  /*19850*/  LEA.HI.X.SX32 R7, R18, R23.reuse, 0x1, P3 ;  /* 0x0000001712077211 */ /* 0x080fe200018f0eff */
[----:B----4-:R-:W-:Y:S02]  /*19860*/  IMAD R18, R65, 0x2, R18 ;  /* 0x0000000241127824 */ /* 0x010fe400078e0212 */
[----:B------:R-:W2:Y:S01]  /*19870*/  LDC R65, c[0x0][0x278] ;  /* 0x00009e00ff417b82 */ /* 0x000ea20000000800 */
[----:B------:R4:W-:Y:S01]  /*19880*/  STG.E.U16 desc[UR60][R12.64], R66 ;  /* 0x000000420c007986 */ /* 0x0009e2000c10153c */
[----:B------:R-:W-:-:S03]  /*19890*/  LEA.HI.X.SX32 R15, R0, R23, 0x1, P4 ;  /* 0x00000017000f7211 */ /* 0x000fc600020f0eff */
[----:B------:R5:W-:Y:S01]  /*198a0*/  STG.E.U16 desc[UR60][R16.64], R68 ;  /* 0x0000004410007986 */ /* 0x000be2000c10153c */
[----:B-1----:R-:W-:Y:S02]  /*198b0*/  LEA R0, R19, R18, 0x1 ;  /* 0x0000001213007211 */ /* 0x002fe400078e08ff */
[----:B------:R-:W1:Y:S01]  /*198c0*/  LDC R19, c[0x0][0x278] ;  /* 0x00009e00ff137b82 */ /* 0x000e620000000800 */
[----:B------:R0:W-:Y:S01]  /*198d0*/  STG.E.U16 desc[UR60][R4.64], R104 ;  /* 0x0000006804007986 */ /* 0x0001e2000c10153c */
[----:B----4-:R-:W-:-:S06]  /*198e0*/  LEA R12, P3, R18, R3, 0x1 ;  /* 0x00000003120c7211 */ /* 0x010fcc00078608ff */
[----:B-----5:R-:W4:Y:S01]  /*198f0*/  LDC R17, c[0x0][0x278] ;  /* 0x00009e00ff117b82 */ /* 0x020f220000000800 */
[----:B------:R-:W-:Y:S01]  /*19900*/  LEA.HI.X.SX32 R13, R18, R23, 0x1, P3 ;  /* 0x00000017120d7211 */ /* 0x000fe200018f0eff */
[----:B0-----:R-:W-:Y:S01]  /*19910*/  IMAD R2, R67, 0x2, R0 ;  /* 0x0000000243027824 */ /* 0x001fe200078e0200 */
[C---:B------:R-:W-:Y:S01]  /*19920*/  LEA R4, P3, R0.reuse, R3, 0x1 ;  /* 0x0000000300047211 */ /* 0x040fe200078608ff */
[----:B------:R0:W-:Y:S04]  /*19930*/  STG.E.U16 desc[UR60][R14.64], R105 ;  /* 0x000000690e007986 */ /* 0x0001e8000c10153c */
[----:B------:R-:W5:Y:S01]  /*19940*/  LDC R67, c[0x0][0x278] ;  /* 0x00009e00ff437b82 */ /* 0x000f620000000800 */
[----:B------:R0:W-:Y:S01]  /*19950*/  STG.E.U16 desc[UR60][R6.64], R106 ;  /* 0x0000006a06007986 */ /* 0x0001e2000c10153c */
[----:B------:R-:W-:Y:S01]  /*19960*/  LEA.HI.X.SX32 R5, R0, R23, 0x1, P3 ;  /* 0x0000001700057211 */ /* 0x000fe200018f0eff */
[----:B---3--:R-:W-:-:S02]  /*19970*/  IMAD R0, R69, 0x2, R2 ;  /* 0x0000000245007824 */ /* 0x008fc400078e0202 */
[----:B------:R-:W-:Y:S03]  /*19980*/  STG.E.U16 desc[UR60][R12.64], R107 ;  /* 0x0000006b0c007986 */ /* 0x000fe6000c10153c */
[----:B------:R-:W3:Y:S01]  /*19990*/  LDC R69, c[0x0][0x278] ;  /* 0x00009e00ff457b82 */ /* 0x000ee20000000800 */
[----:B0-----:R-:W-:Y:S02]  /*199a0*/  PRMT R15, R104, 0x7632, R15 ;  /* 0x00007632680f7816 */ /* 0x001fe4000000000f */
[----:B------:R-:W-:-:S04]  /*199b0*/  LEA R6, P3, R2, R3, 0x1 ;  /* 0x0000000302067211 */ /* 0x000fc800078608ff */
[----:B------:R-:W-:Y:S02]  /*199c0*/  LEA.HI.X.SX32 R7, R2, R23, 0x1, P3 ;  /* 0x0000001702077211 */ /* 0x000fe400018f0eff */
[C---:B------:R-:W-:Y:S02]  /*199d0*/  LEA R14, P3, R0.reuse, R3, 0x1 ;  /* 0x00000003000e7211 */ /* 0x040fe400078608ff */
[----:B--2---:R-:W-:Y:S01]  /*199e0*/  LEA R2, R65, R0, 0x1 ;  /* 0x0000000041027211 */ /* 0x004fe200078e08ff */
[----:B------:R0:W-:Y:S01]  /*199f0*/  STG.E.U16 desc[UR60][R4.64], R15 ;  /* 0x0000000f04007986 */ /* 0x0001e2000c10153c */
[----:B------:R-:W2:Y:S01]  /*19a00*/  LDC R65, c[0x0][0x278] ;  /* 0x00009e00ff417b82 */ /* 0x000ea20000000800 */
[----:B------:R-:W-:Y:S02]  /*19a10*/  PRMT R64, R105, 0x7632, R64 ;  /* 0x0000763269407816 */ /* 0x000fe40000000040 */
[----:B0-----:R-:W-:Y:S01]  /*19a20*/  LEA.HI.X.SX32 R15, R0, R23, 0x1, P3 ;  /* 0x00000017000f7211 */ /* 0x001fe200018f0eff */
[----:B----4-:R-:W-:Y:S01]  /*19a30*/  IMAD R0, R17, 0x2, R2 ;  /* 0x0000000211007824 */ /* 0x010fe200078e0202 */
[----:B------:R-:W-:-:S04]  /*19a40*/  LEA R16, P3, R2, R3, 0x1 ;  /* 0x0000000302107211 */ /* 0x000fc800078608ff */
[----:B------:R-:W-:Y:S01]  /*19a50*/  LEA.HI.X.SX32 R17, R2, R23, 0x1, P3 ;  /* 0x0000001702117211 */ /* 0x000fe200018f0eff */
[----:B-1----:R-:W-:Y:S01]  /*19a60*/  IMAD R2, R19, 0x2, R0 ;  /* 0x0000000213027824 */ /* 0x002fe200078e0200 */
[C---:B------:R-:W-:Y:S01]  /*19a70*/  LEA R4, P3, R0.reuse, R3, 0x1 ;  /* 0x0000000300047211 */ /* 0x040fe200078608ff */
[----:B------:R-:W0:Y:S03]  /*19a80*/  LDC R19, c[0x0][0x278] ;  /* 0x00009e00ff137b82 */ /* 0x000e260000000800 */
[----:B-----5:R-:W-:Y:S01]  /*19a90*/  LEA R18, R67, R2, 0x1 ;  /* 0x0000000243127211 */ /* 0x020fe200078e08ff */
[----:B------:R1:W-:Y:S01]  /*19aa0*/  STG.E.U16 desc[UR60][R6.64], R64 ;  /* 0x0000004006007986 */ /* 0x0003e2000c10153c */
[----:B------:R-:W-:-:S03]  /*19ab0*/  LEA.HI.X.SX32 R5, R0, R23, 0x1, P3 ;  /* 0x0000001700057211 */ /* 0x000fc600018f0eff */
[----:B------:R-:W4:Y:S01]  /*19ac0*/  LDC R67, c[0x0][0x278] ;  /* 0x00009e00ff437b82 */ /* 0x000f220000000800 */
[----:B------:R-:W-:Y:S02]  /*19ad0*/  PRMT R66, R106, 0x7632, R66 ;  /* 0x000076326a427816 */ /* 0x000fe40000000042 */
[----:B------:R-:W-:Y:S02]  /*19ae0*/  PRMT R68, R107, 0x7632, R68 ;  /* 0x000076326b447816 */ /* 0x000fe40000000044 */
[----:B-1----:R-:W-:-:S04]  /*19af0*/  LEA R6, P3, R18, R3, 0x1 ;  /* 0x0000000312067211 */ /* 0x002fc800078608ff */
[----:B------:R-:W-:Y:S01]  /*19b00*/  LEA.HI.X.SX32 R7, R18, R23, 0x1, P3 ;  /* 0x0000001712077211 */ /* 0x000fe200018f0eff */
[----:B---3--:R-:W-:Y:S02]  /*19b10*/  IMAD R18, R69, 0x2, R18 ;  /* 0x0000000245127824 */ /* 0x008fe400078e0212 */
[----:B------:R-:W1:Y:S01]  /*19b20*/  LDC R69, c[0x0][0x278] ;  /* 0x00009e00ff457b82 */ /* 0x000e620000000800 */
[----:B------:R3:W-:Y:S04]  /*19b30*/  STG.E.U16 desc[UR60][R14.64], R66 ;  /* 0x000000420e007986 */ /* 0x0007e8000c10153c */
[----:B------:R5:W-:Y:S01]  /*19b40*/  STG.E.U16 desc[UR60][R16.64], R68 ;  /* 0x0000004410007986 */ /* 0x000be2000c10153c */
[----:B------:R-:W-:Y:S01]  /*19b50*/  LEA R12, P4, R2, R3, 0x1 ;  /* 0x00000003020c7211 */ /* 0x000fe200078808ff */
[----:B--2---:R-:W-:-:S02]  /*19b60*/  IMAD R0, R65, 0x2, R18 ;  /* 0x0000000241007824 */ /* 0x004fc400078e0212 */
[----:B------:R-:W2:Y:S01]  /*19b70*/  LDC R65, c[0x0][0x278] ;  /* 0x00009e00ff417b82 */ /* 0x000ea20000000800 */
[----:B------:R-:W-:Y:S02]  /*19b80*/  LEA.HI.X.SX32 R13, R2, R23, 0x1, P4 ;  /* 0x00000017020d7211 */ /* 0x000fe400020f0eff */
[----:B---3--:R-:W-:-:S05]  /*19b90*/  LEA R14, P3, R18, R3, 0x1 ;  /* 0x00000003120e7211 */ /* 0x008fca00078608ff */
[----:B-----5:R-:W3:Y:S01]  /*19ba0*/  LDC R17, c[0x0][0x278] ;  /* 0x00009e00ff117b82 */ /* 0x020ee20000000800 */
[----:B------:R5:W-:Y:S01]  /*19bb0*/  STG.E.U16 desc[UR60][R4.64], R8 ;  /* 0x0000000804007986 */ /* 0x000be2000c10153c */
[----:B------:R-:W-:Y:S02]  /*19bc0*/  LEA.HI.X.SX32 R15, R18, R23, 0x1, P3 ;  /* 0x00000017120f7211 */ /* 0x000fe400018f0eff */
[----:B0-----:R-:W-:Y:S01]  /*19bd0*/  LEA R2, R19, R0, 0x1 ;  /* 0x0000000013027211 */ /* 0x001fe200078e08ff */
[----:B------:R0:W-:Y:S03]  /*19be0*/  STG.E.U16 desc[UR60][R12.64], R9 ;  /* 0x000000090c007986 */ /* 0x0001e6000c10153c */
[----:B------:R-:W2:Y:S01]  /*19bf0*/  LDC R19, c[0x0][0x278] ;  /* 0x00009e00ff137b82 */ /* 0x000ea20000000800 */
[----:B------:R0:W-:Y:S01]  /*19c00*/  STG.E.U16 desc[UR60][R6.64], R10 ;  /* 0x0000000a06007986 */ /* 0x0001e2000c10153c */
[----:B-----5:R-:W-:-:S04]  /*19c10*/  LEA R4, P3, R0, R3, 0x1 ;  /* 0x0000000300047211 */ /* 0x020fc800078608ff */
[----:B------:R-:W-:Y:S01]  /*19c20*/  LEA.HI.X.SX32 R5, R0, R23, 0x1, P3 ;  /* 0x0000001700057211 */ /* 0x000fe200018f0eff */
[----:B----4-:R-:W-:Y:S01]  /*19c30*/  IMAD R0, R67, 0x2, R2 ;  /* 0x0000000243007824 */ /* 0x010fe200078e0202 */
[----:B0-----:R-:W-:Y:S01]  /*19c40*/  PRMT R13, R8, 0x7632, R13 ;  /* 0x00007632080d7816 */ /* 0x001fe2000000000d */
[----:B------:R-:W0:Y:S01]  /*19c50*/  LDC R67, c[0x0][0x278] ;  /* 0x00009e00ff437b82 */ /* 0x000e220000000800 */
[----:B------:R-:W-:-:S04]  /*19c60*/  LEA R6, P3, R2, R3, 0x1 ;  /* 0x0000000302067211 */ /* 0x000fc800078608ff */
[----:B------:R-:W-:Y:S01]  /*19c70*/  LEA.HI.X.SX32 R7, R2, R23, 0x1, P3 ;  /* 0x0000001702077211 */ /* 0x000fe200018f0eff */
[----:B-1----:R-:W-:Y:S01]  /*19c80*/  IMAD R2, R69, 0x2, R0 ;  /* 0x0000000245027824 */ /* 0x002fe200078e0200 */
[C---:B------:R-:W-:Y:S01]  /*19c90*/  LEA R8, P3, R0.reuse, R3, 0x1 ;  /* 0x0000000300087211 */ /* 0x040fe200078608ff */
[----:B------:R1:W-:Y:S01]  /*19ca0*/  STG.E.U16 desc[UR60][R14.64], R11 ;  /* 0x0000000b0e007986 */ /* 0x0003e2000c10153c */
[----:B------:R-:W-:Y:S02]  /*19cb0*/  PRMT R16, R9, 0x7632, R16 ;  /* 0x0000763209107816 */ /* 0x000fe40000000010 */
[----:B------:R-:W-:Y:S02]  /*19cc0*/  LEA.HI.X.SX32 R9, R0, R23, 0x1, P3 ;  /* 0x0000001700097211 */ /* 0x000fe400018f0eff */
[C---:B------:R-:W-:Y:S02]  /*19cd0*/  LEA R12, P3, R2.reuse, R3, 0x1 ;  /* 0x00000003020c7211 */ /* 0x040fe400078608ff */
[----:B---3--:R-:W-:Y:S01]  /*19ce0*/  LEA R0, R17, R2, 0x1 ;  /* 0x0000000211007211 */ /* 0x008fe200078e08ff */
[----:B------:R3:W-:Y:S01]  /*19cf0*/  STG.E.U16 desc[UR60][R4.64], R13 ;  /* 0x0000000d04007986 */ /* 0x0007e2000c10153c */
[----:B------:R-:W4:Y:S08]  /*19d00*/  LDC R17, c[0x0][0x278] ;  /* 0x00009e00ff117b82 */ /* 0x000f300000000800 */
[----:B-1----:R-:W1:Y:S01]  /*19d10*/  LDC R15, c[0x0][0x278] ;  /* 0x00009e00ff0f7b82 */ /* 0x002e620000000800 */
[----:B---3--:R-:W-:Y:S01]  /*19d20*/  LEA.HI.X.SX32 R13, R2, R23, 0x1, P3 ;  /* 0x00000017020d7211 */ /* 0x008fe200018f0eff */
[----:B--2---:R-:W-:Y:S01]  /*19d30*/  IMAD R2, R65, 0x2, R0 ;  /* 0x0000000241027824 */ /* 0x004fe200078e0200 */
[----:B------:R-:W-:-:S03]  /*19d40*/  LEA R4, P3, R0, R3, 0x1 ;  /* 0x0000000300047211 */ /* 0x000fc600078608ff */
[----:B------:R-:W-:Y:S01]  /*19d50*/  IMAD R14, R19, 0x2, R2 ;  /* 0x00000002130e7824 */ /* 0x000fe200078e0202 */
[----:B------:R-:W-:Y:S01]  /*19d60*/  PRMT R64, R10, 0x7632, R64 ;  /* 0x000076320a407816 */ /* 0x000fe20000000040 */
[----:B------:R-:W2:Y:S01]  /*19d70*/  LDC R19, c[0x0][0x278] ;  /* 0x00009e00ff137b82 */ /* 0x000ea20000000800 */
[----:B------:R3:W-:Y:S01]  /*19d80*/  STG.E.U16 desc[UR60][R6.64], R16 ;  /* 0x0000001006007986 */ /* 0x0007e2000c10153c */
[----:B------:R-:W-:Y:S02]  /*19d90*/  LEA.HI.X.SX32 R5, R0, R23, 0x1, P3 ;  /* 0x0000001700057211 */ /* 0x000fe400018f0eff */
[----:B------:R-:W-:Y:S01]  /*19da0*/  PRMT R18, R11, 0x7632, R18 ;  /* 0x000076320b127816 */ /* 0x000fe20000000012 */
[----:B------:R-:W-:Y:S03]  /*19db0*/  STG.E.U16 desc[UR60][R8.64], R64 ;  /* 0x0000004008007986 */ /* 0x000fe6000c10153c */
[----:B------:R-:W5:Y:S01]  /*19dc0*/  LDC R65, c[0x0][0x278] ;  /* 0x00009e00ff417b82 */ /* 0x000f620000000800 */
[C---:B---3--:R-:W-:Y:S01]  /*19dd0*/  LEA R6, P3, R14.reuse, R3, 0x1 ;  /* 0x000000030e067211 */ /* 0x048fe200078608ff */
[----:B------:R3:W-:Y:S03]  /*19de0*/  STG.E.U16 desc[UR60][R12.64], R18 ;  /* 0x000000120c007986 */ /* 0x0007e6000c10153c */
[----:B------:R-:W-:-:S02]  /*19df0*/  LEA.HI.X.SX32 R7, R14, R23, 0x1, P3 ;  /* 0x000000170e077211 */ /* 0x000fc400018f0eff */
[----:B0-----:R-:W-:Y:S02]  /*19e00*/  LEA R14, R67, R14, 0x1 ;  /* 0x0000000e430e7211 */ /* 0x001fe400078e08ff */
[-C--:B------:R-:W-:Y:S01]  /*19e10*/  LEA R10, P4, R2, R3.reuse, 0x1 ;  /* 0x00000003020a7211 */ /* 0x080fe200078808ff */
[----:B---3--:R-:W0:Y:S01]  /*19e20*/  LDC R13, c[0x0][0x278] ;  /* 0x00009e00ff0d7b82 */ /* 0x008e220000000800 */
[----:B------:R-:W-:Y:S01]  /*19e30*/  LEA R8, P3, R14, R3, 0x1 ;  /* 0x000000030e087211 */ /* 0x000fe200078608ff */
[----:B-1----:R-:W-:Y:S01]  /*19e40*/  IMAD R0, R15, 0x2, R14 ;  /* 0x000000020f007824 */ /* 0x002fe200078e020e */
[-C--:B------:R-:W-:Y:S01]  /*19e50*/  LEA.HI.X.SX32 R11, R2, R23.reuse, 0x1, P4 ;  /* 0x00000017020b7211 */ /* 0x080fe200020f0eff */
[----:B------:R1:W-:Y:S01]  /*19e60*/  STG.E.U16 desc[UR60][R4.64], R128 ;  /* 0x0000008004007986 */ /* 0x0003e2000c10153c */
[----:B------:R-:W-:-:S03]  /*19e70*/  LEA.HI.X.SX32 R9, R14, R23, 0x1, P3 ;  /* 0x000000170e097211 */ /* 0x000fc600018f0eff */
[----:B------:R-:W3:Y:S01]  /*19e80*/  LDC R15, c[0x0][0x278] ;  /* 0x00009e00ff0f7b82 */ /* 0x000ee20000000800 */
[----:B----4-:R-:W-:Y:S01]  /*19e90*/  IMAD R2, R17, 0x2, R0 ;  /* 0x0000000211027824 */ /* 0x010fe200078e0200 */
[----:B------:R4:W-:Y:S01]  /*19ea0*/  STG.E.U16 desc[UR60][R10.64], R129 ;  /* 0x000000810a007986 */ /* 0x0009e2000c10153c */
[----:B-1----:R-:W-:-:S05]  /*19eb0*/  LEA R4, P3, R0, R3, 0x1 ;  /* 0x0000000300047211 */ /* 0x002fca00078608ff */
[----:B------:R-:W1:Y:S01]  /*19ec0*/  LDC R17, c[0x0][0x278] ;  /* 0x00009e00ff117b82 */ /* 0x000e620000000800 */
[----:B------:R5:W-:Y:S01]  /*19ed0*/  STG.E.U16 desc[UR60][R6.64], R130 ;  /* 0x0000008206007986 */ /* 0x000be2000c10153c */
[----:B------:R-:W-:Y:S02]  /*19ee0*/  LEA.HI.X.SX32 R5, R0, R23, 0x1, P3 ;  /* 0x0000001700057211 */ /* 0x000fe400018f0eff */
[----:B--2---:R-:W-:Y:S02]  /*19ef0*/  LEA R0, R19, R2, 0x1 ;  /* 0x0000000213007211 */ /* 0x004fe400078e08ff */
[----:B----4-:R-:W-:Y:S02]  /*19f00*/  PRMT R11, R128, 0x7632, R11 ;  /* 0x00007632800b7816 */ /* 0x010fe4000000000b */
[----:B------:R-:W2:Y:S01]  /*19f10*/  LDC R19, c[0x0][0x278] ;  /* 0x00009e00ff137b82 */ /* 0x000ea20000000800 */
[C---:B-----5:R-:W-:Y:S01]  /*19f20*/  LEA R6, P3, R2.reuse, R3, 0x1 ;  /* 0x0000000302067211 */ /* 0x060fe200078608ff */
[----:B------:R-:W-:Y:S03]  /*19f30*/  STG.E.U16 desc[UR60][R8.64], R131 ;  /* 0x0000008308007986 */ /* 0x000fe6000c10153c */
[----:B------:R-:W-:Y:S01]  /*19f40*/  LEA.HI.X.SX32 R7, R2, R23, 0x1, P3 ;  /* 0x0000001702077211 */ /* 0x000fe200018f0eff */
[----:B------:R-:W-:Y:S01]  /*19f50*/  IMAD R2, R65, 0x2, R0 ;  /* 0x0000000241027824 */ /* 0x000fe200078e0200 */
[----:B------:R-:W-:Y:S01]  /*19f60*/  LEA R10, P3, R0, R3, 0x1 ;  /* 0x00000003000a7211 */ /* 0x000fe200078608ff */
[----:B------:R4:W-:Y:S01]  /*19f70*/  STG.E.U16 desc[UR60][R4.64], R11 ;  /* 0x0000000b04007986 */ /* 0x0009e2000c10153c */
[----:B------:R-:W5:Y:S01]  /*19f80*/  LDC R65, c[0x0][0x278] ;  /* 0x00009e00ff417b82 */ /* 0x000f620000000800 */
[----:B------:R-:W-:-:S02]  /*19f90*/  PRMT R16, R129, 0x7632, R16 ;  /* 0x0000763281107816 */ /* 0x000fc40000000010 */
[----:B----4-:R-:W-:Y:S01]  /*19fa0*/  LEA.HI.X.SX32 R11, R0, R23, 0x1, P3 ;  /* 0x00000017000b7211 */ /* 0x010fe200018f0eff */
[----:B0-----:R-:W-:Y:S01]  /*19fb0*/  IMAD R0, R13, 0x2, R2 ;  /* 0x000000020d007824 */ /* 0x001fe200078e0202 */
[----:B------:R-:W-:-:S04]  /*19fc0*/  LEA R12, P3, R2, R3, 0x1 ;  /* 0x00000003020c7211 */ /* 0x000fc800078608ff */
[----:B------:R-:W-:Y:S02]  /*19fd0*/  LEA.HI.X.SX32 R13, R2, R23, 0x1, P3 ;  /* 0x00000017020d7211 */ /* 0x000fe400018f0eff */
[----:B---3--:R-:W-:Y:S02]  /*19fe0*/  LEA R2, R15, R0, 0x1 ;  /* 0x000000000f027211 */ /* 0x008fe400078e08ff */
[----:B------:R-:W0:Y:S01]  /*19ff0*/  LDC R15, c[0x0][0x278] ;  /* 0x00009e00ff0f7b82 */ /* 0x000e220000000800 */
[C---:B------:R-:W-:Y:S02]  /*1a000*/  LEA R4, P3, R0.reuse, R3, 0x1 ;  /* 0x0000000300047211 */ /* 0x040fe400078608ff */
[----:B-1----:R-:W-:Y:S01]  /*1a010*/  IMAD R14, R17, 0x2, R2 ;  /* 0x00000002110e7824 */ /* 0x002fe200078e0202 */
[----:B------:R1:W-:Y:S01]  /*1a020*/  STG.E.U16 desc[UR60][R6.64], R16 ;  /* 0x0000001006007986 */ /* 0x0003e2000c10153c */
[----:B------:R-:W-:-:S03]  /*1a030*/  LEA.HI.X.SX32 R5, R0, R23, 0x1, P3 ;  /* 0x0000001700057211 */ /* 0x000fc600018f0eff */
[----:B------:R-:W3:Y:S01]  /*1a040*/  LDC R17, c[0x0][0x278] ;  /* 0x00009e00ff117b82 */ /* 0x000ee20000000800 */
[----:B------:R-:W-:Y:S02]  /*1a050*/  PRMT R18, R130, 0x7632, R18 ;  /* 0x0000763282127816 */ /* 0x000fe40000000012 */
[----:B------:R-:W-:Y:S02]  /*1a060*/  PRMT R64, R131, 0x7632, R64 ;  /* 0x0000763283407816 */ /* 0x000fe40000000040 */
[----:B-1----:R-:W-:-:S04]  /*1a070*/  LEA R6, P3, R14, R3, 0x1 ;  /* 0x000000030e067211 */ /* 0x002fc800078608ff */
[----:B------:R-:W-:Y:S01]  /*1a080*/  LEA.HI.X.SX32 R7, R14, R23, 0x1, P3 ;  /* 0x000000170e077211 */ /* 0x000fe200018f0eff */
[----:B--2---:R-:W-:Y:S02]  /*1a090*/  IMAD R14, R19, 0x2, R14 ;  /* 0x00000002130e7824 */ /* 0x004fe400078e020e */
[----:B------:R-:W1:Y:S01]  /*1a0a0*/  LDC R19, c[0x0][0x278] ;  /* 0x00009e00ff137b82 */ /* 0x000e620000000800 */
[----:B------:R2:W-:Y:S01]  /*1a0b0*/  STG.E.U16 desc[UR60][R10.64], R18 ;  /* 0x000000120a007986 */ /* 0x0005e2000c10153c */
[----:B------:R-:W-:-:S03]  /*1a0c0*/  LEA R8, P4, R2, R3, 0x1 ;  /* 0x0000000302087211 */ /* 0x000fc600078808ff */
[----:B------:R4:W-:Y:S01]  /*1a0d0*/  STG.E.U16 desc[UR60][R12.64], R64 ;  /* 0x000000400c007986 */ /* 0x0009e2000c10153c */
[----:B-----5:R-:W-:Y:S02]  /*1a0e0*/  LEA R0, R65, R14, 0x1 ;  /* 0x0000000e41007211 */ /* 0x020fe400078e08ff */
[----:B------:R-:W5:Y:S01]  /*1a0f0*/  LDC R65, c[0x0][0x278] ;  /* 0x00009e00ff417b82 */ /* 0x000f620000000800 */
[----:B------:R-:W-:Y:S02]  /*1a100*/  LEA.HI.X.SX32 R9, R2, R23, 0x1, P4 ;  /* 0x0000001702097211 */ /* 0x000fe400020f0eff */
[----:B--2---:R-:W-:-:S05]  /*1a110*/  LEA R10, P3, R14, R3, 0x1 ;  /* 0x000000030e0a7211 */ /* 0x004fca00078608ff */
[----:B----4-:R-:W2:Y:S01]  /*1a120*/  LDC R13, c[0x0][0x278] ;  /* 0x00009e00ff0d7b82 */ /* 0x010ea20000000800 */
[----:B------:R4:W-:Y:S01]  /*1a130*/  STG.E.U16 desc[UR60][R4.64], R124 ;  /* 0x0000007c04007986 */ /* 0x0009e2000c10153c */
[----:B------:R-:W-:Y:S01]  /*1a140*/  LEA.HI.X.SX32 R11, R14, R23, 0x1, P3 ;  /* 0x000000170e0b7211 */ /* 0x000fe200018f0eff */
[----:B0-----:R-:W-:Y:S02]  /*1a150*/  IMAD R2, R15, 0x2, R0 ;  /* 0x000000020f027824 */ /* 0x001fe400078e0200 */
[----:B------:R0:W-:Y:S03]  /*1a160*/  STG.E.U16 desc[UR60][R8.64], R125 ;  /* 0x0000007d08007986 */ /* 0x0001e6000c10153c */
[----:B------:R-:W5:Y:S01]  /*1a170*/  LDC R15, c[0x0][0x278] ;  /* 0x00009e00ff0f7b82 */ /* 0x000f620000000800 */
[----:B------:R0:W-:Y:S01]  /*1a180*/  STG.E.U16 desc[UR60][R6.64], R126 ;  /* 0x0000007e06007986 */ /* 0x0001e2000c10153c */
[----:B----4-:R-:W-:-:S04]  /*1a190*/  LEA R4, P3, R0, R3, 0x1 ;  /* 0x0000000300047211 */ /* 0x010fc800078608ff */
[----:B------:R-:W-:Y:S01]  /*1a1a0*/  LEA.HI.X.SX32 R5, R0, R23, 0x1, P3 ;  /* 0x0000001700057211 */ /* 0x000fe200018f0eff */
[----:B---3--:R-:W-:Y:S01]  /*1a1b0*/  IMAD R0, R17, 0x2, R2 ;  /* 0x0000000211007824 */ /* 0x008fe200078e0202 */
[----:B0-----:R-:W-:Y:S01]  /*1a1c0*/  PRMT R9, R124, 0x7632, R9 ;  /* 0x000076327c097816 */ /* 0x001fe20000000009 */
[----:B------:R-:W0:Y:S01]  /*1a1d0*/  LDC R17, c[0x0][0x278] ;  /* 0x00009e00ff117b82 */ /* 0x000e220000000800 */
[C---:B------:R-:W-:Y:S01]  /*1a1e0*/  LEA R6, P3, R2.reuse, R3, 0x1 ;  /* 0x0000000302067211 */ /* 0x040fe200078608ff */
[----:B------:R-:W-:Y:S03]  /*1a1f0*/  STG.E.U16 desc[UR60][R10.64], R127 ;  /* 0x0000007f0a007986 */ /* 0x000fe6000c10153c */
[----:B------:R-:W-:Y:S02]  /*1a200*/  LEA.HI.X.SX32 R7, R2, R23, 0x1, P3 ;  /* 0x0000001702077211 */ /* 0x000fe400018f0eff */
[----:B------:R-:W-:-:S02]  /*1a210*/  LEA R8, P3, R0, R3, 0x1 ;  /* 0x0000000300087211 */ /* 0x000fc400078608ff */
[----:B-1----:R-:W-:Y:S01]  /*1a220*/  LEA R2, R19, R0, 0x1 ;  /* 0x0000000013027211 */ /* 0x002fe200078e08ff */
[----:B------:R1:W-:Y:S01]  /*1a230*/  STG.E.U16 desc[UR60][R4.64], R9 ;  /* 0x0000000904007986 */ /* 0x0003e2000c10153c */
[----:B------:R-:W3:Y:S01]  /*1a240*/  LDC R19, c[0x0][0x278] ;  /* 0x00009e00ff137b82 */ /* 0x000ee20000000800 */
[----:B------:R-:W-:Y:S02]  /*1a250*/  PRMT R16, R125, 0x7632, R16 ;  /* 0x000076327d107816 */ /* 0x000fe40000000010 */
[----:B-1----:R-:W-:Y:S01]  /*1a260*/  LEA.HI.X.SX32 R9, R0, R23, 0x1, P3 ;  /* 0x0000001700097211 */ /* 0x002fe200018f0eff */
[----:B--2---:R-:W-:Y:S01]  /*1a270*/  IMAD R0, R13, 0x2, R2 ;  /* 0x000000020d007824 */ /* 0x004fe200078e0202 */
[----:B------:R-:W-:-:S04]  /*1a280*/  LEA R12, P3, R2, R3, 0x1 ;  /* 0x00000003020c7211 */ /* 0x000fc800078608ff */
[----:B------:R-:W-:Y:S01]  /*1a290*/  LEA.HI.X.SX32 R13, R2, R23, 0x1, P3 ;  /* 0x00000017020d7211 */ /* 0x000fe200018f0eff */
[----:B-----5:R-:W-:Y:S01]  /*1a2a0*/  IMAD R2, R65, 0x2, R0 ;  /* 0x0000000241027824 */ /* 0x020fe200078e0200 */
[C---:B------:R-:W-:Y:S01]  /*1a2b0*/  LEA R4, P3, R0.reuse, R3, 0x1 ;  /* 0x0000000300047211 */ /* 0x040fe200078608ff */
[----:B------:R-:W1:Y:S03]  /*1a2c0*/  LDC R65, c[0x0][0x278] ;  /* 0x00009e00ff417b82 */ /* 0x000e660000000800 */
[----:B------:R-:W-:Y:S01]  /*1a2d0*/  LEA R14, R15, R2, 0x1 ;  /* 0x000000020f0e7211 */ /* 0x000fe200078e08ff */
[----:B------:R2:W-:Y:S01]  /*1a2e0*/  STG.E.U16 desc[UR60][R6.64], R16 ;  /* 0x0000001006007986 */ /* 0x0005e2000c10153c */
[----:B------:R-:W-:-:S03]  /*1a2f0*/  LEA.HI.X.SX32 R5, R0, R23, 0x1, P3 ;  /* 0x0000001700057211 */ /* 0x000fc600018f0eff */
[----:B------:R-:W4:Y:S01]  /*1a300*/  LDC R15, c[0x0][0x278] ;  /* 0x00009e00ff0f7b82 */ /* 0x000f220000000800 */
[----:B------:R-:W-:Y:S02]  /*1a310*/  PRMT R18, R126, 0x7632, R18 ;  /* 0x000076327e127816 */ /* 0x000fe40000000012 */
[----:B------:R-:W-:Y:S02]  /*1a320*/  PRMT R64, R127, 0x7632, R64 ;  /* 0x000076327f407816 */ /* 0x000fe40000000040 */
[----:B--2---:R-:W-:-:S04]  /*1a330*/  LEA R6, P3, R14, R3, 0x1 ;  /* 0x000000030e067211 */ /* 0x004fc800078608ff */
[----:B------:R-:W-:Y:S01]  /*1a340*/  LEA.HI.X.SX32 R7, R14, R23, 0x1, P3 ;  /* 0x000000170e077211 */ /* 0x000fe200018f0eff */
[----:B0-----:R-:W-:Y:S02]  /*1a350*/  IMAD R14, R17, 0x2, R14 ;  /* 0x00000002110e7824 */ /* 0x001fe400078e020e */
[----:B------:R-:W0:Y:S01]  /*1a360*/  LDC R17, c[0x0][0x278] ;  /* 0x00009e00ff117b82 */ /* 0x000e220000000800 */
[----:B------:R2:W-:Y:S04]  /*1a370*/  STG.E.U16 desc[UR60][R8.64], R18 ;  /* 0x0000001208007986 */ /* 0x0005e8000c10153c */
[----:B------:R5:W-:Y:S01]  /*1a380*/  STG.E.U16 desc[UR60][R12.64], R64 ;  /* 0x000000400c007986 */ /* 0x000be2000c10153c */
[----:B------:R-:W-:Y:S01]  /*1a390*/  LEA R10, P4, R2, R3, 0x1 ;  /* 0x00000003020a7211 */ /* 0x000fe200078808ff */
[----:B---3--:R-:W-:-:S02]  /*1a3a0*/  IMAD R0, R19, 0x2, R14 ;  /* 0x0000000213007824 */ /* 0x008fc400078e020e */
[----:B------:R-:W3:Y:S01]  /*1a3b0*/  LDC R19, c[0x0][0x278] ;  /* 0x00009e00ff137b82 */ /* 0x000ee20000000800 */
[----:B------:R-:W-:Y:S02]  /*1a3c0*/  LEA.HI.X.SX32 R11, R2, R23, 0x1, P4 ;  /* 0x00000017020b7211 */ /* 0x000fe400020f0eff */
[----:B--2---:R-:W-:-:S05]  /*1a3d0*/  LEA R8, P3, R14, R3, 0x1 ;  /* 0x000000030e087211 */ /* 0x004fca00078608ff */
[----:B-----5:R-:W2:Y:S01]  /*1a3e0*/  LDC R13, c[0x0][0x278] ;  /* 0x00009e00ff0d7b82 */ /* 0x020ea20000000800 */
[----:B------:R5:W-:Y:S01]  /*1a3f0*/  STG.E.U16 desc[UR60][R4.64], R120 ;  /* 0x0000007804007986 */ /* 0x000be2000c10153c */
[----:B------:R-:W-:Y:S02]  /*1a400*/  LEA.HI.X.SX32 R9, R14, R23, 0x1, P3 ;  /* 0x000000170e097211 */ /* 0x000fe400018f0eff */
[----:B-1----:R-:W-:Y:S01]  /*1a410*/  LEA R2, R65, R0, 0x1 ;  /* 0x0000000041027211 */ /* 0x002fe200078e08ff */
[----:B------:R1:W-:Y:S03]  /*1a420*/  STG.E.U16 desc[UR60][R10.64], R121 ;  /* 0x000000790a007986 */ /* 0x0003e6000c10153c */
[----:B------:R-:W3:Y:S01]  /*1a430*/  LDC R65, c[0x0][0x278] ;  /* 0x00009e00ff417b82 */ /* 0x000ee20000000800 */
[----:B------:R1:W-:Y:S01]  /*1a440*/  STG.E.U16 desc[UR60][R6.64], R122 ;  /* 0x0000007a06007986 */ /* 0x0003e2000c10153c */
[----:B-----5:R-:W-:-:S04]  /*1a450*/  LEA R4, P3, R0, R3, 0x1 ;  /* 0x0000000300047211 */ /* 0x020fc800078608ff */
[----:B------:R-:W-:Y:S01]  /*1a460*/  LEA.HI.X.SX32 R5, R0, R23, 0x1, P3 ;  /* 0x0000001700057211 */ /* 0x000fe200018f0eff */
[----:B----4-:R-:W-:Y:S01]  /*1a470*/  IMAD R0, R15, 0x2, R2 ;  /* 0x000000020f007824 */ /* 0x010fe200078e0202 */
[----:B-1----:R-:W-:Y:S01]  /*1a480*/  PRMT R11, R120, 0x7632, R11 ;  /* 0x00007632780b7816 */ /* 0x002fe2000000000b */
[----:B------:R-:W1:Y:S01]  /*1a490*/  LDC R15, c[0x0][0x278] ;  /* 0x00009e00ff0f7b82 */ /* 0x000e620000000800 */
[C---:B------:R-:W-:Y:S01]  /*1a4a0*/  LEA R6, P3, R2.reuse, R3, 0x1 ;  /* 0x0000000302067211 */ /* 0x040fe200078608ff */
[----:B------:R-:W-:Y:S03]  /*1a4b0*/  STG.E.U16 desc[UR60][R8.64], R123 ;  /* 0x0000007b08007986 */ /* 0x000fe6000c10153c */
[----:B------:R-:W-:Y:S01]  /*1a4c0*/  LEA.HI.X.SX32 R7, R2, R23, 0x1, P3 ;  /* 0x0000001702077211 */ /* 0x000fe200018f0eff */
[----:B0-----:R-:W-:Y:S01]  /*1a4d0*/  IMAD R2, R17, 0x2, R0 ;  /* 0x0000000211027824 */ /* 0x001fe200078e0200 */
[----:B------:R-:W-:Y:S01]  /*1a4e0*/  LEA R10, P3, R0, R3, 0x1 ;  /* 0x00000003000a7211 */ /* 0x000fe200078608ff */
[----:B------:R0:W-:Y:S01]  /*1a4f0*/  STG.E.U16 desc[UR60][R4.64], R11 ;  /* 0x0000000b04007986 */ /* 0x0001e2000c10153c */
[----:B------:R-:W4:Y:S01]  /*1a500*/  LDC R17, c[0x0][0x278] ;  /* 0x00009e00ff117b82 */ /* 0x000f220000000800 */
[----:B------:R-:W-:-:S02]  /*1a510*/  PRMT R16, R121, 0x7632, R16 ;  /* 0x0000763279107816 */ /* 0x000fc40000000010 */
[----:B0-----:R-:W-:Y:S02]  /*1a520*/  LEA.HI.X.SX32 R11, R0, R23, 0x1, P3 ;  /* 0x00000017000b7211 */ /* 0x001fe400018f0eff */
[C---:B------:R-:W-:Y:S02]  /*1a530*/  LEA R12, P3, R2.reuse, R3, 0x1 ;  /* 0x00000003020c7211 */ /* 0x040fe400078608ff */
[----:B--2---:R-:W-:Y:S02]  /*1a540*/  LEA R0, R13, R2, 0x1 ;  /* 0x000000020d007211 */ /* 0x004fe400078e08ff */
[----:B------:R-:W-:-:S03]  /*1a550*/  LEA.HI.X.SX32 R13, R2, R23, 0x1, P3 ;  /* 0x00000017020d7211 */ /* 0x000fc600018f0eff */
[----:B---3--:R-:W-:Y:S01]  /*1a560*/  IMAD R2, R19, 0x2, R0 ;  /* 0x0000000213027824 */ /* 0x008fe200078e0200 */
[C---:B------:R-:W-:Y:S01]  /*1a570*/  LEA R4, P3, R0.reuse, R3, 0x1 ;  /* 0x0000000300047211 */ /* 0x040fe200078608ff */
[----:B------:R-:W0:Y:S02]  /*1a580*/  LDC R19, c[0x0][0x278] ;  /* 0x00009e00ff137b82 */ /* 0x000e240000000800 */
[----:B------:R-:W-:Y:S01]  /*1a590*/  IMAD R14, R65, 0x2, R2 ;  /* 0x00000002410e7824 */ /* 0x000fe200078e0202 */
[----:B------:R2:W-:Y:S01]  /*1a5a0*/  STG.E.U16 desc[UR60][R6.64], R16 ;  /* 0x0000001006007986 */ /* 0x0005e2000c10153c */
[----:B------:R-:W-:-:S04]  /*1a5b0*/  LEA.HI.X.SX32 R5, R0, R23, 0x1, P3 ;  /* 0x0000001700057211 */ /* 0x000fc800018f0eff */
[----:B------:R-:W3:Y:S01]  /*1a5c0*/  LDC R65, c[0x0][0x278] ;  /* 0x00009e00ff417b82 */ /* 0x000ee20000000800 */
[----:B------:R-:W-:Y:S02]  /*1a5d0*/  PRMT R18, R122, 0x7632, R18 ;  /* 0x000076327a127816 */ /* 0x000fe40000000012 */
[C---:B--2---:R-:W-:Y:S02]  /*1a5e0*/  LEA R6, P3, R14.reuse, R3, 0x1 ;  /* 0x000000030e067211 */ /* 0x044fe400078608ff */
[----:B------:R-:W-:Y:S02]  /*1a5f0*/  PRMT R64, R123, 0x7632, R64 ;  /* 0x000076327b407816 */ /* 0x000fe40000000040 */
[----:B------:R-:W-:Y:S02]  /*1a600*/  LEA.HI.X.SX32 R7, R14, R23, 0x1, P3 ;  /* 0x000000170e077211 */ /* 0x000fe400018f0eff */
[----:B-1----:R-:W-:Y:S02]  /*1a610*/  LEA R14, R15, R14, 0x1 ;  /* 0x0000000e0f0e7211 */ /* 0x002fe400078e08ff */
[----:B------:R-:W1:Y:S01]  /*1a620*/  LDC R15, c[0x0][0x278] ;  /* 0x00009e00ff0f7b82 */ /* 0x000e620000000800 */
[----:B------:R2:W-:Y:S04]  /*1a630*/  STG.E.U16 desc[UR60][R10.64], R18 ;  /* 0x000000120a007986 */ /* 0x0005e8000c10153c */
[----:B------:R5:W-:Y:S01]  /*1a640*/  STG.E.U16 desc[UR60][R12.64], R64 ;  /* 0x000000400c007986 */ /* 0x000be2000c10153c */
[----:B------:R-:W-:Y:S01]  /*1a650*/  LEA R8, P4, R2, R3, 0x1 ;  /* 0x0000000302087211 */ /* 0x000fe200078808ff */
[----:B----4-:R-:W-:-:S02]  /*1a660*/  IMAD R0, R17, 0x2, R14 ;  /* 0x0000000211007824 */ /* 0x010fc400078e020e */
[----:B------:R-:W4:Y:S01]  /*1a670*/  LDC R17, c[0x0][0x278] ;  /* 0x00009e00ff117b82 */ /* 0x000f220000000800 */
[----:B------:R-:W-:Y:S02]  /*1a680*/  LEA.HI.X.SX32 R9, R2, R23, 0x1, P4 ;  /* 0x0000001702097211 */ /* 0x000fe400020f0eff */
[----:B--2---:R-:W-:-:S05]  /*1a690*/  LEA R10, P3, R14, R3, 0x1 ;  /* 0x000000030e0a7211 */ /* 0x004fca00078608ff */
[----:B-----5:R-:W2:Y:S01]  /*1a6a0*/  LDC R13, c[0x0][0x278] ;  /* 0x00009e00ff0d7b82 */ /* 0x020ea20000000800 */
[----:B------:R5:W-:Y:S01]  /*1a6b0*/  STG.E.U16 desc[UR60][R4.64], R116 ;  /* 0x0000007404007986 */ /* 0x000be2000c10153c */
[----:B------:R-:W-:Y:S01]  /*1a6c0*/  LEA.HI.X.SX32 R11, R14, R23, 0x1, P3 ;  /* 0x000000170e0b7211 */ /* 0x000fe200018f0eff */
[----:B0-----:R-:W-:Y:S02]  /*1a6d0*/  IMAD R2, R19, 0x2, R0 ;  /* 0x0000000213027824 */ /* 0x001fe400078e0200 */
[----:B------:R-:W-:Y:S03]  /*1a6e0*/  STG.E.U16 desc[UR60][R8.64], R117 ;  /* 0x0000007508007986 */ /* 0x000fe6000c10153c */
[----:B------:R-:W0:Y:S01]  /*1a6f0*/  LDC R19, c[0x0][0x278] ;  /* 0x00009e00ff137b82 */ /* 0x000e220000000800 */
[----:B------:R3:W-:Y:S01]  /*1a700*/  STG.E.U16 desc[UR60][R6.64], R118 ;  /* 0x0000007606007986 */ /* 0x0007e2000c10153c */
[----:B-----5:R-:W-:-:S04]  /*1a710*/  LEA R4, P3, R0, R3, 0x1 ;  /* 0x0000000300047211 */ /* 0x020fc800078608ff */
[----:B------:R-:W-:Y:S02]  /*1a720*/  LEA.HI.X.SX32 R5, R0, R23, 0x1, P3 ;  /* 0x0000001700057211 */ /* 0x000fe400018f0eff */
[----:B---3--:R-:W-:Y:S02]  /*1a730*/  LEA R0, R65, R2, 0x1 ;  /* 0x0000000241007211 */ /* 0x008fe400078e08ff */
[----:B------:R-:W-:Y:S01]  /*1a740*/  LEA R6, P3, R2, R3, 0x1 ;  /* 0x0000000302067211 */ /* 0x000fe200078608ff */
[----:B------:R-:W3:Y:S01]  /*1a750*/  LDC R65, c[0x0][0x278] ;  /* 0x00009e00ff417b82 */ /* 0x000ee20000000800 */
[----:B------:R-:W-:Y:S02]  /*1a760*/  PRMT R9, R116, 0x7632, R9 ;  /* 0x0000763274097816 */ /* 0x000fe40000000009 */
[----:B------:R-:W-:Y:S01]  /*1a770*/  LEA.HI.X.SX32 R7, R2, R23, 0x1, P3 ;  /* 0x0000001702077211 */ /* 0x000fe200018f0eff */
[----:B-1----:R-:W-:Y:S01]  /*1a780*/  IMAD R2, R15, 0x2, R0 ;  /* 0x000000020f027824 */ /* 0x002fe200078e0200 */
[----:B------:R-:W-:Y:S01]  /*1a790*/  LEA R8, P3, R0, R3, 0x1 ;  /* 0x0000000300087211 */ /* 0x000fe200078608ff */
[----:B------:R-:W-:Y:S02]  /*1a7a0*/  STG.E.U16 desc[UR60][R10.64], R119 ;  /* 0x000000770a007986 */ /* 0x000fe4000c10153c */
[----:B------:R-:W1:Y:S02]  /*1a7b0*/  LDC R15, c[0x0][0x278] ;  /* 0x00009e00ff0f7b82 */ /* 0x000e640000000800 */
[----:B------:R5:W-:Y:S01]  /*1a7c0*/  STG.E.U16 desc[UR60][R4.64], R9 ;  /* 0x0000000904007986 */ /* 0x000be2000c10153c */
[----:B------:R-:W-:-:S02]  /*1a7d0*/  PRMT R16, R117, 0x7632, R16 ;  /* 0x0000763275107816 */ /* 0x000fc40000000010 */
[----:B-----5:R-:W-:Y:S01]  /*1a7e0*/  LEA.HI.X.SX32 R9, R0, R23, 0x1, P3 ;  /* 0x0000001700097211 */ /* 0x020fe200018f0eff */
[----:B--2---:R-:W-:Y:S01]  /*1a7f0*/  IMAD R0, R13, 0x2, R2 ;  /* 0x000000020d007824 */ /* 0x004fe200078e0202 */
[----:B------:R-:W-:-:S04]  /*1a800*/  LEA R12, P3, R2, R3, 0x1 ;  /* 0x00000003020c7211 */ /* 0x000fc800078608ff */
[----:B------:R-:W-:Y:S02]  /*1a810*/  LEA.HI.X.SX32 R13, R2, R23, 0x1, P3 ;  /* 0x00000017020d7211 */ /* 0x000fe400018f0eff */
[----:B----4-:R-:W-:Y:S02]  /*1a820*/  LEA R2, R17, R0, 0x1 ;  /* 0x0000000011027211 */ /* 0x010fe400078e08ff */
[----:B------:R-:W2:Y:S01]  /*1a830*/  LDC R17, c[0x0][0x278] ;  /* 0x00009e00ff117b82 */ /* 0x000ea20000000800 */
[C---:B------:R-:W-:Y:S02]  /*1a840*/  LEA R4, P3, R0.reuse, R3, 0x1 ;  /* 0x0000000300047211 */ /* 0x040fe400078608ff */
[----:B0-----:R-:W-:Y:S01]  /*1a850*/  IMAD R14, R19, 0x2, R2 ;  /* 0x00000002130e7824 */ /* 0x001fe200078e0202 */
[----:B------:R0:W-:Y:S01]  /*1a860*/  STG.E.U16 desc[UR60][R6.64], R16 ;  /* 0x0000001006007986 */ /* 0x0001e2000c10153c */
[----:B------:R-:W-:-:S03]  /*1a870*/  LEA.HI.X.SX32 R5, R0, R23, 0x1, P3 ;  /* 0x0000001700057211 */ /* 0x000fc600018f0eff */
[----:B------:R-:W4:Y:S01]  /*1a880*/  LDC R19, c[0x0][0x278] ;  /* 0x00009e00ff137b82 */ /* 0x000f220000000800 */
[----:B------:R-:W-:Y:S02]  /*1a890*/  PRMT R18, R118, 0x7632, R18 ;  /* 0x0000763276127816 */ /* 0x000fe40000000012 */
[----:B------:R-:W-:Y:S02]  /*1a8a0*/  PRMT R64, R119, 0x7632, R64 ;  /* 0x0000763277407816 */ /* 0x000fe40000000040 */
[----:B0-----:R-:W-:-:S04]  /*1a8b0*/  LEA R6, P3, R14, R3, 0x1 ;  /* 0x000000030e067211 */ /* 0x001fc800078608ff */
[----:B------:R-:W-:Y:S01]  /*1a8c0*/  LEA.HI.X.SX32 R7, R14, R23, 0x1, P3 ;  /* 0x000000170e077211 */ /* 0x000fe200018f0eff */
[----:B---3--:R-:W-:Y:S02]  /*1a8d0*/  IMAD R14, R65, 0x2, R14 ;  /* 0x00000002410e7824 */ /* 0x008fe400078e020e */
[----:B------:R-:W0:Y:S01]  /*1a8e0*/  LDC R65, c[0x0][0x278] ;  /* 0x00009e00ff417b82 */ /* 0x000e220000000800 */
[----:B------:R3:W-:Y:S01]  /*1a8f0*/  STG.E.U16 desc[UR60][R8.64], R18 ;  /* 0x0000001208007986 */ /* 0x0007e2000c10153c */
[----:B------:R-:W-:-:S03]  /*1a900*/  LEA R10, P4, R2, R3, 0x1 ;  /* 0x00000003020a7211 */ /* 0x000fc600078808ff */
[----:B------:R5:W-:Y:S01]  /*1a910*/  STG.E.U16 desc[UR60][R12.64], R64 ;  /* 0x000000400c007986 */ /* 0x000be2000c10153c */
[----:B-1----:R-:W-:Y:S02]  /*1a920*/  LEA R0, R15, R14, 0x1 ;  /* 0x0000000e0f007211 */ /* 0x002fe400078e08ff */
[----:B------:R-:W1:Y:S01]  /*1a930*/  LDC R15, c[0x0][0x278] ;  /* 0x00009e00ff0f7b82 */ /* 0x000e620000000800 */
[----:B------:R-:W-:Y:S02]  /*1a940*/  LEA.HI.X.SX32 R11, R2, R23, 0x1, P4 ;  /* 0x00000017020b7211 */ /* 0x000fe400020f0eff */
[----:B---3--:R-:W-:-:S05]  /*1a950*/  LEA R8, P3, R14, R3, 0x1 ;  /* 0x000000030e087211 */ /* 0x008fca00078608ff */
[----:B-----5:R-:W3:Y:S01]  /*1a960*/  LDC R13, c[0x0][0x278] ;  /* 0x00009e00ff0d7b82 */ /* 0x020ee20000000800 */
[----:B------:R5:W-:Y:S01]  /*1a970*/  STG.E.U16 desc[UR60][R4.64], R112 ;  /* 0x0000007004007986 */ /* 0x000be2000c10153c */
[----:B------:R-:W-:Y:S01]  /*1a980*/  LEA.HI.X.SX32 R9, R14, R23, 0x1, P3 ;  /* 0x000000170e097211 */ /* 0x000fe200018f0eff */
[----:B--2---:R-:W-:Y:S02]  /*1a990*/  IMAD R2, R17, 0x2, R0 ;  /* 0x0000000211027824 */ /* 0x004fe400078e0200 */
[----:B------:R2:W-:Y:S03]  /*1a9a0*/  STG.E.U16 desc[UR60][R10.64], R113 ;  /* 0x000000710a007986 */ /* 0x0005e6000c10153c */
[----:B------:R-:W1:Y:S01]  /*1a9b0*/  LDC R17, c[0x0][0x278] ;  /* 0x00009e00ff117b82 */ /* 0x000e620000000800 */
[----:B------:R2:W-:Y:S01]  /*1a9c0*/  STG.E.U16 desc[UR60][R6.64], R114 ;  /* 0x0000007206007986 */ /* 0x0005e2000c10153c */
[----:B-----5:R-:W-:-:S04]  /*1a9d0*/  LEA R4, P3, R0, R3, 0x1 ;  /* 0x0000000300047211 */ /* 0x020fc800078608ff */
[----:B------:R-:W-:Y:S01]  /*1a9e0*/  LEA.HI.X.SX32 R5, R0, R23, 0x1, P3 ;  /* 0x0000001700057211 */ /* 0x000fe200018f0eff */
[----:B----4-:R-:W-:Y:S01]  /*1a9f0*/  IMAD R0, R19, 0x2, R2 ;  /* 0x0000000213007824 */ /* 0x010fe200078e0202 */
[----:B--2---:R-:W-:Y:S01]  /*1aa00*/  PRMT R11, R112, 0x7632, R11 ;  /* 0x00007632700b7816 */ /* 0x004fe2000000000b */
[----:B------:R-:W2:Y:S01]  /*1aa10*/  LDC R19, c[0x0][0x278] ;  /* 0x00009e00ff137b82 */ /* 0x000ea20000000800 */
[C---:B------:R-:W-:Y:S01]  /*1aa20*/  LEA R6, P3, R2.reuse, R3, 0x1 ;  /* 0x0000000302067211 */ /* 0x040fe200078608ff */
[----:B------:R-:W-:Y:S03]  /*1aa30*/  STG.E.U16 desc[UR60][R8.64], R115 ;  /* 0x0000007308007986 */ /* 0x000fe6000c10153c */
[----:B------:R-:W-:Y:S02]  /*1aa40*/  LEA.HI.X.SX32 R7, R2, R23, 0x1, P3 ;  /* 0x0000001702077211 */ /* 0x000fe400018f0eff */
[----:B------:R-:W-:-:S02]  /*1aa50*/  LEA R10, P3, R0, R3, 0x1 ;  /* 0x00000003000a7211 */ /* 0x000fc400078608ff */
[----:B0-----:R-:W-:Y:S01]  /*1aa60*/  LEA R2, R65, R0, 0x1 ;  /* 0x0000000041027211 */ /* 0x001fe200078e08ff */
[----:B------:R0:W-:Y:S01]  /*1aa70*/  STG.E.U16 desc[UR60][R4.64], R11 ;  /* 0x0000000b04007986 */ /* 0x0001e2000c10153c */
[----:B------:R-:W4:Y:S01]  /*1aa80*/  LDC R65, c[0x0][0x278] ;  /* 0x00009e00ff417b82 */ /* 0x000f220000000800 */
[----:B------:R-:W-:Y:S02]  /*1aa90*/  PRMT R16, R113, 0x7632, R16 ;  /* 0x0000763271107816 */ /* 0x000fe40000000010 */
[----:B0-----:R-:W-:Y:S01]  /*1aaa0*/  LEA.HI.X.SX32 R11, R0, R23, 0x1, P3 ;  /* 0x00000017000b7211 */ /* 0x001fe200018f0eff */
[----:B---3--:R-:W-:Y:S01]  /*1aab0*/  IMAD R0, R13, 0x2, R2 ;  /* 0x000000020d007824 */ /* 0x008fe200078e0202 */
[----:B------:R-:W-:-:S04]  /*1aac0*/  LEA R12, P3, R2, R3, 0x1 ;  /* 0x00000003020c7211 */ /* 0x000fc800078608ff */
[----:B------:R-:W-:Y:S01]  /*1aad0*/  LEA.HI.X.SX32 R13, R2, R23, 0x1, P3 ;  /* 0x00000017020d7211 */ /* 0x000fe200018f0eff */
[----:B-1----:R-:W-:Y:S01]  /*1aae0*/  IMAD R2, R15, 0x2, R0 ;  /* 0x000000020f027824 */ /* 0x002fe200078e0200 */
[C---:B------:R-:W-:Y:S01]  /*1aaf0*/  LEA R4, P3, R0.reuse, R3, 0x1 ;  /* 0x0000000300047211 */ /* 0x040fe200078608ff */
[----:B------:R-:W0:Y:S03]  /*1ab00*/  LDC R15, c[0x0][0x278] ;  /* 0x00009e00ff0f7b82 */ /* 0x000e260000000800 */
[----:B------:R-:W-:Y:S01]  /*1ab10*/  LEA R14, R17, R2, 0x1 ;  /* 0x00000002110e7211 */ /* 0x000fe200078e08ff */
        /* <DEDUP_REMOVED lines=18> */
[----:B------:R-:W-:Y:S02]  /*1ac40*/  LEA.HI.X.SX32 R11, R14, R23, 0x1, P3 ;  /* 0x000000170e0b7211 */ /* 0x000fe400018f0eff */
[----:B0-----:R-:W-:Y:S01]  /*1ac50*/  LEA R2, R15, R0, 0x1 ;  /* 0x000000000f027211 */ /* 0x001fe200078e08ff */
[----:B------:R0:W-:Y:S03]  /*1ac60*/  STG.E.U16 desc[UR60][R8.64], R109 ;  /* 0x0000006d08007986 */ /* 0x0001e6000c10153c */
[----:B------:R-:W4:Y:S01]  /*1ac70*/  LDC R15, c[0x0][0x278] ;  /* 0x00009e00ff0f7b82 */ /* 0x000f220000000800 */
[----:B------:R0:W-:Y:S01]  /*1ac80*/  STG.E.U16 desc[UR60][R6.64], R110 ;  /* 0x0000006e06007986 */ /* 0x0001e2000c10153c */
[----:B-----5:R-:W-:-:S04]  /*1ac90*/  LEA R4, P3, R0, R3, 0x1 ;  /* 0x0000000300047211 */ /* 0x020fc800078608ff */
[----:B------:R-:W-:Y:S01]  /*1aca0*/  LEA.HI.X.SX32 R5, R0, R23, 0x1, P3 ;  /* 0x0000001700057211 */ /* 0x000fe200018f0eff */
[----:B---3--:R-:W-:Y:S01]  /*1acb0*/  IMAD R0, R17, 0x2, R2 ;  /* 0x0000000211007824 */ /* 0x008fe200078e0202 */
[----:B0-----:R-:W-:Y:S01]  /*1acc0*/  PRMT R9, R108, 0x7632, R9 ;  /* 0x000076326c097816 */ /* 0x001fe20000000009 */
[----:B------:R-:W0:Y:S01]  /*1acd0*/  LDC R17, c[0x0][0x278] ;  /* 0x00009e00ff117b82 */ /* 0x000e220000000800 */
[C---:B------:R-:W-:Y:S01]  /*1ace0*/  LEA R6, P3, R2.reuse, R3, 0x1 ;  /* 0x0000000302067211 */ /* 0x040fe200078608ff */
[----:B------:R-:W-:Y:S03]  /*1acf0*/  STG.E.U16 desc[UR60][R10.64], R111 ;  /* 0x0000006f0a007986 */ /* 0x000fe6000c10153c */
[----:B------:R-:W-:Y:S01]  /*1ad00*/  LEA.HI.X.SX32 R7, R2, R23, 0x1, P3 ;  /* 0x0000001702077211 */ /* 0x000fe200018f0eff */
[----:B-1----:R-:W-:Y:S01]  /*1ad10*/  IMAD R2, R19, 0x2, R0 ;  /* 0x0000000213027824 */ /* 0x002fe200078e0200 */
[----:B------:R-:W-:Y:S01]  /*1ad20*/  LEA R8, P3, R0, R3, 0x1 ;  /* 0x0000000300087211 */ /* 0x000fe200078608ff */
[----:B------:R1:W-:Y:S01]  /*1ad30*/  STG.E.U16 desc[UR60][R4.64], R9 ;  /* 0x0000000904007986 */ /* 0x0003e2000c10153c */
[----:B------:R-:W3:Y:S01]  /*1ad40*/  LDC R19, c[0x0][0x278] ;  /* 0x00009e00ff137b82 */ /* 0x000ee20000000800 */
[----:B------:R-:W-:-:S02]  /*1ad50*/  PRMT R16, R109, 0x7632, R16 ;  /* 0x000076326d107816 */ /* 0x000fc40000000010 */
[----:B-1----:R-:W-:Y:S02]  /*1ad60*/  LEA.HI.X.SX32 R9, R0, R23, 0x1, P3 ;  /* 0x0000001700097211 */ /* 0x002fe400018f0eff */
[C---:B------:R-:W-:Y:S02]  /*1ad70*/  LEA R12, P3, R2.reuse, R3, 0x1 ;  /* 0x00000003020c7211 */ /* 0x040fe400078608ff */
[----:B--2---:R-:W-:Y:S02]  /*1ad80*/  LEA R0, R13, R2, 0x1 ;  /* 0x000000020d007211 */ /* 0x004fe400078e08ff */
[----:B------:R-:W-:-:S03]  /*1ad90*/  LEA.HI.X.SX32 R13, R2, R23, 0x1, P3 ;  /* 0x00000017020d7211 */ /* 0x000fc600018f0eff */
[----:B----4-:R-:W-:Y:S01]  /*1ada0*/  IMAD R2, R65, 0x2, R0 ;  /* 0x0000000241027824 */ /* 0x010fe200078e0200 */
[C---:B------:R-:W-:Y:S01]  /*1adb0*/  LEA R4, P3, R0.reuse, R3, 0x1 ;  /* 0x0000000300047211 */ /* 0x040fe200078608ff */
[----:B------:R-:W1:Y:S02]  /*1adc0*/  LDC R65, c[0x0][0x278] ;  /* 0x00009e00ff417b82 */ /* 0x000e640000000800 */
[----:B------:R-:W-:Y:S01]  /*1add0*/  IMAD R14, R15, 0x2, R2 ;  /* 0x000000020f0e7824 */ /* 0x000fe200078e0202 */
[----:B------:R2:W-:Y:S01]  /*1ade0*/  STG.E.U16 desc[UR60][R6.64], R16 ;  /* 0x0000001006007986 */ /* 0x0005e2000c10153c */
[----:B------:R-:W-:-:S04]  /*1adf0*/  LEA.HI.X.SX32 R5, R0, R23, 0x1, P3 ;  /* 0x0000001700057211 */ /* 0x000fc800018f0eff */
[----:B------:R-:W4:Y:S01]  /*1ae00*/  LDC R15, c[0x0][0x278] ;  /* 0x00009e00ff0f7b82 */ /* 0x000f220000000800 */
[----:B------:R-:W-:Y:S02]  /*1ae10*/  PRMT R18, R110, 0x7632, R18 ;  /* 0x000076326e127816 */ /* 0x000fe40000000012 */
[C---:B--2---:R-:W-:Y:S02]  /*1ae20*/  LEA R6, P3, R14.reuse, R3, 0x1 ;  /* 0x000000030e067211 */ /* 0x044fe400078608ff */
[----:B------:R-:W-:Y:S02]  /*1ae30*/  PRMT R64, R111, 0x7632, R64 ;  /* 0x000076326f407816 */ /* 0x000fe40000000040 */
[----:B------:R-:W-:Y:S02]  /*1ae40*/  LEA.HI.X.SX32 R7, R14, R23, 0x1, P3 ;  /* 0x000000170e077211 */ /* 0x000fe400018f0eff */
[----:B0-----:R-:W-:Y:S02]  /*1ae50*/  LEA R14, R17, R14, 0x1 ;  /* 0x0000000e110e7211 */ /* 0x001fe400078e08ff */
        /* <DEDUP_REMOVED lines=10> */
[----:B------:R-:W-:Y:S01]  /*1af00*/  LEA.HI.X.SX32 R9, R14, R23, 0x1, P3 ;  /* 0x000000170e097211 */ /* 0x000fe200018f0eff */
[----:B-1----:R-:W-:Y:S02]  /*1af10*/  IMAD R2, R65, 0x2, R0 ;  /* 0x0000000241027824 */ /* 0x002fe400078e0200 */
[----:B------:R-:W-:Y:S03]  /*1af20*/  STG.E.U16 desc[UR60][R10.64], R137 ;  /* 0x000000890a007986 */ /* 0x000fe6000c10153c */
[----:B------:R-:W1:Y:S01]  /*1af30*/  LDC R65, c[0x0][0x278] ;  /* 0x00009e00ff417b82 */ /* 0x000e620000000800 */
[----:B------:R4:W-:Y:S01]  /*1af40*/  STG.E.U16 desc[UR60][R6.64], R138 ;  /* 0x0000008a06007986 */ /* 0x0009e2000c10153c */
[----:B-----5:R-:W-:-:S04]  /*1af50*/  LEA R4, P3, R0, R3, 0x1 ;  /* 0x0000000300047211 */ /* 0x020fc800078608ff */
[----:B------:R-:W-:Y:S02]  /*1af60*/  LEA.HI.X.SX32 R5, R0, R23, 0x1, P3 ;  /* 0x0000001700057211 */ /* 0x000fe400018f0eff */
[----:B----4-:R-:W-:Y:S02]  /*1af70*/  LEA R0, R15, R2, 0x1 ;  /* 0x000000020f007211 */ /* 0x010fe400078e08ff */
[----:B------:R-:W-:Y:S01]  /*1af80*/  LEA R6, P3, R2, R3, 0x1 ;  /* 0x0000000302067211 */ /* 0x000fe200078608ff */
[----:B------:R-:W4:Y:S01]  /*1af90*/  LDC R15, c[0x0][0x278] ;  /* 0x00009e00ff0f7b82 */ /* 0x000f220000000800 */
[----:B------:R-:W-:Y:S02]  /*1afa0*/  PRMT R11, R136, 0x7632, R11 ;  /* 0x00007632880b7816 */ /* 0x000fe4000000000b */
[----:B------:R-:W-:Y:S01]  /*1afb0*/  LEA.HI.X.SX32 R7, R2, R23, 0x1, P3 ;  /* 0x0000001702077211 */ /* 0x000fe200018f0eff */
[----:B0-----:R-:W-:Y:S01]  /*1afc0*/  IMAD R2, R17, 0x2, R0 ;  /* 0x0000000211027824 */ /* 0x001fe200078e0200 */
[----:B------:R-:W-:Y:S01]  /*1afd0*/  LEA R10, P3, R0, R3, 0x1 ;  /* 0x00000003000a7211 */ /* 0x000fe200078608ff */
[----:B------:R-:W-:Y:S02]  /*1afe0*/  STG.E.U16 desc[UR60][R8.64], R139 ;  /* 0x0000008b08007986 */ /* 0x000fe4000c10153c */
[----:B------:R-:W0:Y:S02]  /*1aff0*/  LDC R17, c[0x0][0x278] ;  /* 0x00009e00ff117b82 */ /* 0x000e240000000800 */
[----:B------:R5:W-:Y:S01]  /*1b000*/  STG.E.U16 desc[UR60][R4.64], R11 ;  /* 0x0000000b04007986 */ /* 0x000be2000c10153c */
[----:B------:R-:W-:-:S02]  /*1b010*/  PRMT R16, R137, 0x7632, R16 ;  /* 0x0000763289107816 */ /* 0x000fc40000000010 */
[----:B-----5:R-:W-:Y:S01]  /*1b020*/  LEA.HI.X.SX32 R11, R0, R23, 0x1, P3 ;  /* 0x00000017000b7211 */ /* 0x020fe200018f0eff */
[----:B--2---:R-:W-:Y:S01]  /*1b030*/  IMAD R0, R13, 0x2, R2 ;  /* 0x000000020d007824 */ /* 0x004fe200078e0202 */
[----:B------:R-:W-:-:S04]  /*1b040*/  LEA R12, P3, R2, R3, 0x1 ;  /* 0x00000003020c7211 */ /* 0x000fc800078608ff */
[----:B------:R-:W-:Y:S02]  /*1b050*/  LEA.HI.X.SX32 R13, R2, R23, 0x1, P3 ;  /* 0x00000017020d7211 */ /* 0x000fe400018f0eff */
[----:B---3--:R-:W-:Y:S02]  /*1b060*/  LEA R2, R19, R0, 0x1 ;  /* 0x0000000013027211 */ /* 0x008fe400078e08ff */
[----:B------:R-:W2:Y:S01]  /*1b070*/  LDC R19, c[0x0][0x278] ;  /* 0x00009e00ff137b82 */ /* 0x000ea20000000800 */
        /* <DEDUP_REMOVED lines=9> */
[----:B----4-:R-:W-:Y:S02]  /*1b110*/  IMAD R14, R15, 0x2, R14 ;  /* 0x000000020f0e7824 */ /* 0x010fe400078e020e */
[----:B------:R-:W1:Y:S01]  /*1b120*/  LDC R15, c[0x0][0x278] ;  /* 0x00009e00ff0f7b82 */ /* 0x000e620000000800 */
[----:B------:R4:W-:Y:S01]  /*1b130*/  STG.E.U16 desc[UR60][R10.64], R18 ;  /* 0x000000120a007986 */ /* 0x0009e2000c10153c */
[----:B------:R-:W-:-:S03]  /*1b140*/  LEA R8, P4, R2, R3, 0x1 ;  /* 0x0000000302087211 */ /* 0x000fc600078808ff */
[----:B------:R5:W-:Y:S01]  /*1b150*/  STG.E.U16 desc[UR60][R12.64], R64 ;  /* 0x000000400c007986 */ /* 0x000be2000c10153c */
[----:B0-----:R-:W-:Y:S02]  /*1b160*/  LEA R0, R17, R14, 0x1 ;  /* 0x0000000e11007211 */ /* 0x001fe400078e08ff */
[----:B------:R-:W0:Y:S01]  /*1b170*/  LDC R17, c[0x0][0x278] ;  /* 0x00009e00ff117b82 */ /* 0x000e220000000800 */
[----:B------:R-:W-:Y:S02]  /*1b180*/  LEA.HI.X.SX32 R9, R2, R23, 0x1, P4 ;  /* 0x0000001702097211 */ /* 0x000fe400020f0eff */
[----:B----4-:R-:W-:-:S05]  /*1b190*/  LEA R10, P3, R14, R3, 0x1 ;  /* 0x000000030e0a7211 */ /* 0x010fca00078608ff */
[----:B-----5:R-:W4:Y:S01]  /*1b1a0*/  LDC R13, c[0x0][0x278] ;  /* 0x00009e00ff0d7b82 */ /* 0x020f220000000800 */
[----:B------:R5:W-:Y:S01]  /*1b1b0*/  STG.E.U16 desc[UR60][R4.64], R140 ;  /* 0x0000008c04007986 */ /* 0x000be2000c10153c */
[----:B------:R-:W-:Y:S01]  /*1b1c0*/  LEA.HI.X.SX32 R11, R14, R23, 0x1, P3 ;  /* 0x000000170e0b7211 */ /* 0x000fe200018f0eff */
[----:B--2---:R-:W-:Y:S02]  /*1b1d0*/  IMAD R2, R19, 0x2, R0 ;  /* 0x0000000213027824 */ /* 0x004fe400078e0200 */
[----:B------:R2:W-:Y:S03]  /*1b1e0*/  STG.E.U16 desc[UR60][R8.64], R141 ;  /* 0x0000008d08007986 */ /* 0x0005e6000c10153c */
[----:B------:R-:W0:Y:S01]  /*1b1f0*/  LDC R19, c[0x0][0x278] ;  /* 0x00009e00ff137b82 */ /* 0x000e220000000800 */
[----:B------:R2:W-:Y:S01]  /*1b200*/  STG.E.U16 desc[UR60][R6.64], R142 ;  /* 0x0000008e06007986 */ /* 0x0005e2000c10153c */
[----:B-----5:R-:W-:-:S04]  /*1b210*/  LEA R4, P3, R0, R3, 0x1 ;  /* 0x0000000300047211 */ /* 0x020fc800078608ff */
[----:B------:R-:W-:Y:S01]  /*1b220*/  LEA.HI.X.SX32 R5, R0, R23, 0x1, P3 ;  /* 0x0000001700057211 */ /* 0x000fe200018f0eff */
[----:B---3--:R-:W-:Y:S01]  /*1b230*/  IMAD R0, R65, 0x2, R2 ;  /* 0x0000000241007824 */ /* 0x008fe200078e0202 */
[----:B--2---:R-:W-:Y:S01]  /*1b240*/  PRMT R9, R140, 0x7632, R9 ;  /* 0x000076328c097816 */ /* 0x004fe20000000009 */
[----:B------:R-:W2:Y:S01]  /*1b250*/  LDC R65, c[0x0][0x278] ;  /* 0x00009e00ff417b82 */ /* 0x000ea20000000800 */
        /* <DEDUP_REMOVED lines=9> */
[----:B----4-:R-:W-:Y:S01]  /*1b2f0*/  IMAD R0, R13, 0x2, R2 ;  /* 0x000000020d007824 */ /* 0x010fe200078e0202 */
[----:B------:R-:W-:-:S04]  /*1b300*/  LEA R12, P3, R2, R3, 0x1 ;  /* 0x00000003020c7211 */ /* 0x000fc800078608ff */
[----:B------:R-:W-:Y:S01]  /*1b310*/  LEA.HI.X.SX32 R13, R2, R23, 0x1, P3 ;  /* 0x00000017020d7211 */ /* 0x000fe200018f0eff */
[----:B0-----:R-:W-:Y:S01]  /*1b320*/  IMAD R2, R17, 0x2, R0 ;  /* 0x0000000211027824 */ /* 0x001fe200078e0200 */
[C---:B------:R-:W-:Y:S01]  /*1b330*/  LEA R4, P3, R0.reuse, R3, 0x1 ;  /* 0x0000000300047211 */ /* 0x040fe200078608ff */
[----:B------:R-:W0:Y:S03]  /*1b340*/  LDC R17, c[0x0][0x278] ;  /* 0x00009e00ff117b82 */ /* 0x000e260000000800 */
[----:B------:R-:W-:Y:S01]  /*1b350*/  LEA R14, R19, R2, 0x1 ;  /* 0x00000002130e7211 */ /* 0x000fe200078e08ff */
[----:B------:R1:W-:Y:S01]  /*1b360*/  STG.E.U16 desc[UR60][R6.64], R16 ;  /* 0x0000001006007986 */ /* 0x0003e2000c10153c */
[----:B------:R-:W-:-:S03]  /*1b370*/  LEA.HI.X.SX32 R5, R0, R23, 0x1, P3 ;  /* 0x0000001700057211 */ /* 0x000fc600018f0eff */
[----:B------:R-:W4:Y:S01]  /*1b380*/  LDC R19, c[0x0][0x278] ;  /* 0x00009e00ff137b82 */ /* 0x000f220000000800 */
        /* <DEDUP_REMOVED lines=16> */
[----:B0-----:R-:W-:Y:S01]  /*1b490*/  LEA R2, R17, R0, 0x1 ;  /* 0x0000000011027211 */ /* 0x001fe200078e08ff */
[----:B------:R0:W-:Y:S03]  /*1b4a0*/  STG.E.U16 desc[UR60][R10.64], R133 ;  /* 0x000000850a007986 */ /* 0x0001e6000c10153c */
[----:B------:R-:W3:Y:S01]  /*1b4b0*/  LDC R17, c[0x0][0x278] ;  /* 0x00009e00ff117b82 */ /* 0x000ee20000000800 */
[----:B------:R0:W-:Y:S01]  /*1b4c0*/  STG.E.U16 desc[UR60][R6.64], R134 ;  /* 0x0000008606007986 */ /* 0x0001e2000c10153c */
[----:B-----5:R-:W-:-:S04]  /*1b4d0*/  LEA R4, P3, R0, R3, 0x1 ;  /* 0x0000000300047211 */ /* 0x020fc800078608ff */
[----:B------:R-:W-:Y:S01]  /*1b4e0*/  LEA.HI.X.SX32 R5, R0, R23, 0x1, P3 ;  /* 0x0000001700057211 */ /* 0x000fe200018f0eff */
[----:B----4-:R-:W-:Y:S01]  /*1b4f0*/  IMAD R0, R19, 0x2, R2 ;  /* 0x0000000213007824 */ /* 0x010fe200078e0202 */
        /* <DEDUP_REMOVED lines=8> */
[----:B------:R-:W4:Y:S01]  /*1b580*/  LDC R65, c[0x0][0x278] ;  /* 0x00009e00ff417b82 */ /* 0x000f220000000800 */
[----:B------:R-:W-:-:S02]  /*1b590*/  PRMT R16, R133, 0x7632, R16 ;  /* 0x0000763285107816 */ /* 0x000fc40000000010 */
[----:B-1----:R-:W-:Y:S02]  /*1b5a0*/  LEA.HI.X.SX32 R11, R0, R23, 0x1, P3 ;  /* 0x00000017000b7211 */ /* 0x002fe400018f0eff */
[C---:B------:R-:W-:Y:S02]  /*1b5b0*/  LEA R12, P3, R2.reuse, R3, 0x1 ;  /* 0x00000003020c7211 */ /* 0x040fe400078608ff */
[----:B--2---:R-:W-:Y:S02]  /*1b5c0*/  LEA R0, R13, R2, 0x1 ;  /* 0x000000020d007211 */ /* 0x004fe400078e08ff */
[----:B------:R-:W-:-:S03]  /*1b5d0*/  LEA.HI.X.SX32 R13, R2, R23, 0x1, P3 ;  /* 0x00000017020d7211 */ /* 0x000fc600018f0eff */
[----:B---3--:R-:W-:Y:S01]  /*1b5e0*/  IMAD R2, R15, 0x2, R0 ;  /* 0x000000020f027824 */ /* 0x008fe200078e0200 */
[C---:B------:R-:W-:Y:S01]  /*1b5f0*/  LEA R4, P3, R0.reuse, R3, 0x1 ;  /* 0x0000000300047211 */ /* 0x040fe200078608ff */
[----:B------:R-:W1:Y:S02]  /*1b600*/  LDC R15, c[0x0][0x278] ;  /* 0x00009e00ff0f7b82 */ /* 0x000e640000000800 */
        /* <DEDUP_REMOVED lines=44> */
[----:B-1----:R-:W-:Y:S01]  /*1b8d0*/  IMAD R14, R15, 0x2, R2 ;  /* 0x000000020f0e7824 */ /* 0x002fe200078e0202 */
        /* <DEDUP_REMOVED lines=9> */
[----:B------:R3:W-:Y:S01]  /*1b970*/  STG.E.U16 desc[UR60][R8.64], R18 ;  /* 0x0000001208007986 */ /* 0x0007e2000c10153c */
[----:B------:R-:W-:-:S03]  /*1b980*/  LEA R10, P4, R2, R3, 0x1 ;  /* 0x00000003020a7211 */ /* 0x000fc600078808ff */
[----:B------:R5:W-:Y:S01]  /*1b990*/  STG.E.U16 desc[UR60][R12.64], R64 ;  /* 0x000000400c007986 */ /* 0x000be2000c10153c */
[----:B0-----:R-:W-:Y:S02]  /*1b9a0*/  LEA R0, R19, R14, 0x1 ;  /* 0x0000000e13007211 */ /* 0x001fe400078e08ff */
[----:B------:R-:W0:Y:S01]  /*1b9b0*/  LDC R19, c[0x0][0x278] ;  /* 0x00009e00ff137b82 */ /* 0x000e220000000800 */
[----:B------:R-:W-:Y:S02]  /*1b9c0*/  LEA.HI.X.SX32 R11, R2, R23, 0x1, P4 ;  /* 0x00000017020b7211 */ /* 0x000fe400020f0eff */
[----:B---3--:R-:W-:-:S05]  /*1b9d0*/  LEA R8, P3, R14, R3, 0x1 ;  /* 0x000000030e087211 */ /* 0x008fca00078608ff */
[----:B-----5:R-:W3:Y:S01]  /*1b9e0*/  LDC R13, c[0x0][0x278] ;  /* 0x00009e00ff0d7b82 */ /* 0x020ee20000000800 */
        /* <DEDUP_REMOVED lines=17> */
[----:B------:R-:W4:Y:S01]  /*1bb00*/  LDC R17, c[0x0][0x278] ;  /* 0x00009e00ff117b82 */ /* 0x000f220000000800 */
[----:B------:R-:W-:Y:S02]  /*1bb10*/  PRMT R16, R149, 0x7632, R16 ;  /* 0x0000763295107816 */ /* 0x000fe40000000010 */
[----:B-1----:R-:W-:Y:S01]  /*1bb20*/  LEA.HI.X.SX32 R11, R0, R23, 0x1, P3 ;  /* 0x00000017000b7211 */ /* 0x002fe200018f0eff */
[----:B---3--:R-:W-:Y:S01]  /*1bb30*/  IMAD R0, R13, 0x2, R2 ;  /* 0x000000020d007824 */ /* 0x008fe200078e0202 */
        /* <DEDUP_REMOVED lines=26> */
[----:B------:R-:W-:Y:S03]  /*1bce0*/  STG.E.U16 desc[UR60][R8.64], R25 ;  /* 0x0000001908007986 */ /* 0x000fe6000c10153c */
[----:B------:R-:W0:Y:S01]  /*1bcf0*/  LDC R19, c[0x0][0x278] ;  /* 0x00009e00ff137b82 */ /* 0x000e220000000800 */
[----:B------:R3:W-:Y:S01]  /*1bd00*/  STG.E.U16 desc[UR60][R6.64], R26 ;  /* 0x0000001a06007986 */ /* 0x0007e2000c10153c */
[----:B-----5:R-:W-:-:S04]  /*1bd10*/  LEA R4, P3, R0, R3, 0x1 ;  /* 0x0000000300047211 */ /* 0x020fc800078608ff */
[----:B------:R-:W-:Y:S01]  /*1bd20*/  LEA.HI.X.SX32 R5, R0, R23, 0x1, P3 ;  /* 0x0000001700057211 */ /* 0x000fe200018f0eff */
[----:B---3--:R-:W-:Y:S01]  /*1bd30*/  IMAD R0, R65, 0x2, R2 ;  /* 0x0000000241007824 */ /* 0x008fe200078e0202 */
[----:B------:R-:W-:Y:S02]  /*1bd40*/  LEA R6, P3, R2, R3, 0x1 ;  /* 0x0000000302067211 */ /* 0x000fe400078608ff */
[----:B------:R-:W-:Y:S02]  /*1bd50*/  PRMT R9, R24, 0x7632, R9 ;  /* 0x0000763218097816 */ /* 0x000fe40000000009 */
[----:B------:R-:W-:Y:S02]  /*1bd60*/  PRMT R16, R25, 0x7632, R16 ;  /* 0x0000763219107816 */ /* 0x000fe40000000010 */
[----:B------:R-:W-:Y:S01]  /*1bd70*/  LEA.HI.X.SX32 R7, R2, R23, 0x1, P3 ;  /* 0x0000001702077211 */ /* 0x000fe200018f0eff */
[----:B------:R-:W3:Y:S01]  /*1bd80*/  LDC R25, c[0x0][0x278] ;  /* 0x00009e00ff197b82 */ /* 0x000ee20000000800 */
[C---:B------:R-:W-:Y:S01]  /*1bd90*/  LEA R8, P3, R0.reuse, R3, 0x1 ;  /* 0x0000000300087211 */ /* 0x040fe200078608ff */
[----:B-1----:R-:W-:Y:S01]  /*1bda0*/  IMAD R2, R15, 0x2, R0 ;  /* 0x000000020f027824 */ /* 0x002fe200078e0200 */
[----:B------:R-:W-:Y:S04]  /*1bdb0*/  STG.E.U16 desc[UR60][R10.64], R27 ;  /* 0x0000001b0a007986 */ /* 0x000fe8000c10153c */
[----:B------:R1:W-:Y:S01]  /*1bdc0*/  STG.E.U16 desc[UR60][R4.64], R9 ;  /* 0x0000000904007986 */ /* 0x0003e2000c10153c */
[----:B------:R-:W5:Y:S01]  /*1bdd0*/  LDC R15, c[0x0][0x278] ;  /* 0x00009e00ff0f7b82 */ /* 0x000f620000000800 */
[----:B-1----:R-:W-:-:S02]  /*1bde0*/  LEA.HI.X.SX32 R9, R0, R23, 0x1, P3 ;  /* 0x0000001700097211 */ /* 0x002fc400018f0eff */
[C---:B------:R-:W-:Y:S02]  /*1bdf0*/  LEA R12, P3, R2.reuse, R3, 0x1 ;  /* 0x00000003020c7211 */ /* 0x040fe400078608ff */
[----:B--2---:R-:W-:Y:S02]  /*1be00*/  LEA R0, R13, R2, 0x1 ;  /* 0x000000020d007211 */ /* 0x004fe400078e08ff */
[----:B------:R-:W-:-:S03]  /*1be10*/  LEA.HI.X.SX32 R13, R2, R23, 0x1, P3 ;  /* 0x00000017020d7211 */ /* 0x000fc600018f0eff */
[----:B----4-:R-:W-:Y:S01]  /*1be20*/  IMAD R2, R17, 0x2, R0 ;  /* 0x0000000211027824 */ /* 0x010fe200078e0200 */
[C---:B------:R-:W-:Y:S01]  /*1be30*/  LEA R4, P3, R0.reuse, R3, 0x1 ;  /* 0x0000000300047211 */ /* 0x040fe200078608ff */
[----:B------:R-:W1:Y:S02]  /*1be40*/  LDC R17, c[0x0][0x278] ;  /* 0x00009e00ff117b82 */ /* 0x000e640000000800 */
[----:B0-----:R-:W-:Y:S01]  /*1be50*/  IMAD R14, R19, 0x2, R2 ;  /* 0x00000002130e7824 */ /* 0x001fe200078e0202 */
[----:B------:R0:W-:Y:S01]  /*1be60*/  STG.E.U16 desc[UR60][R6.64], R16 ;  /* 0x0000001006007986 */ /* 0x0001e2000c10153c */
[----:B------:R-:W-:-:S04]  /*1be70*/  LEA.HI.X.SX32 R5, R0, R23, 0x1, P3 ;  /* 0x0000001700057211 */ /* 0x000fc800018f0eff */
[----:B------:R-:W2:Y:S01]  /*1be80*/  LDC R19, c[0x0][0x278] ;  /* 0x00009e00ff137b82 */ /* 0x000ea20000000800 */
[----:B------:R-:W-:Y:S02]  /*1be90*/  PRMT R18, R26, 0x7632, R18 ;  /* 0x000076321a127816 */ /* 0x000fe40000000012 */
[C---:B0-----:R-:W-:Y:S02]  /*1bea0*/  LEA R6, P3, R14.reuse, R3, 0x1 ;  /* 0x000000030e067211 */ /* 0x041fe400078608ff */
[----:B------:R-:W-:Y:S02]  /*1beb0*/  PRMT R24, R27, 0x7632, R24 ;  /* 0x000076321b187816 */ /* 0x000fe40000000018 */
[----:B------:R-:W-:Y:S01]  /*1bec0*/  LEA.HI.X.SX32 R7, R14, R23, 0x1, P3 ;  /* 0x000000170e077211 */ /* 0x000fe200018f0eff */
[----:B------:R0:W-:Y:S01]  /*1bed0*/  STG.E.U16 desc[UR60][R8.64], R18 ;  /* 0x0000001208007986 */ /* 0x0001e2000c10153c */
[----:B---3--:R-:W-:Y:S01]  /*1bee0*/  LEA R14, R25, R14, 0x1 ;  /* 0x0000000e190e7211 */ /* 0x008fe200078e08ff */
[----:B------:R-:W3:Y:S02]  /*1bef0*/  LDC R27, c[0x0][0x278] ;  /* 0x00009e00ff1b7b82 */ /* 0x000ee40000000800 */
[----:B------:R4:W-:Y:S06]  /*1bf00*/  STG.E.U16 desc[UR60][R12.64], R24 ;  /* 0x000000180c007986 */ /* 0x0009ec000c10153c */
[----:B------:R-:W3:Y:S01]  /*1bf10*/  LDC R25, c[0x0][0x278] ;  /* 0x00009e00ff197b82 */ /* 0x000ee20000000800 */
[-C--:B------:R-:W-:Y:S01]  /*1bf20*/  LEA R10, P4, R2, R3.reuse, 0x1 ;  /* 0x00000003020a7211 */ /* 0x080fe200078808ff */
[----:B-----5:R-:W-:Y:S01]  /*1bf30*/  IMAD R0, R15, 0x2, R14 ;  /* 0x000000020f007824 */ /* 0x020fe200078e020e */
[----:B0-----:R-:W-:-:S05]  /*1bf40*/  LEA R8, P3, R14, R3, 0x1 ;  /* 0x000000030e087211 */ /* 0x001fca00078608ff */
[----:B----4-:R-:W0:Y:S01]  /*1bf50*/  LDC R13, c[0x0][0x278] ;  /* 0x00009e00ff0d7b82 */ /* 0x010e220000000800 */
[-C--:B------:R-:W-:Y:S01]  /*1bf60*/  LEA.HI.X.SX32 R11, R2, R23.reuse, 0x1, P4 ;  /* 0x00000017020b7211 */ /* 0x080fe200020f0eff */
[----:B------:R4:W-:Y:S01]  /*1bf70*/  STG.E.U16 desc[UR60][R4.64], R36 ;  /* 0x0000002404007986 */ /* 0x0009e2000c10153c */
[----:B------:R-:W-:Y:S01]  /*1bf80*/  LEA.HI.X.SX32 R9, R14, R23, 0x1, P3 ;  /* 0x000000170e097211 */ /* 0x000fe200018f0eff */
[----:B-1----:R-:W-:-:S04]  /*1bf90*/  IMAD R2, R17, 0x2, R0 ;  /* 0x0000000211027824 */ /* 0x002fc800078e0200 */
[----:B------:R-:W1:Y:S01]  /*1bfa0*/  LDC R15, c[0x0][0x278] ;  /* 0x00009e00ff0f7b82 */ /* 0x000e620000000800 */
[----:B------:R5:W-:Y:S01]  /*1bfb0*/  STG.E.U16 desc[UR60][R10.64], R37 ;  /* 0x000000250a007986 */ /* 0x000be2000c10153c */
[----:B----4-:R-:W-:-:S06]  /*1bfc0*/  LEA R4, P3, R0, R3, 0x1 ;  /* 0x0000000300047211 */ /* 0x010fcc00078608ff */
[----:B------:R-:W4:Y:S01]  /*1bfd0*/  LDC R17, c[0x0][0x278] ;  /* 0x00009e00ff117b82 */ /* 0x000f220000000800 */
[----:B------:R3:W-:Y:S01]  /*1bfe0*/  STG.E.U16 desc[UR60][R6.64], R38 ;  /* 0x0000002606007986 */ /* 0x0007e2000c10153c */
[----:B------:R-:W-:Y:S02]  /*1bff0*/  LEA.HI.X.SX32 R5, R0, R23, 0x1, P3 ;  /* 0x0000001700057211 */ /* 0x000fe400018f0eff */
[----:B--2---:R-:W-:Y:S02]  /*1c000*/  LEA R0, R19, R2, 0x1 ;  /* 0x0000000213007211 */ /* 0x004fe400078e08ff */
[----:B-----5:R-:W-:Y:S01]  /*1c010*/  PRMT R11, R36, 0x7632, R11 ;  /* 0x00007632240b7816 */ /* 0x020fe2000000000b */
[----:B------:R-:W-:Y:S01]  /*1c020*/  STG.E.U16 desc[UR60][R8.64], R39 ;  /* 0x0000002708007986 */ /* 0x000fe2000c10153c */
[----:B------:R-:W2:Y:S01]  /*1c030*/  LDC R19, c[0x0][0x278] ;  /* 0x00009e00ff137b82 */ /* 0x000ea20000000800 */
[----:B---3--:R-:W-:-:S04]  /*1c040*/  LEA R6, P3, R2, R3, 0x1 ;  /* 0x0000000302067211 */ /* 0x008fc800078608ff */
[----:B------:R-:W-:Y:S01]  /*1c050*/  LEA.HI.X.SX32 R7, R2, R23, 0x1, P3 ;  /* 0x0000001702077211 */ /* 0x000fe200018f0eff */
[----:B------:R-:W-:Y:S01]  /*1c060*/  IMAD R2, R25, 0x2, R0 ;  /* 0x0000000219027824 */ /* 0x000fe200078e0200 */
[C---:B------:R-:W-:Y:S01]  /*1c070*/  LEA R10, P3, R0.reuse, R3, 0x1 ;  /* 0x00000003000a7211 */ /* 0x040fe200078608ff */
[----:B------:R3:W-:Y:S01]  /*1c080*/  STG.E.U16 desc[UR60][R4.64], R11 ;  /* 0x0000000b04007986 */ /* 0x0007e2000c10153c */
[----:B------:R-:W5:Y:S01]  /*1c090*/  LDC R25, c[0x0][0x278] ;  /* 0x00009e00ff197b82 */ /* 0x000f620000000800 */
[----:B------:R-:W-:Y:S02]  /*1c0a0*/  PRMT R16, R37, 0x7632, R16 ;  /* 0x0000763225107816 */ /* 0x000fe40000000010 */
[----:B---3--:R-:W-:Y:S01]  /*1c0b0*/  LEA.HI.X.SX32 R11, R0, R23, 0x1, P3 ;  /* 0x00000017000b7211 */ /* 0x008fe200018f0eff */
[----:B0-----:R-:W-:Y:S01]  /*1c0c0*/  IMAD R0, R13, 0x2, R2 ;  /* 0x000000020d007824 */ /* 0x001fe200078e0202 */
[----:B------:R-:W-:-:S04]  /*1c0d0*/  LEA R12, P3, R2, R3, 0x1 ;  /* 0x00000003020c7211 */ /* 0x000fc800078608ff */
[----:B------:R-:W-:Y:S02]  /*1c0e0*/  LEA.HI.X.SX32 R13, R2, R23, 0x1, P3 ;  /* 0x00000017020d7211 */ /* 0x000fe400018f0eff */
[----:B-1----:R-:W-:Y:S02]  /*1c0f0*/  LEA R2, R15, R0, 0x1 ;  /* 0x000000000f027211 */ /* 0x002fe400078e08ff */
[----:B------:R-:W0:Y:S01]  /*1c100*/  LDC R15, c[0x0][0x278] ;  /* 0x00009e00ff0f7b82 */ /* 0x000e220000000800 */
[C---:B------:R-:W-:Y:S02]  /*1c110*/  LEA R4, P3, R0.reuse, R3, 0x1 ;  /* 0x0000000300047211 */ /* 0x040fe400078608ff */
[----:B----4-:R-:W-:Y:S01]  /*1c120*/  IMAD R14, R17, 0x2, R2 ;  /* 0x00000002110e7824 */ /* 0x010fe200078e0202 */
        /* <DEDUP_REMOVED lines=434> */
[----:B------:R-:W-:-:S03]  /*1dc50*/  LEA R12, P3, R2, R3, 0x1 ;  /* 0x00000003020c7211 */ /* 0x000fc600078608ff */
[----:B------:R-:W1:Y:S01]  /*1dc60*/  LDC R29, c[0x0][0x278] ;  /* 0x00009e00ff1d7b82 */ /* 0x000e620000000800 */
[----:B------:R-:W-:Y:S01]  /*1dc70*/  LEA.HI.X.SX32 R13, R2, R23, 0x1, P3 ;  /* 0x00000017020d7211 */ /* 0x000fe200018f0eff */
[----:B0-----:R-:W-:Y:S01]  /*1dc80*/  IMAD R2, R19, 0x2, R0 ;  /* 0x0000000213027824 */ /* 0x001fe200078e0200 */
[----:B------:R-:W-:-:S05]  /*1dc90*/  LEA R4, P3, R0, R3, 0x1 ;  /* 0x0000000300047211 */ /* 0x000fca00078608ff */
[----:B------:R-:W0:Y:S01]  /*1dca0*/  LDC R19, c[0x0][0x278] ;  /* 0x00009e00ff137b82 */ /* 0x000e220000000800 */
[----:B------:R-:W-:Y:S01]  /*1dcb0*/  LEA R14, R25, R2, 0x1 ;  /* 0x00000002190e7211 */ /* 0x000fe200078e08ff */
[----:B------:R3:W-:Y:S01]  /*1dcc0*/  STG.E.U16 desc[UR60][R6.64], R16 ;  /* 0x0000001006007986 */ /* 0x0007e2000c10153c */
[----:B------:R-:W-:Y:S02]  /*1dcd0*/  LEA.HI.X.SX32 R5, R0, R23, 0x1, P3 ;  /* 0x0000001700057211 */ /* 0x000fe400018f0eff */
[----:B------:R-:W-:-:S03]  /*1dce0*/  PRMT R18, R30, 0x7632, R18 ;  /* 0x000076321e127816 */ /* 0x000fc60000000012 */
[----:B------:R-:W5:Y:S01]  /*1dcf0*/  LDC R25, c[0x0][0x278] ;  /* 0x00009e00ff197b82 */ /* 0x000f620000000800 */
[----:B------:R-:W-:Y:S02]  /*1dd00*/  PRMT R24, R31, 0x7632, R24 ;  /* 0x000076321f187816 */ /* 0x000fe40000000018 */
[-C--:B---3--:R-:W-:Y:S01]  /*1dd10*/  LEA R6, P3, R14, R3.reuse, 0x1 ;  /* 0x000000030e067211 */ /* 0x088fe200078608ff */
[----:B------:R3:W-:Y:S01]  /*1dd20*/  STG.E.U16 desc[UR60][R10.64], R18 ;  /* 0x000000120a007986 */ /* 0x0007e2000c10153c */
[----:B------:R-:W-:-:S03]  /*1dd30*/  LEA R8, P4, R2, R3, 0x1 ;  /* 0x0000000302087211 */ /* 0x000fc600078808ff */
[----:B------:R-:W1:Y:S01]  /*1dd40*/  LDC R31, c[0x0][0x278] ;  /* 0x00009e00ff1f7b82 */ /* 0x000e620000000800 */
[----:B------:R-:W-:Y:S01]  /*1dd50*/  LEA.HI.X.SX32 R7, R14, R23, 0x1, P3 ;  /* 0x000000170e077211 */ /* 0x000fe200018f0eff */
[----:B--2---:R-:W-:Y:S01]  /*1dd60*/  IMAD R14, R15, 0x2, R14 ;  /* 0x000000020f0e7824 */ /* 0x004fe200078e020e */
[----:B------:R2:W-:Y:S05]  /*1dd70*/  STG.E.U16 desc[UR60][R12.64], R24 ;  /* 0x000000180c007986 */ /* 0x0005ea000c10153c */
[----:B------:R-:W1:Y:S01]  /*1dd80*/  LDC R15, c[0x0][0x278] ;  /* 0x00009e00ff0f7b82 */ /* 0x000e620000000800 */
[----:B----4-:R-:W-:Y:S01]  /*1dd90*/  IMAD R0, R17, 0x2, R14 ;  /* 0x0000000211007824 */ /* 0x010fe200078e020e */
[----:B---3--:R-:W-:-:S06]  /*1dda0*/  LEA R10, P3, R14, R3, 0x1 ;  /* 0x000000030e0a7211 */ /* 0x008fcc00078608ff */
[----:B--2---:R-:W2:Y:S01]  /*1ddb0*/  LDC R13, c[0x0][0x278] ;  /* 0x00009e00ff0d7b82 */ /* 0x004ea20000000800 */
[-C--:B------:R-:W-:Y:S01]  /*1ddc0*/  LEA.HI.X.SX32 R9, R2, R23.reuse, 0x1, P4 ;  /* 0x0000001702097211 */ /* 0x080fe200020f0eff */
[----:B------:R3:W-:Y:S01]  /*1ddd0*/  STG.E.U16 desc[UR60][R4.64], R52 ;  /* 0x0000003404007986 */ /* 0x0007e2000c10153c */
[----:B------:R-:W-:Y:S02]  /*1dde0*/  LEA.HI.X.SX32 R11, R14, R23, 0x1, P3 ;  /* 0x000000170e0b7211 */ /* 0x000fe400018f0eff */
[----:B0-----:R-:W-:-:S03]  /*1ddf0*/  LEA R2, R19, R0, 0x1 ;  /* 0x0000000013027211 */ /* 0x001fc600078e08ff */
[----:B------:R-:W0:Y:S01]  /*1de00*/  LDC R17, c[0x0][0x278] ;  /* 0x00009e00ff117b82 */ /* 0x000e220000000800 */
[----:B------:R4:W-:Y:S01]  /*1de10*/  STG.E.U16 desc[UR60][R8.64], R53 ;  /* 0x0000003508007986 */ /* 0x0009e2000c10153c */
[----:B---3--:R-:W-:-:S06]  /*1de20*/  LEA R4, P3, R0, R3, 0x1 ;  /* 0x0000000300047211 */ /* 0x008fcc00078608ff */
[----:B------:R-:W3:Y:S01]  /*1de30*/  LDC R19, c[0x0][0x278] ;  /* 0x00009e00ff137b82 */ /* 0x000ee20000000800 */
[----:B------:R1:W-:Y:S01]  /*1de40*/  STG.E.U16 desc[UR60][R6.64], R54 ;  /* 0x0000003606007986 */ /* 0x0003e2000c10153c */
[----:B------:R-:W-:Y:S01]  /*1de50*/  LEA.HI.X.SX32 R5, R0, R23, 0x1, P3 ;  /* 0x0000001700057211 */ /* 0x000fe200018f0eff */
[----:B-----5:R-:W-:Y:S01]  /*1de60*/  IMAD R0, R25, 0x2, R2 ;  /* 0x0000000219007824 */ /* 0x020fe200078e0202 */
[----:B----4-:R-:W-:Y:S01]  /*1de70*/  PRMT R9, R52, 0x7632, R9 ;  /* 0x0000763234097816 */ /* 0x010fe20000000009 */
[----:B------:R-:W-:Y:S03]  /*1de80*/  STG.E.U16 desc[UR60][R10.64], R55 ;  /* 0x000000370a007986 */ /* 0x000fe6000c10153c */
[----:B------:R-:W4:Y:S01]  /*1de90*/  LDC R25, c[0x0][0x278] ;  /* 0x00009e00ff197b82 */ /* 0x000f220000000800 */
[----:B-1----:R-:W-:-:S04]  /*1dea0*/  LEA R6, P3, R2, R3, 0x1 ;  /* 0x0000000302067211 */ /* 0x002fc800078608ff */
[----:B------:R-:W-:Y:S01]  /*1deb0*/  LEA.HI.X.SX32 R7, R2, R23, 0x1, P3 ;  /* 0x0000001702077211 */ /* 0x000fe200018f0eff */
[----:B------:R-:W-:Y:S01]  /*1dec0*/  IMAD R2, R15, 0x2, R0 ;  /* 0x000000020f027824 */ /* 0x000fe200078e0200 */
[C---:B------:R-:W-:Y:S01]  /*1ded0*/  LEA R8, P3, R0.reuse, R3, 0x1 ;  /* 0x0000000300087211 */ /* 0x040fe200078608ff */
[----:B------:R1:W-:Y:S01]  /*1dee0*/  STG.E.U16 desc[UR60][R4.64], R9 ;  /* 0x0000000904007986 */ /* 0x0003e2000c10153c */
[----:B------:R-:W5:Y:S01]  /*1def0*/  LDC R15, c[0x0][0x278] ;  /* 0x00009e00ff0f7b82 */ /* 0x000f620000000800 */
[----:B------:R-:W-:Y:S02]  /*1df00*/  PRMT R16, R53, 0x7632, R16 ;  /* 0x0000763235107816 */ /* 0x000fe40000000010 */
[----:B-1----:R-:W-:Y:S02]  /*1df10*/  LEA.HI.X.SX32 R9, R0, R23, 0x1, P3 ;  /* 0x0000001700097211 */ /* 0x002fe400018f0eff */
[----:B------:R-:W-:Y:S02]  /*1df20*/  LEA R12, P3, R2, R3, 0x1 ;  /* 0x00000003020c7211 */ /* 0x000fe400078608ff */
[----:B--2---:R-:W-:-:S02]  /*1df30*/  LEA R0, R13, R2, 0x1 ;  /* 0x000000020d007211 */ /* 0x004fc400078e08ff */
[----:B------:R-:W-:-:S03]  /*1df40*/  LEA.HI.X.SX32 R13, R2, R23, 0x1, P3 ;  /* 0x00000017020d7211 */ /* 0x000fc600018f0eff */
[----:B0-----:R-:W-:Y:S01]  /*1df50*/  IMAD R2, R17, 0x2, R0 ;  /* 0x0000000211027824 */ /* 0x001fe200078e0200 */
[C---:B------:R-:W-:Y:S01]  /*1df60*/  LEA R4, P3, R0.reuse, R3, 0x1 ;  /* 0x0000000300047211 */ /* 0x040fe200078608ff */
[----:B------:R-:W0:Y:S02]  /*1df70*/  LDC R17, c[0x0][0x278] ;  /* 0x00009e00ff117b82 */ /* 0x000e240000000800 */
[----:B---3--:R-:W-:Y:S01]  /*1df80*/  IMAD R14, R19, 0x2, R2 ;  /* 0x00000002130e7824 */ /* 0x008fe200078e0202 */
[----:B------:R1:W-:Y:S01]  /*1df90*/  STG.E.U16 desc[UR60][R6.64], R16 ;  /* 0x0000001006007986 */ /* 0x0003e2000c10153c */
[----:B------:R-:W-:Y:S02]  /*1dfa0*/  LEA.HI.X.SX32 R5, R0, R23, 0x1, P3 ;  /* 0x0000001700057211 */ /* 0x000fe400018f0eff */
[----:B------:R-:W-:Y:S02]  /*1dfb0*/  PRMT R18, R54, 0x7632, R18 ;  /* 0x0000763236127816 */ /* 0x000fe40000000012 */
[----:B------:R-:W2:Y:S01]  /*1dfc0*/  LDC R19, c[0x0][0x278] ;  /* 0x00009e00ff137b82 */ /* 0x000ea20000000800 */
[----:B------:R-:W-:-:S02]  /*1dfd0*/  PRMT R24, R55, 0x7632, R24 ;  /* 0x0000763237187816 */ /* 0x000fc40000000018 */
[----:B-1----:R-:W-:-:S04]  /*1dfe0*/  LEA R6, P3, R14, R3, 0x1 ;  /* 0x000000030e067211 */ /* 0x002fc800078608ff */
[----:B------:R-:W-:Y:S02]  /*1dff0*/  LEA.HI.X.SX32 R7, R14, R23, 0x1, P3 ;  /* 0x000000170e077211 */ /* 0x000fe400018f0eff */
[----:B----4-:R-:W-:Y:S02]  /*1e000*/  LEA R14, R25, R14, 0x1 ;  /* 0x0000000e190e7211 */ /* 0x010fe400078e08ff */
[----:B------:R-:W1:Y:S01]  /*1e010*/  LDC R25, c[0x0][0x278] ;  /* 0x00009e00ff197b82 */ /* 0x000e620000000800 */
[----:B------:R3:W-:Y:S04]  /*1e020*/  STG.E.U16 desc[UR60][R8.64], R18 ;  /* 0x0000001208007986 */ /* 0x0007e8000c10153c */
[----:B------:R4:W-:Y:S01]  /*1e030*/  STG.E.U16 desc[UR60][R12.64], R24 ;  /* 0x000000180c007986 */ /* 0x0009e2000c10153c */
[----:B------:R-:W-:Y:S01]  /*1e040*/  LEA R10, P4, R2, R3, 0x1 ;  /* 0x00000003020a7211 */ /* 0x000fe200078808ff */
[----:B-----5:R-:W-:-:S02]  /*1e050*/  IMAD R0, R15, 0x2, R14 ;  /* 0x000000020f007824 */ /* 0x020fc400078e020e */
[----:B------:R-:W5:Y:S01]  /*1e060*/  LDC R15, c[0x0][0x278] ;  /* 0x00009e00ff0f7b82 */ /* 0x000f620000000800 */
[----:B------:R-:W-:Y:S02]  /*1e070*/  LEA.HI.X.SX32 R11, R2, R23, 0x1, P4 ;  /* 0x00000017020b7211 */ /* 0x000fe400020f0eff */
[----:B---3--:R-:W-:-:S05]  /*1e080*/  LEA R8, P3, R14, R3, 0x1 ;  /* 0x000000030e087211 */ /* 0x008fca00078608ff */
[----:B----4-:R-:W3:Y:S01]  /*1e090*/  LDC R13, c[0x0][0x278] ;  /* 0x00009e00ff0d7b82 */ /* 0x010ee20000000800 */
[----:B------:R4:W-:Y:S01]  /*1e0a0*/  STG.E.U16 desc[UR60][R4.64], R48 ;  /* 0x0000003004007986 */ /* 0x0009e2000c10153c */
[----:B------:R-:W-:Y:S01]  /*1e0b0*/  LEA.HI.X.SX32 R9, R14, R23, 0x1, P3 ;  /* 0x000000170e097211 */ /* 0x000fe200018f0eff */
[----:B0-----:R-:W-:Y:S02]  /*1e0c0*/  IMAD R2, R17, 0x2, R0 ;  /* 0x0000000211027824 */ /* 0x001fe400078e0200 */
[----:B------:R-:W-:Y:S03]  /*1e0d0*/  STG.E.U16 desc[UR60][R10.64], R49 ;  /* 0x000000310a007986 */ /* 0x000fe6000c10153c */
[----:B------:R-:W0:Y:S01]  /*1e0e0*/  LDC R17, c[0x0][0x278] ;  /* 0x00009e00ff117b82 */ /* 0x000e220000000800 */
[----:B------:R2:W-:Y:S01]  /*1e0f0*/  STG.E.U16 desc[UR60][R6.64], R50 ;  /* 0x0000003206007986 */ /* 0x0005e2000c10153c */
[----:B----4-:R-:W-:-:S04]  /*1e100*/  LEA R4, P3, R0, R3, 0x1 ;  /* 0x0000000300047211 */ /* 0x010fc800078608ff */
[----:B------:R-:W-:Y:S02]  /*1e110*/  LEA.HI.X.SX32 R5, R0, R23, 0x1, P3 ;  /* 0x0000001700057211 */ /* 0x000fe400018f0eff */
[----:B--2---:R-:W-:Y:S02]  /*1e120*/  LEA R0, R19, R2, 0x1 ;  /* 0x0000000213007211 */ /* 0x004fe400078e08ff */
[----:B------:R-:W-:Y:S01]  /*1e130*/  LEA R6, P3, R2, R3, 0x1 ;  /* 0x0000000302067211 */ /* 0x000fe200078608ff */
[----:B------:R-:W2:Y:S01]  /*1e140*/  LDC R19, c[0x0][0x278] ;  /* 0x00009e00ff137b82 */ /* 0x000ea20000000800 */
        /* <DEDUP_REMOVED lines=8> */
[----:B----4-:R-:W-:Y:S01]  /*1e1d0*/  LEA.HI.X.SX32 R11, R0, R23, 0x1, P3 ;  /* 0x00000017000b7211 */ /* 0x010fe200018f0eff */
[----:B---3--:R-:W-:Y:S01]  /*1e1e0*/  IMAD R0, R13, 0x2, R2 ;  /* 0x000000020d007824 */ /* 0x008fe200078e0202 */
[----:B------:R-:W-:-:S04]  /*1e1f0*/  LEA R12, P3, R2, R3, 0x1 ;  /* 0x00000003020c7211 */ /* 0x000fc800078608ff */
[----:B-----5:R-:W-:Y:S02]  /*1e200*/  LEA R14, R15, R0, 0x1 ;  /* 0x000000000f0e7211 */ /* 0x020fe400078e08ff */
[----:B------:R-:W3:Y:S01]  /*1e210*/  LDC R15, c[0x0][0x278] ;  /* 0x00009e00ff0f7b82 */ /* 0x000ee20000000800 */
[----:B------:R-:W-:Y:S02]  /*1e220*/  LEA.HI.X.SX32 R13, R2, R23, 0x1, P3 ;  /* 0x00000017020d7211 */ /* 0x000fe400018f0eff */
[----:B------:R-:W-:Y:S01]  /*1e230*/  LEA R8, P4, R0, R3, 0x1 ;  /* 0x0000000300087211 */ /* 0x000fe200078808ff */
[----:B0-----:R-:W-:Y:S01]  /*1e240*/  IMAD R2, R17, 0x2, R14 ;  /* 0x0000000211027824 */ /* 0x001fe200078e020e */
[----:B------:R-:W-:Y:S01]  /*1e250*/  PRMT R18, R50, 0x7632, R18 ;  /* 0x0000763232127816 */ /* 0x000fe20000000012 */
[----:B------:R0:W-:Y:S01]  /*1e260*/  STG.E.U16 desc[UR60][R6.64], R16 ;  /* 0x0000001006007986 */ /* 0x0001e2000c10153c */
[----:B------:R-:W-:Y:S02]  /*1e270*/  LEA.HI.X.SX32 R9, R0, R23, 0x1, P4 ;  /* 0x0000001700097211 */ /* 0x000fe400020f0eff */
[----:B------:R-:W-:Y:S01]  /*1e280*/  PRMT R24, R51, 0x7632, R24 ;  /* 0x0000763233187816 */ /* 0x000fe20000000018 */
[----:B------:R-:W-:Y:S01]  /*1e290*/  STG.E.U16 desc[UR60][R10.64], R18 ;  /* 0x000000120a007986 */ /* 0x000fe2000c10153c */
[----:B------:R-:W-:-:S02]  /*1e2a0*/  LEA R4, P3, R14, R3, 0x1 ;  /* 0x000000030e047211 */ /* 0x000fc400078608ff */
[C---:B0-----:R-:W-:Y:S01]  /*1e2b0*/  LEA R6, P4, R2.reuse, R3, 0x1 ;  /* 0x0000000302067211 */ /* 0x041fe200078808ff */
[----:B------:R0:W-:Y:S03]  /*1e2c0*/  STG.E.U16 desc[UR60][R12.64], R24 ;  /* 0x000000180c007986 */ /* 0x0001e6000c10153c */
[-C--:B------:R-:W-:Y:S01]  /*1e2d0*/  LEA.HI.X.SX32 R7, R2, R23.reuse, 0x1, P4 ;  /* 0x0000001702077211 */ /* 0x080fe200020f0eff */
[----:B--2---:R-:W-:Y:S01]  /*1e2e0*/  IMAD R2, R19, 0x2, R2 ;  /* 0x0000000213027824 */ /* 0x004fe200078e0202 */
[----:B------:R-:W-:Y:S01]  /*1e2f0*/  LEA.HI.X.SX32 R5, R14, R23, 0x1, P3 ;  /* 0x000000170e057211 */ /* 0x000fe200018f0eff */
[----:B0-----:R-:W0:Y:S03]  /*1e300*/  LDC R13, c[0x0][0x278] ;  /* 0x00009e00ff0d7b82 */ /* 0x001e260000000800 */
[----:B------:R-:W-:Y:S01]  /*1e310*/  LEA R10, P3, R2, R3, 0x1 ;  /* 0x00000003020a7211 */ /* 0x000fe200078608ff */
[----:B------:R-:W-:Y:S01]  /*1e320*/  STG.E.U16 desc[UR60][R8.64], R56 ;  /* 0x0000003808007986 */ /* 0x000fe2000c10153c */
[----:B-1----:R-:W-:-:S02]  /*1e330*/  LEA R0, R25, R2, 0x1 ;  /* 0x0000000219007211 */ /* 0x002fc400078e08ff */
[----:B------:R-:W-:Y:S01]  /*1e340*/  LEA.HI.X.SX32 R11, R2, R23, 0x1, P3 ;  /* 0x00000017020b7211 */ /* 0x000fe200018f0eff */
[----:B------:R-:W1:Y:S01]  /*1e350*/  LDS.128 R16, [R22] ;  /* 0x0000000016107984 */ /* 0x000e620000000c00 */
[----:B------:R-:W2:Y:S01]  /*1e360*/  LDC R25, c[0x0][0x278] ;  /* 0x00009e00ff197b82 */ /* 0x000ea20000000800 */
[----:B---3--:R-:W-:Y:S02]  /*1e370*/  IMAD R2, R15, 0x2, R0 ;  /* 0x000000020f027824 */ /* 0x008fe400078e0200 */
[----:B------:R3:W-:Y:S05]  /*1e380*/  STG.E.U16 desc[UR60][R4.64], R57 ;  /* 0x0000003904007986 */ /* 0x0007ea000c10153c */
[----:B------:R-:W4:Y:S01]  /*1e390*/  LDC R15, c[0x0][0x278] ;  /* 0x00009e00ff0f7b82 */ /* 0x000f220000000800 */
[----:B------:R5:W-:Y:S01]  /*1e3a0*/  STG.E.U16 desc[UR60][R6.64], R58 ;  /* 0x0000003a06007986 */ /* 0x000be2000c10153c */
[----:B---3--:R-:W-:-:S04]  /*1e3b0*/  LEA R4, P3, R0, R3, 0x1 ;  /* 0x0000000300047211 */ /* 0x008fc800078608ff */
[----:B------:R-:W-:Y:S01]  /*1e3c0*/  LEA.HI.X.SX32 R5, R0, R23, 0x1, P3 ;  /* 0x0000001700057211 */ /* 0x000fe200018f0eff */
[----:B------:R-:W-:Y:S01]  /*1e3d0*/  IMAD R0, R27, 0x2, R2 ;  /* 0x000000021b007824 */ /* 0x000fe200078e0202 */
[----:B-----5:R-:W-:Y:S01]  /*1e3e0*/  LEA R6, P3, R2, R3, 0x1 ;  /* 0x0000000302067211 */ /* 0x020fe200078608ff */
[----:B------:R-:W3:Y:S01]  /*1e3f0*/  LDC R27, c[0x0][0x278] ;  /* 0x00009e00ff1b7b82 */ /* 0x000ee20000000800 */
[----:B------:R-:W-:Y:S02]  /*1e400*/  PRMT R9, R56, 0x7632, R9 ;  /* 0x0000763238097816 */ /* 0x000fe40000000009 */
[----:B------:R-:W-:Y:S02]  /*1e410*/  LEA.HI.X.SX32 R7, R2, R23, 0x1, P3 ;  /* 0x0000001702077211 */ /* 0x000fe400018f0eff */
[----:B------:R-:W-:Y:S02]  /*1e420*/  LEA R8, P3, R0, R3, 0x1 ;  /* 0x0000000300087211 */ /* 0x000fe400078608ff */
[----:B------:R-:W-:Y:S01]  /*1e430*/  LEA R2, R29, R0, 0x1 ;  /* 0x000000001d027211 */ /* 0x000fe200078e08ff */
[----:B------:R-:W-:Y:S01]  /*1e440*/  STG.E.U16 desc[UR60][R10.64], R59 ;  /* 0x0000003b0a007986 */ /* 0x000fe2000c10153c */
[----:B------:R-:W5:Y:S03]  /*1e450*/  LDC R29, c[0x0][0x278] ;  /* 0x00009e00ff1d7b82 */ /* 0x000f660000000800 */
[----:B------:R1:W-:Y:S01]  /*1e460*/  STG.E.U16 desc[UR60][R4.64], R9 ;  /* 0x0000000904007986 */ /* 0x0003e2000c10153c */
[----:B------:R-:W-:-:S02]  /*1e470*/  PRMT R14, R57, 0x7632, R14 ;  /* 0x00007632390e7816 */ /* 0x000fc4000000000e */
[----:B-1----:R-:W-:Y:S01]  /*1e480*/  LEA.HI.X.SX32 R9, R0, R23, 0x1, P3 ;  /* 0x0000001700097211 */ /* 0x002fe200018f0eff */
[----:B0-----:R-:W-:Y:S01]  /*1e490*/  IMAD R0, R13, 0x2, R2 ;  /* 0x000000020d007824 */ /* 0x001fe200078e0202 */
[----:B------:R-:W-:-:S04]  /*1e4a0*/  LEA R12, P3, R2, R3, 0x1 ;  /* 0x00000003020c7211 */ /* 0x000fc800078608ff */
[----:B------:R-:W-:Y:S01]  /*1e4b0*/  LEA.HI.X.SX32 R13, R2, R23, 0x1, P3 ;  /* 0x00000017020d7211 */ /* 0x000fe200018f0eff */
[----:B--2---:R-:W-:Y:S01]  /*1e4c0*/  IMAD R2, R25, 0x2, R0 ;  /* 0x0000000219027824 */ /* 0x004fe200078e0200 */
[----:B------:R-:W-:Y:S01]  /*1e4d0*/  LEA R4, P3, R0, R3, 0x1 ;  /* 0x0000000300047211 */ /* 0x000fe200078608ff */
[----:B------:R-:W0:Y:S01]  /*1e4e0*/  LDC R25, c[0x0][0x278] ;  /* 0x00009e00ff197b82 */ /* 0x000e220000000800 */
[----:B------:R-:W-:Y:S01]  /*1e4f0*/  PRMT R24, R58, 0x7632, R24 ;  /* 0x000076323a187816 */ /* 0x000fe20000000018 */
[----:B------:R1:W-:Y:S01]  /*1e500*/  STG.E.U16 desc[UR60][R6.64], R14 ;  /* 0x0000000e06007986 */ /* 0x0003e2000c10153c */
[----:B------:R-:W-:Y:S02]  /*1e510*/  LEA.HI.X.SX32 R5, R0, R23, 0x1, P3 ;  /* 0x0000001700057211 */ /* 0x000fe400018f0eff */
[----:B----4-:R-:W-:-:S03]  /*1e520*/  LEA R0, R15, R2, 0x1 ;  /* 0x000000020f007211 */ /* 0x010fc600078e08ff */
[----:B------:R-:W2:Y:S01]  /*1e530*/  LDC R15, c[0x0][0x278] ;  /* 0x00009e00ff0f7b82 */ /* 0x000ea20000000800 */
[----:B------:R4:W-:Y:S01]  /*1e540*/  STG.E.U16 desc[UR60][R8.64], R24 ;  /* 0x0000001808007986 */ /* 0x0009e2000c10153c */
[----:B-1----:R-:W-:-:S04]  /*1e550*/  LEA R6, P3, R2, R3, 0x1 ;  /* 0x0000000302067211 */ /* 0x002fc800078608ff */
[----:B------:R-:W-:Y:S01]  /*1e560*/  LEA.HI.X.SX32 R7, R2, R23, 0x1, P3 ;  /* 0x0000001702077211 */ /* 0x000fe200018f0eff */
[----:B---3--:R-:W-:Y:S01]  /*1e570*/  IMAD R2, R27, 0x2, R0 ;  /* 0x000000021b027824 */ /* 0x008fe200078e0200 */
[----:B----4-:R-:W-:-:S04]  /*1e580*/  LEA R8, P4, R0, R3, 0x1 ;  /* 0x0000000300087211 */ /* 0x010fc800078808ff */
[----:B------:R-:W-:Y:S02]  /*1e590*/  LEA R10, P3, R2, R3, 0x1 ;  /* 0x00000003020a7211 */ /* 0x000fe400078608ff */
[-C--:B------:R-:W-:Y:S01]  /*1e5a0*/  LEA.HI.X.SX32 R9, R0, R23.reuse, 0x1, P4 ;  /* 0x0000001700097211 */ /* 0x080fe200020f0eff */
[----:B-----5:R-:W-:Y:S01]  /*1e5b0*/  IMAD R0, R29, 0x2, R2 ;  /* 0x000000021d007824 */ /* 0x020fe200078e0202 */
[----:B------:R-:W-:Y:S02]  /*1e5c0*/  PRMT R26, R59, 0x7632, R26 ;  /* 0x000076323b1a7816 */ /* 0x000fe4000000001a */
[----:B------:R-:W-:Y:S02]  /*1e5d0*/  LEA.HI.X.SX32 R11, R2, R23, 0x1, P3 ;  /* 0x00000017020b7211 */ /* 0x000fe400018f0eff */
[----:B------:R-:W-:Y:S01]  /*1e5e0*/  LEA R2, R31, R0, 0x1 ;  /* 0x000000001f027211 */ /* 0x000fe200078e08ff */
[----:B------:R1:W-:Y:S04]  /*1e5f0*/  STG.E.U16 desc[UR60][R12.64], R26 ;  /* 0x0000001a0c007986 */ /* 0x0003e8000c10153c */
[----:B0-----:R-:W-:Y:S01]  /*1e600*/  IMAD R14, R25, 0x2, R2 ;  /* 0x00000002190e7824 */ /* 0x001fe200078e0202 */
[----:B------:R0:W-:Y:S01]  /*1e610*/  STG.E.U16 desc[UR60][R4.64], R16 ;  /* 0x0000001004007986 */ /* 0x0001e2000c10153c */
[----:B-1----:R-:W-:-:S03]  /*1e620*/  LEA R12, P3, R0, R3, 0x1 ;  /* 0x00000003000c7211 */ /* 0x002fc600078608ff */
[----:B------:R1:W-:Y:S01]  /*1e630*/  STG.E.U16 desc[UR60][R6.64], R17 ;  /* 0x0000001106007986 */ /* 0x0003e2000c10153c */
[----:B------:R-:W-:-:S03]  /*1e640*/  LEA.HI.X.SX32 R13, R0, R23, 0x1, P3 ;  /* 0x00000017000d7211 */ /* 0x000fc600018f0eff */
[----:B------:R2:W-:Y:S01]  /*1e650*/  STG.E.U16 desc[UR60][R8.64], R18 ;  /* 0x0000001208007986 */ /* 0x0005e2000c10153c */
[----:B0-----:R-:W-:-:S04]  /*1e660*/  LEA R4, P3, R2, R3, 0x1 ;  /* 0x0000000302047211 */ /* 0x001fc800078608ff */
[----:B------:R-:W-:Y:S02]  /*1e670*/  LEA.HI.X.SX32 R5, R2, R23, 0x1, P3 ;  /* 0x0000001702057211 */ /* 0x000fe400018f0eff */
[-C--:B------:R-:W-:Y:S02]  /*1e680*/  LEA R2, P3, R14, R3.reuse, 0x1 ;  /* 0x000000030e027211 */ /* 0x080fe400078608ff */
[----:B-1----:R-:W-:Y:S01]  /*1e690*/  PRMT R7, R16, 0x7632, R7 ;  /* 0x0000763210077816 */ /* 0x002fe20000000007 */
[----:B--2---:R-:W-:Y:S01]  /*1e6a0*/  IMAD R8, R15, 0x2, R14 ;  /* 0x000000020f087824 */ /* 0x004fe200078e020e */
[----:B------:R-:W-:Y:S01]  /*1e6b0*/  PRMT R22, R17, 0x7632, R22 ;  /* 0x0000763211167816 */ /* 0x000fe20000000016 */
[----:B------:R-:W-:Y:S03]  /*1e6c0*/  STG.E.U16 desc[UR60][R10.64], R19 ;  /* 0x000000130a007986 */ /* 0x000fe6000c10153c */
[----:B------:R-:W-:Y:S01]  /*1e6d0*/  LEA R6, P4, R8, R3, 0x1 ;  /* 0x0000000308067211 */ /* 0x000fe200078808ff */
[----:B------:R0:W-:Y:S01]  /*1e6e0*/  STG.E.U16 desc[UR60][R12.64], R7 ;  /* 0x000000070c007986 */ /* 0x0001e2000c10153c */
[----:B------:R-:W-:-:S02]  /*1e6f0*/  PRMT R24, R18, 0x7632, R24 ;  /* 0x0000763212187816 */ /* 0x000fc40000000018 */
[-C--:B------:R-:W-:Y:S02]  /*1e700*/  LEA.HI.X.SX32 R3, R14, R23.reuse, 0x1, P3 ;  /* 0x000000170e037211 */ /* 0x080fe400018f0eff */
[----:B------:R-:W-:Y:S01]  /*1e710*/  PRMT R16, R19, 0x7632, R16 ;  /* 0x0000763213107816 */ /* 0x000fe20000000010 */
[----:B------:R1:W-:Y:S01]  /*1e720*/  STG.E.U16 desc[UR60][R4.64], R22 ;  /* 0x0000001604007986 */ /* 0x0003e2000c10153c */
[----:B0-----:R-:W-:-:S03]  /*1e730*/  LEA.HI.X.SX32 R7, R8, R23, 0x1, P4 ;  /* 0x0000001708077211 */ /* 0x001fc600020f0eff */
[----:B------:R1:W-:Y:S04]  /*1e740*/  STG.E.U16 desc[UR60][R2.64], R24 ;  /* 0x0000001802007986 */ /* 0x0003e8000c10153c */
[----:B------:R1:W-:Y:S01]  /*1e750*/  STG.E.U16 desc[UR60][R6.64], R16 ;  /* 0x0000001006007986 */ /* 0x0003e2000c10153c */
[----:B------:R-:W-:Y:S02]  /*1e760*/  FSEL R0, R170, -INF , P1 ;  /* 0xff800000aa007808 */ /* 0x000fe40000800000 */
[----:B------:R-:W-:-:S03]  /*1e770*/  FSEL R9, R169, -INF , P2 ;  /* 0xff800000a9097808 */ /* 0x000fc60001000000 */
[----:B------:R-:W-:Y:S02]  /*1e780*/  FFMA R8, R0, 0.69314718246459960938, R21 ;  /* 0x3f31721800087823 */ /* 0x000fe40000000015 */
[----:B------:R-:W-:Y:S01]  /*1e790*/  FFMA R9, R9, 0.69314718246459960938, R20 ;  /* 0x3f31721809097823 */ /* 0x000fe20000000014 */
[----:B------:R-:W-:Y:S01]  /*1e7a0*/  BAR.SYNC.DEFER_BLOCKING 0x0 ;  /* 0x0000000000007b1d */ /* 0x000fe20000010000 */
[----:B------:R-:W-:-:S07]  /*1e7b0*/  LOP3.LUT P0, RZ, R171, 0x80, RZ, 0xc0, !PT ;  /* 0x00000080abff7812 */ /* 0x000fce000780c0ff */
[----:B------:R-:W0:Y:S01]  /*1e7c0*/  LDC R0, c[0x0][0x27c] ;  /* 0x00009f00ff007b82 */ /* 0x000e220000000800 */
[----:B------:R1:W-:Y:S07]  /*1e7d0*/  STS.64 [R168], R8 ;  /* 0x00000008a8007388 */ /* 0x0003ee0000000a00 */
[----:B------:R-:W-:Y:S06]  /*1e7e0*/  BAR.SYNC.DEFER_BLOCKING 0x0 ;  /* 0x0000000000007b1d */ /* 0x000fec0000010000 */
[----:B------:R-:W-:Y:S05]  /*1e7f0*/  @P0 EXIT ;  /* 0x000000000000094d */ /* 0x000fea0003800000 */
[----:B-1----:R-:W2:Y:S01]  /*1e800*/  LDL.LU R168, [R1+0x208] ;  /* 0x0002080001a87983 */ /* 0x002ea20000300800 */
[----:B------:R-:W1:Y:S01]  /*1e810*/  LDC.64 R6, c[0x0][0x230] ;  /* 0x00008c00ff067b82 */ /* 0x000e620000000a00 */
[----:B0-----:R-:W-:Y:S02]  /*1e820*/  IMAD R0, R86, R0, RZ ;  /* 0x0000000056007224 */ /* 0x001fe400078e02ff */
[C---:B------:R-:W-:Y:S02]  /*1e830*/  IMAD.SHL.U32 R2, R82.reuse, 0x4, RZ ;  /* 0x0000000452027824 */ /* 0x040fe400078e00ff */
[----:B------:R-:W-:Y:S01]  /*1e840*/  IMAD.HI R4, R82, 0x4, RZ ;  /* 0x0000000452047827 */ /* 0x000fe200078e02ff */
[----:B------:R-:W-:-:S03]  /*1e850*/  SHF.L.U32 R3, R0, 0x2, RZ ;  /* 0x0000000200037819 */ /* 0x000fc600000006ff */
[----:B------:R-:W-:Y:S01]  /*1e860*/  IMAD.HI R0, R0, 0x4, RZ ;  /* 0x0000000400007827 */ /* 0x000fe200078e02ff */
[----:B-1----:R-:W-:-:S04]  /*1e870*/  IADD3 R2, P0, P1, R2, R6, R3 ;  /* 0x0000000602027210 */ /* 0x002fc8000791e003 */
[----:B------:R-:W-:Y:S01]  /*1e880*/  IADD3.X R3, R4, R7, R0, P0, P1 ;  /* 0x0000000704037210 */ /* 0x000fe200007e2400 */
[----:B--2---:R-:W0:Y:S04]  /*1e890*/  LDS R5, [R168] ;  /* 0x00000000a8057984 */ /* 0x004e280000000800 */
[----:B0-----:R-:W-:Y:S01]  /*1e8a0*/  STG.E desc[UR60][R2.64], R5 ;  /* 0x0000000502007986 */ /* 0x001fe2000c10193c */
[----:B------:R-:W-:Y:S05]  /*1e8b0*/  EXIT ;  /* 0x000000000000794d */ /* 0x000fea0003800000 */
.L_x_2:
[----:B------:R-:W-:-:S00]  /*1e8c0*/  BRA `(.L_x_2) ;  /* 0xfffffffc00fc7947 */ /* 0x000fc0000383ffff */
[----:B------:R-:W-:-:S00]  /*1e8d0*/  NOP ;  /* 0x0000000000007918 */ /* 0x000fc00000000000 */
        /* <DEDUP_REMOVED lines=10> */
.L_x_3:


//--------------------- .nv.global.init           --------------------------
	.section	.nv.global.init,"aw",@progbits
.nv.global.init:
	.type		_$_str,@object
	.size		_$_str,(.L_0 - _$_str)
_$_str:
        /*0000*/ 	.byte	0x5f, 0x5f, 0x43, 0x55, 0x44, 0x41, 0x5f, 0x46, 0x54, 0x5a, 0x00
.L_0:


//--------------------- .nv.shared.attn_fwd       --------------------------
	.section	.nv.shared.attn_fwd,"aw",@nobits
	.sectionflags	@""
	.align	16
	.zero		1024


//--------------------- .nv.shared.reserved.0     --------------------------
	.section	.nv.shared.reserved.0,"aw",@nobits
	.weak		__nv_reservedSMEM_offset_0_alias
	.size		__nv_reservedSMEM_offset_0_alias, 0, 0
	.other		__nv_reservedSMEM_offset_0_alias,@"STO_CUDA_RESERVED_SHARED STV_DEFAULT"
__nv_reservedSMEM_offset_0_alias:
	.zero		0


//--------------------- .nv.constant0.attn_fwd    --------------------------
	.section	.nv.constant0.attn_fwd,"a",@progbits
	.sectionflags	@""
	.align	4
.nv.constant0.attn_fwd:
	.zero		664


//--------------------- SYMBOLS --------------------------

	.type		.nv.reservedSmem.offset0,@object
	.size		.nv.reservedSmem.offset0,0x4
